//
// Generated by NVIDIA NVVM Compiler
//
// Compiler Build ID: CL-36424714
// Cuda compilation tools, release 13.0, V13.0.88
// Based on NVVM 20.0.0
//

.version 9.0
.target sm_100
.address_size 64

	// .globl	_Z25angular_segment_kernel_32jmjjjjP12SegmentStats
.const .align 8 .b8 MR_WITNESSES_3[24] = {2, 0, 0, 0, 0, 0, 0, 0, 7, 0, 0, 0, 0, 0, 0, 0, 61};
.const .align 8 .b8 MR_WITNESSES_12[96] = {2, 0, 0, 0, 0, 0, 0, 0, 3, 0, 0, 0, 0, 0, 0, 0, 5, 0, 0, 0, 0, 0, 0, 0, 7, 0, 0, 0, 0, 0, 0, 0, 11, 0, 0, 0, 0, 0, 0, 0, 13, 0, 0, 0, 0, 0, 0, 0, 17, 0, 0, 0, 0, 0, 0, 0, 19, 0, 0, 0, 0, 0, 0, 0, 23, 0, 0, 0, 0, 0, 0, 0, 29, 0, 0, 0, 0, 0, 0, 0, 31, 0, 0, 0, 0, 0, 0, 0, 37};
.const .align 1 .b8 MOD3_LUT[65] = {0, 1, 2, 0, 1, 2, 0, 1, 2, 0, 1, 2, 0, 1, 2, 0, 1, 2, 0, 1, 2, 0, 1, 2, 0, 1, 2, 0, 1, 2, 0, 1, 2, 0, 1, 2, 0, 1, 2, 0, 1, 2, 0, 1, 2, 0, 1, 2, 0, 1, 2, 0, 1, 2, 0, 1, 2, 0, 1, 2, 0, 1, 2, 0, 1};
.const .align 1 .b8 MOD5_LUT[262] = {1, 0, 0, 0, 0, 1, 0, 0, 0, 0, 1, 0, 0, 0, 0, 1, 0, 0, 0, 0, 1, 0, 0, 0, 0, 1, 0, 0, 0, 0, 1, 0, 0, 0, 0, 1, 0, 0, 0, 0, 1, 0, 0, 0, 0, 1, 0, 0, 0, 0, 1, 0, 0, 0, 0, 1, 0, 0, 0, 0, 1, 0, 0, 0, 0, 1, 0, 0, 0, 0, 1, 0, 0, 0, 0, 1, 0, 0, 0, 0, 1, 0, 0, 0, 0, 1, 0, 0, 0, 0, 1, 0, 0, 0, 0, 1, 0, 0, 0, 0, 1, 0, 0, 0, 0, 1, 0, 0, 0, 0, 1, 0, 0, 0, 0, 1, 0, 0, 0, 0, 1, 0, 0, 0, 0, 1, 0, 0, 0, 0, 1, 0, 0, 0, 0, 1, 0, 0, 0, 0, 1, 0, 0, 0, 0, 1, 0, 0, 0, 0, 1, 0, 0, 0, 0, 1, 0, 0, 0, 0, 1, 0, 0, 0, 0, 1, 0, 0, 0, 0, 1, 0, 0, 0, 0, 1, 0, 0, 0, 0, 1, 0, 0, 0, 0, 1, 0, 0, 0, 0, 1, 0, 0, 0, 0, 1, 0, 0, 0, 0, 1, 0, 0, 0, 0, 1, 0, 0, 0, 0, 1, 0, 0, 0, 0, 1, 0, 0, 0, 0, 1, 0, 0, 0, 0, 1, 0, 0, 0, 0, 1, 0, 0, 0, 0, 1, 0, 0, 0, 0, 1, 0, 0, 0, 0, 1, 0, 0, 0, 0, 1, 0, 0, 0, 0, 1, 0, 0, 0, 0, 1};

.visible .entry _Z25angular_segment_kernel_32jmjjjjP12SegmentStats(
	.param .u32 _Z25angular_segment_kernel_32jmjjjjP12SegmentStats_param_0,
	.param .u64 _Z25angular_segment_kernel_32jmjjjjP12SegmentStats_param_1,
	.param .u32 _Z25angular_segment_kernel_32jmjjjjP12SegmentStats_param_2,
	.param .u32 _Z25angular_segment_kernel_32jmjjjjP12SegmentStats_param_3,
	.param .u32 _Z25angular_segment_kernel_32jmjjjjP12SegmentStats_param_4,
	.param .u32 _Z25angular_segment_kernel_32jmjjjjP12SegmentStats_param_5,
	.param .u64 .ptr .align 1 _Z25angular_segment_kernel_32jmjjjjP12SegmentStats_param_6
)
{
	.reg .pred 	%p<292>;
	.reg .b16 	%rs<12>;
	.reg .b32 	%r<536>;
	.reg .b64 	%rd<690>;
	.reg .b64 	%fd<45>;

	ld.param.u32 	%r100, [_Z25angular_segment_kernel_32jmjjjjP12SegmentStats_param_2];
	ld.param.u32 	%r492, [_Z25angular_segment_kernel_32jmjjjjP12SegmentStats_param_3];
	ld.param.u32 	%r102, [_Z25angular_segment_kernel_32jmjjjjP12SegmentStats_param_4];
	ld.param.u32 	%r103, [_Z25angular_segment_kernel_32jmjjjjP12SegmentStats_param_5];
	ld.param.u64 	%rd340, [_Z25angular_segment_kernel_32jmjjjjP12SegmentStats_param_6];
	cvta.to.global.u64 	%rd1, %rd340;
	mov.u32 	%r106, %ctaid.x;
	mov.u32 	%r107, %ntid.x;
	cvt.u64.u32 	%rd2, %r107;
	mul.wide.u32 	%rd341, %r106, %r107;
	mov.u32 	%r108, %tid.x;
	cvt.u64.u32 	%rd342, %r108;
	add.s64 	%rd3, %rd341, %rd342;
	setp.gt.u32 	%p4, %r492, %r102;
	mov.b32 	%r495, -1;
	mov.b32 	%r496, 0;
	mov.f64 	%fd38, 0d0000000000000000;
	mov.b64 	%rd563, -1;
	mov.b64 	%rd568, 0;
	mov.u64 	%rd633, %rd568;
	mov.u64 	%rd566, %rd568;
	mov.u64 	%rd565, %rd568;
	mov.u64 	%rd564, %rd568;
	mov.u64 	%rd562, %rd568;
	mov.u64 	%rd561, %rd568;
	mov.u64 	%rd560, %rd563;
	mov.f64 	%fd37, %fd38;
	mov.u32 	%r494, %r496;
	mov.u32 	%r493, %r495;
	mov.u64 	%rd606, %rd568;
	mov.u64 	%rd642, %rd568;
	mov.u64 	%rd643, %rd568;
	mov.u64 	%rd644, %rd568;
	mov.u64 	%rd645, %rd568;
	mov.u64 	%rd646, %rd568;
	mov.u64 	%rd553, %rd568;
	mov.u64 	%rd552, %rd568;
	mov.u64 	%rd551, %rd568;
	@%p4 bra 	$L__BB0_193;
	sub.s32 	%r1, %r103, %r100;
	sub.s32 	%r2, %r100, %r103;
	ld.const.u64 	%rd4, [MR_WITNESSES_3];
	ld.const.u64 	%rd5, [MR_WITNESSES_3+8];
	ld.const.u64 	%rd6, [MR_WITNESSES_3+16];
	mov.u32 	%r111, %nctaid.x;
	cvt.u64.u32 	%rd345, %r111;
	mul.lo.s64 	%rd7, %rd345, %rd2;
	mov.b64 	%rd560, -1;
	mov.f64 	%fd37, 0d0000000000000000;
	mov.b32 	%r494, 0;
	mov.b32 	%r493, -1;
	mov.b64 	%rd551, 0;
	mov.u64 	%rd552, %rd551;
	mov.u64 	%rd553, %rd551;
	mov.u64 	%rd646, %rd551;
	mov.u64 	%rd645, %rd551;
	mov.u64 	%rd644, %rd551;
	mov.u64 	%rd643, %rd551;
	mov.u64 	%rd642, %rd551;
	mov.u64 	%rd606, %rd551;
	mov.u32 	%r495, %r493;
	mov.u32 	%r496, %r494;
	mov.f64 	%fd38, %fd37;
	mov.u64 	%rd561, %rd551;
	mov.u64 	%rd562, %rd551;
	mov.u64 	%rd563, %rd560;
	mov.u64 	%rd564, %rd551;
	mov.u64 	%rd565, %rd551;
	mov.u64 	%rd566, %rd551;
	mov.u64 	%rd633, %rd551;
	mov.u64 	%rd568, %rd551;
$L__BB0_2:
	add.s32 	%r112, %r492, -1;
	shr.u64 	%rd346, %rd3, %r112;
	setp.ne.s64 	%p5, %rd346, 0;
	@%p5 bra 	$L__BB0_192;
	mov.u64 	%rd569, %rd3;
$L__BB0_4:
	ld.param.u32 	%r483, [_Z25angular_segment_kernel_32jmjjjjP12SegmentStats_param_0];
	setp.lt.u32 	%p6, %r103, %r100;
	cvt.u32.u64 	%r113, %rd569;
	shl.b32 	%r114, %r113, 1;
	mov.b32 	%r115, 1;
	shl.b32 	%r116, %r115, %r492;
	add.s32 	%r16, %r114, %r116;
	add.s32 	%r17, %r16, 1;
	xor.b32  	%r117, %r17, %r116;
	sub.s32 	%r118, %r103, %r492;
	shl.b32 	%r18, %r117, %r118;
	shr.u32 	%r119, %r18, %r1;
	shl.b32 	%r120, %r18, %r2;
	selp.b32 	%r121, %r120, %r119, %p6;
	setp.ne.s32 	%p7, %r121, %r483;
	@%p7 bra 	$L__BB0_191;
	setp.gt.u32 	%p8, %r17, 13;
	@%p8 bra 	$L__BB0_62;
	add.s64 	%rd606, %rd606, 1;
	setp.lt.u32 	%p71, %r17, 2;
	mov.b64 	%rd612, 0;
	mov.pred 	%p70, -1;
	mov.pred 	%p291, %p70;
	@%p71 bra 	$L__BB0_124;
	add.s32 	%r226, %r16, -1;
	setp.lt.u32 	%p73, %r226, 2;
	mov.pred 	%p72, 0;
	mov.pred 	%p291, %p72;
	@%p73 bra 	$L__BB0_124;
	setp.eq.s32 	%p75, %r492, 0;
	mov.pred 	%p291, %p70;
	@%p75 bra 	$L__BB0_124;
	setp.lt.u32 	%p77, %r17, 9;
	mov.pred 	%p291, %p72;
	@%p77 bra 	$L__BB0_124;
	cvt.u16.u32 	%rs9, %r17;
	mul.lo.s16 	%rs10, %rs9, -85;
	and.b16  	%rs11, %rs10, 255;
	setp.lt.u16 	%p79, %rs11, 86;
	mov.pred 	%p291, %p70;
	@%p79 bra 	$L__BB0_124;
	mov.b32 	%r498, 0;
	mov.u32 	%r497, %r16;
$L__BB0_12:
	mov.u32 	%r20, %r498;
	shr.u32 	%r503, %r497, 1;
	add.s32 	%r498, %r20, 1;
	and.b32  	%r228, %r497, 2;
	setp.eq.s32 	%p80, %r228, 0;
	mov.u32 	%r497, %r503;
	@%p80 bra 	$L__BB0_12;
	cvt.u64.u32 	%rd64, %r17;
	cvt.u64.u32 	%rd65, %r16;
	setp.ge.u64 	%p81, %rd4, %rd64;
	mov.b64 	%rd575, 1;
	mov.u64 	%rd571, %rd4;
	mov.u32 	%r499, %r503;
	@%p81 bra 	$L__BB0_30;
$L__BB0_14:
	and.b32  	%r229, %r499, 1;
	setp.eq.b32 	%p82, %r229, 1;
	not.pred 	%p83, %p82;
	@%p83 bra 	$L__BB0_18;
	mul.lo.s64 	%rd68, %rd575, %rd571;
	and.b64  	%rd385, %rd68, -4294967296;
	setp.ne.s64 	%p84, %rd385, 0;
	@%p84 bra 	$L__BB0_17;
	cvt.u32.u64 	%r230, %rd64;
	cvt.u32.u64 	%r231, %rd68;
	rem.u32 	%r232, %r231, %r230;
	cvt.u64.u32 	%rd575, %r232;
	bra.uni 	$L__BB0_18;
$L__BB0_17:
	rem.u64 	%rd575, %rd68, %rd64;
$L__BB0_18:
	mul.lo.s64 	%rd72, %rd571, %rd571;
	and.b64  	%rd386, %rd72, -4294967296;
	setp.ne.s64 	%p85, %rd386, 0;
	@%p85 bra 	$L__BB0_20;
	cvt.u32.u64 	%r233, %rd64;
	cvt.u32.u64 	%r234, %rd72;
	rem.u32 	%r235, %r234, %r233;
	cvt.u64.u32 	%rd571, %r235;
	bra.uni 	$L__BB0_21;
$L__BB0_20:
	rem.u64 	%rd571, %rd72, %rd64;
$L__BB0_21:
	setp.gt.u32 	%p86, %r499, 1;
	shr.u32 	%r499, %r499, 1;
	@%p86 bra 	$L__BB0_14;
	setp.eq.s64 	%p87, %rd575, 1;
	setp.eq.s64 	%p88, %rd575, %rd65;
	or.pred  	%p89, %p87, %p88;
	@%p89 bra 	$L__BB0_30;
	setp.eq.s32 	%p91, %r20, 0;
	mov.pred 	%p291, %p70;
	@%p91 bra 	$L__BB0_124;
	mov.b32 	%r500, 0;
	bra.uni 	$L__BB0_26;
$L__BB0_25:
	add.s32 	%r500, %r500, 1;
	setp.eq.s32 	%p95, %r500, %r20;
	mov.pred 	%p291, %p70;
	@%p95 bra 	$L__BB0_124;
$L__BB0_26:
	mul.lo.s64 	%rd77, %rd575, %rd575;
	and.b64  	%rd388, %rd77, -4294967296;
	setp.ne.s64 	%p92, %rd388, 0;
	@%p92 bra 	$L__BB0_28;
	cvt.u32.u64 	%r237, %rd64;
	cvt.u32.u64 	%r238, %rd77;
	rem.u32 	%r239, %r238, %r237;
	cvt.u64.u32 	%rd575, %r239;
	bra.uni 	$L__BB0_29;
$L__BB0_28:
	rem.u64 	%rd575, %rd77, %rd64;
$L__BB0_29:
	setp.ne.s64 	%p93, %rd575, %rd65;
	@%p93 bra 	$L__BB0_25;
$L__BB0_30:
	setp.ge.u64 	%p96, %rd5, %rd64;
	mov.b64 	%rd580, 1;
	mov.u64 	%rd577, %rd5;
	mov.u32 	%r501, %r503;
	@%p96 bra 	$L__BB0_47;
$L__BB0_31:
	and.b32  	%r240, %r501, 1;
	setp.eq.b32 	%p97, %r240, 1;
	not.pred 	%p98, %p97;
	@%p98 bra 	$L__BB0_35;
	mul.lo.s64 	%rd83, %rd580, %rd577;
	and.b64  	%rd391, %rd83, -4294967296;
	setp.ne.s64 	%p99, %rd391, 0;
	@%p99 bra 	$L__BB0_34;
	cvt.u32.u64 	%r241, %rd64;
	cvt.u32.u64 	%r242, %rd83;
	rem.u32 	%r243, %r242, %r241;
	cvt.u64.u32 	%rd580, %r243;
	bra.uni 	$L__BB0_35;
$L__BB0_34:
	rem.u64 	%rd580, %rd83, %rd64;
$L__BB0_35:
	mul.lo.s64 	%rd87, %rd577, %rd577;
	and.b64  	%rd392, %rd87, -4294967296;
	setp.ne.s64 	%p100, %rd392, 0;
	@%p100 bra 	$L__BB0_37;
	cvt.u32.u64 	%r244, %rd64;
	cvt.u32.u64 	%r245, %rd87;
	rem.u32 	%r246, %r245, %r244;
	cvt.u64.u32 	%rd577, %r246;
	bra.uni 	$L__BB0_38;
$L__BB0_37:
	rem.u64 	%rd577, %rd87, %rd64;
$L__BB0_38:
	setp.gt.u32 	%p101, %r501, 1;
	shr.u32 	%r501, %r501, 1;
	@%p101 bra 	$L__BB0_31;
	setp.eq.s64 	%p102, %rd580, 1;
	setp.eq.s64 	%p103, %rd580, %rd65;
	or.pred  	%p104, %p102, %p103;
	@%p104 bra 	$L__BB0_47;
	setp.eq.s32 	%p106, %r20, 0;
	mov.pred 	%p291, %p70;
	@%p106 bra 	$L__BB0_124;
	mov.b32 	%r502, 0;
$L__BB0_42:
	mul.lo.s64 	%rd92, %rd580, %rd580;
	and.b64  	%rd394, %rd92, -4294967296;
	setp.ne.s64 	%p107, %rd394, 0;
	@%p107 bra 	$L__BB0_44;
	cvt.u32.u64 	%r248, %rd64;
	cvt.u32.u64 	%r249, %rd92;
	rem.u32 	%r250, %r249, %r248;
	cvt.u64.u32 	%rd580, %r250;
	bra.uni 	$L__BB0_45;
$L__BB0_44:
	rem.u64 	%rd580, %rd92, %rd64;
$L__BB0_45:
	setp.eq.s64 	%p108, %rd580, %rd65;
	@%p108 bra 	$L__BB0_47;
	add.s32 	%r502, %r502, 1;
	setp.eq.s32 	%p110, %r502, %r20;
	mov.pred 	%p291, %p70;
	@%p110 bra 	$L__BB0_124;
	bra.uni 	$L__BB0_42;
$L__BB0_47:
	setp.ge.u64 	%p112, %rd6, %rd64;
	mov.b64 	%rd586, 1;
	mov.u64 	%rd583, %rd6;
	mov.pred 	%p291, %p72;
	@%p112 bra 	$L__BB0_124;
$L__BB0_48:
	and.b32  	%r251, %r503, 1;
	setp.eq.b32 	%p113, %r251, 1;
	not.pred 	%p114, %p113;
	@%p114 bra 	$L__BB0_52;
	mul.lo.s64 	%rd98, %rd586, %rd583;
	and.b64  	%rd398, %rd98, -4294967296;
	setp.ne.s64 	%p115, %rd398, 0;
	@%p115 bra 	$L__BB0_51;
	cvt.u32.u64 	%r252, %rd64;
	cvt.u32.u64 	%r253, %rd98;
	rem.u32 	%r254, %r253, %r252;
	cvt.u64.u32 	%rd586, %r254;
	bra.uni 	$L__BB0_52;
$L__BB0_51:
	rem.u64 	%rd586, %rd98, %rd64;
$L__BB0_52:
	mul.lo.s64 	%rd102, %rd583, %rd583;
	and.b64  	%rd399, %rd102, -4294967296;
	setp.ne.s64 	%p116, %rd399, 0;
	@%p116 bra 	$L__BB0_54;
	cvt.u32.u64 	%r255, %rd64;
	cvt.u32.u64 	%r256, %rd102;
	rem.u32 	%r257, %r256, %r255;
	cvt.u64.u32 	%rd583, %r257;
	bra.uni 	$L__BB0_55;
$L__BB0_54:
	rem.u64 	%rd583, %rd102, %rd64;
$L__BB0_55:
	setp.gt.u32 	%p117, %r503, 1;
	shr.u32 	%r503, %r503, 1;
	@%p117 bra 	$L__BB0_48;
	setp.eq.s64 	%p119, %rd586, 1;
	setp.eq.s64 	%p120, %rd586, %rd65;
	or.pred  	%p121, %p119, %p120;
	mov.pred 	%p291, %p72;
	@%p121 bra 	$L__BB0_124;
	setp.eq.s32 	%p123, %r20, 0;
	mov.b32 	%r504, 0;
	mov.pred 	%p291, %p70;
	@%p123 bra 	$L__BB0_124;
$L__BB0_58:
	mul.lo.s64 	%rd107, %rd586, %rd586;
	and.b64  	%rd402, %rd107, -4294967296;
	setp.ne.s64 	%p124, %rd402, 0;
	@%p124 bra 	$L__BB0_60;
	cvt.u32.u64 	%r259, %rd64;
	cvt.u32.u64 	%r260, %rd107;
	rem.u32 	%r261, %r260, %r259;
	cvt.u64.u32 	%rd586, %r261;
	bra.uni 	$L__BB0_61;
$L__BB0_60:
	rem.u64 	%rd586, %rd107, %rd64;
$L__BB0_61:
	setp.ne.s64 	%p291, %rd586, %rd65;
	add.s32 	%r504, %r504, 1;
	setp.ne.s32 	%p125, %r504, %r20;
	and.pred  	%p126, %p291, %p125;
	@%p126 bra 	$L__BB0_58;
	bra.uni 	$L__BB0_124;
$L__BB0_62:
	and.b32  	%r122, %r17, 1431655765;
	shr.u32 	%r123, %r17, 1;
	and.b32  	%r124, %r123, 1431655765;
	popc.b32 	%r125, %r122;
	popc.b32 	%r126, %r124;
	sub.s32 	%r127, %r125, %r126;
	shr.s32 	%r128, %r127, 31;
	xor.b32  	%r129, %r128, %r127;
	shr.u32 	%r130, %r127, 31;
	add.s32 	%r131, %r129, %r130;
	cvt.s64.s32 	%rd347, %r131;
	mov.u64 	%rd348, MOD3_LUT;
	add.s64 	%rd349, %rd348, %rd347;
	ld.const.u8 	%rs1, [%rd349];
	setp.ne.s16 	%p9, %rs1, 0;
	@%p9 bra 	$L__BB0_64;
	add.s64 	%rd646, %rd646, 1;
	mov.b64 	%rd612, 1;
	mov.pred 	%p291, -1;
	bra.uni 	$L__BB0_124;
$L__BB0_64:
	and.b32  	%r132, %r17, 255;
	shr.u32 	%r133, %r17, 8;
	and.b32  	%r134, %r133, 255;
	shr.u32 	%r135, %r17, 16;
	and.b32  	%r136, %r135, 255;
	shr.u32 	%r35, %r17, 24;
	add.s32 	%r137, %r35, %r132;
	add.s32 	%r138, %r137, %r134;
	add.s32 	%r139, %r138, %r136;
	and.b32  	%r140, %r139, 255;
	shr.u32 	%r141, %r139, 8;
	add.s32 	%r142, %r140, %r141;
	cvt.u64.u32 	%rd350, %r142;
	mov.u64 	%rd351, MOD5_LUT;
	add.s64 	%rd352, %rd351, %rd350;
	ld.const.u8 	%rs2, [%rd352];
	setp.eq.s16 	%p10, %rs2, 0;
	@%p10 bra 	$L__BB0_66;
	add.s64 	%rd645, %rd645, 1;
	mov.b64 	%rd612, 1;
	mov.pred 	%p291, -1;
	bra.uni 	$L__BB0_124;
$L__BB0_66:
	and.b32  	%r143, %r17, 511;
	shr.u32 	%r144, %r17, 9;
	and.b32  	%r145, %r144, 511;
	shr.u32 	%r146, %r17, 18;
	and.b32  	%r147, %r146, 511;
	shr.u32 	%r148, %r17, 27;
	add.s32 	%r149, %r148, %r143;
	add.s32 	%r150, %r149, %r145;
	add.s32 	%r151, %r150, %r147;
	and.b32  	%r152, %r151, 511;
	shr.u32 	%r153, %r151, 9;
	add.s32 	%r154, %r152, %r153;
	and.b32  	%r155, %r154, 511;
	shr.u32 	%r156, %r154, 9;
	add.s32 	%r157, %r155, %r156;
	and.b32  	%r158, %r157, 511;
	shr.u32 	%r159, %r157, 9;
	add.s32 	%r160, %r158, %r159;
	cvt.u16.u32 	%rs3, %r160;
	mul.lo.s16 	%rs4, %rs3, 28087;
	setp.gt.u16 	%p12, %rs4, 9362;
	@%p12 bra 	$L__BB0_68;
	add.s64 	%rd644, %rd644, 1;
	mov.b64 	%rd612, 1;
	mov.pred 	%p291, -1;
	bra.uni 	$L__BB0_124;
$L__BB0_68:
	and.b32  	%r161, %r17, 1023;
	shr.u32 	%r162, %r17, 10;
	and.b32  	%r163, %r162, 1023;
	shr.u32 	%r164, %r17, 20;
	and.b32  	%r165, %r164, 1023;
	shr.u32 	%r166, %r17, 30;
	add.s32 	%r167, %r166, %r161;
	add.s32 	%r168, %r167, %r163;
	add.s32 	%r169, %r168, %r165;
	and.b32  	%r170, %r169, 1023;
	shr.u32 	%r171, %r169, 10;
	add.s32 	%r172, %r170, %r171;
	and.b32  	%r173, %r172, 1023;
	shr.u32 	%r174, %r172, 10;
	add.s32 	%r175, %r173, %r174;
	cvt.u16.u32 	%rs5, %r175;
	mul.lo.s16 	%rs6, %rs5, -29789;
	setp.gt.u16 	%p13, %rs6, 5957;
	@%p13 bra 	$L__BB0_70;
	add.s64 	%rd643, %rd643, 1;
	mov.b64 	%rd612, 1;
	mov.pred 	%p291, -1;
	bra.uni 	$L__BB0_124;
$L__BB0_70:
	and.b32  	%r176, %r17, 4095;
	shr.u32 	%r177, %r17, 12;
	and.b32  	%r178, %r177, 4095;
	add.s32 	%r179, %r35, %r176;
	add.s32 	%r180, %r179, %r178;
	and.b32  	%r181, %r180, 4095;
	shr.u32 	%r182, %r180, 12;
	add.s32 	%r183, %r181, %r182;
	and.b32  	%r184, %r183, 4095;
	shr.u32 	%r185, %r183, 12;
	add.s32 	%r186, %r184, %r185;
	cvt.u16.u32 	%rs7, %r186;
	mul.lo.s16 	%rs8, %rs7, 20165;
	setp.gt.u16 	%p14, %rs8, 5041;
	@%p14 bra 	$L__BB0_72;
	add.s64 	%rd642, %rd642, 1;
	mov.b64 	%rd612, 1;
	mov.pred 	%p291, -1;
	bra.uni 	$L__BB0_124;
$L__BB0_72:
	setp.eq.s32 	%p16, %r492, 0;
	add.s64 	%rd606, %rd606, 1;
	mul.lo.s32 	%r187, %r17, -1431655765;
	setp.lt.u32 	%p17, %r187, 1431655766;
	or.pred  	%p18, %p16, %p17;
	mov.b64 	%rd612, 0;
	mov.pred 	%p15, -1;
	mov.pred 	%p291, %p15;
	@%p18 bra 	$L__BB0_124;
	mov.b32 	%r505, -2;
	mov.u32 	%r506, %r16;
$L__BB0_74:
	shr.u32 	%r511, %r506, 1;
	and.b32  	%r189, %r506, 2;
	setp.eq.s32 	%p19, %r189, 0;
	add.s32 	%r505, %r505, 1;
	mov.u32 	%r506, %r511;
	@%p19 bra 	$L__BB0_74;
	cvt.u64.u32 	%rd117, %r17;
	cvt.u64.u32 	%rd118, %r16;
	setp.ge.u64 	%p20, %rd4, %rd117;
	mov.b64 	%rd593, 1;
	mov.u64 	%rd589, %rd4;
	mov.u32 	%r507, %r511;
	@%p20 bra 	$L__BB0_92;
$L__BB0_76:
	and.b32  	%r190, %r507, 1;
	setp.eq.b32 	%p21, %r190, 1;
	not.pred 	%p22, %p21;
	@%p22 bra 	$L__BB0_80;
	mul.lo.s64 	%rd121, %rd593, %rd589;
	and.b64  	%rd356, %rd121, -4294967296;
	setp.ne.s64 	%p23, %rd356, 0;
	@%p23 bra 	$L__BB0_79;
	cvt.u32.u64 	%r191, %rd117;
	cvt.u32.u64 	%r192, %rd121;
	rem.u32 	%r193, %r192, %r191;
	cvt.u64.u32 	%rd593, %r193;
	bra.uni 	$L__BB0_80;
$L__BB0_79:
	rem.u64 	%rd593, %rd121, %rd117;
$L__BB0_80:
	mul.lo.s64 	%rd125, %rd589, %rd589;
	and.b64  	%rd357, %rd125, -4294967296;
	setp.ne.s64 	%p24, %rd357, 0;
	@%p24 bra 	$L__BB0_82;
	cvt.u32.u64 	%r194, %rd117;
	cvt.u32.u64 	%r195, %rd125;
	rem.u32 	%r196, %r195, %r194;
	cvt.u64.u32 	%rd589, %r196;
	bra.uni 	$L__BB0_83;
$L__BB0_82:
	rem.u64 	%rd589, %rd125, %rd117;
$L__BB0_83:
	setp.gt.u32 	%p25, %r507, 1;
	shr.u32 	%r507, %r507, 1;
	@%p25 bra 	$L__BB0_76;
	setp.eq.s64 	%p26, %rd593, 1;
	setp.eq.s64 	%p27, %rd593, %rd118;
	or.pred  	%p28, %p26, %p27;
	@%p28 bra 	$L__BB0_92;
	setp.eq.s32 	%p30, %r505, -1;
	mov.pred 	%p291, %p15;
	@%p30 bra 	$L__BB0_124;
	mov.b32 	%r508, 0;
	bra.uni 	$L__BB0_88;
$L__BB0_87:
	add.s32 	%r42, %r508, 1;
	sub.s32 	%r201, %r505, %r508;
	setp.eq.s32 	%p34, %r201, 0;
	mov.u32 	%r508, %r42;
	mov.pred 	%p291, %p15;
	@%p34 bra 	$L__BB0_124;
$L__BB0_88:
	mul.lo.s64 	%rd130, %rd593, %rd593;
	and.b64  	%rd359, %rd130, -4294967296;
	setp.ne.s64 	%p31, %rd359, 0;
	@%p31 bra 	$L__BB0_90;
	cvt.u32.u64 	%r198, %rd117;
	cvt.u32.u64 	%r199, %rd130;
	rem.u32 	%r200, %r199, %r198;
	cvt.u64.u32 	%rd593, %r200;
	bra.uni 	$L__BB0_91;
$L__BB0_90:
	rem.u64 	%rd593, %rd130, %rd117;
$L__BB0_91:
	setp.ne.s64 	%p32, %rd593, %rd118;
	@%p32 bra 	$L__BB0_87;
$L__BB0_92:
	setp.ge.u64 	%p35, %rd5, %rd117;
	mov.b64 	%rd598, 1;
	mov.u64 	%rd595, %rd5;
	mov.u32 	%r509, %r511;
	@%p35 bra 	$L__BB0_109;
$L__BB0_93:
	and.b32  	%r202, %r509, 1;
	setp.eq.b32 	%p36, %r202, 1;
	not.pred 	%p37, %p36;
	@%p37 bra 	$L__BB0_97;
	mul.lo.s64 	%rd136, %rd598, %rd595;
	and.b64  	%rd362, %rd136, -4294967296;
	setp.ne.s64 	%p38, %rd362, 0;
	@%p38 bra 	$L__BB0_96;
	cvt.u32.u64 	%r203, %rd117;
	cvt.u32.u64 	%r204, %rd136;
	rem.u32 	%r205, %r204, %r203;
	cvt.u64.u32 	%rd598, %r205;
	bra.uni 	$L__BB0_97;
$L__BB0_96:
	rem.u64 	%rd598, %rd136, %rd117;
$L__BB0_97:
	mul.lo.s64 	%rd140, %rd595, %rd595;
	and.b64  	%rd363, %rd140, -4294967296;
	setp.ne.s64 	%p39, %rd363, 0;
	@%p39 bra 	$L__BB0_99;
	cvt.u32.u64 	%r206, %rd117;
	cvt.u32.u64 	%r207, %rd140;
	rem.u32 	%r208, %r207, %r206;
	cvt.u64.u32 	%rd595, %r208;
	bra.uni 	$L__BB0_100;
$L__BB0_99:
	rem.u64 	%rd595, %rd140, %rd117;
$L__BB0_100:
	setp.gt.u32 	%p40, %r509, 1;
	shr.u32 	%r509, %r509, 1;
	@%p40 bra 	$L__BB0_93;
	setp.eq.s64 	%p41, %rd598, 1;
	setp.eq.s64 	%p42, %rd598, %rd118;
	or.pred  	%p43, %p41, %p42;
	@%p43 bra 	$L__BB0_109;
	setp.eq.s32 	%p45, %r505, -1;
	mov.pred 	%p291, %p15;
	@%p45 bra 	$L__BB0_124;
	mov.b32 	%r510, 0;
$L__BB0_104:
	mul.lo.s64 	%rd145, %rd598, %rd598;
	and.b64  	%rd365, %rd145, -4294967296;
	setp.ne.s64 	%p46, %rd365, 0;
	@%p46 bra 	$L__BB0_106;
	cvt.u32.u64 	%r210, %rd117;
	cvt.u32.u64 	%r211, %rd145;
	rem.u32 	%r212, %r211, %r210;
	cvt.u64.u32 	%rd598, %r212;
	bra.uni 	$L__BB0_107;
$L__BB0_106:
	rem.u64 	%rd598, %rd145, %rd117;
$L__BB0_107:
	setp.eq.s64 	%p47, %rd598, %rd118;
	@%p47 bra 	$L__BB0_109;
	add.s32 	%r47, %r510, 1;
	sub.s32 	%r213, %r505, %r510;
	setp.eq.s32 	%p49, %r213, 0;
	mov.u32 	%r510, %r47;
	mov.pred 	%p291, %p15;
	@%p49 bra 	$L__BB0_124;
	bra.uni 	$L__BB0_104;
$L__BB0_109:
	setp.ge.u64 	%p51, %rd6, %rd117;
	mov.pred 	%p291, 0;
	mov.b64 	%rd604, 1;
	mov.u64 	%rd601, %rd6;
	@%p51 bra 	$L__BB0_124;
$L__BB0_110:
	and.b32  	%r214, %r511, 1;
	setp.eq.b32 	%p52, %r214, 1;
	not.pred 	%p53, %p52;
	@%p53 bra 	$L__BB0_114;
	mul.lo.s64 	%rd151, %rd604, %rd601;
	and.b64  	%rd369, %rd151, -4294967296;
	setp.ne.s64 	%p54, %rd369, 0;
	@%p54 bra 	$L__BB0_113;
	cvt.u32.u64 	%r215, %rd117;
	cvt.u32.u64 	%r216, %rd151;
	rem.u32 	%r217, %r216, %r215;
	cvt.u64.u32 	%rd604, %r217;
	bra.uni 	$L__BB0_114;
$L__BB0_113:
	rem.u64 	%rd604, %rd151, %rd117;
$L__BB0_114:
	mul.lo.s64 	%rd155, %rd601, %rd601;
	and.b64  	%rd370, %rd155, -4294967296;
	setp.ne.s64 	%p55, %rd370, 0;
	@%p55 bra 	$L__BB0_116;
	cvt.u32.u64 	%r218, %rd117;
	cvt.u32.u64 	%r219, %rd155;
	rem.u32 	%r220, %r219, %r218;
	cvt.u64.u32 	%rd601, %r220;
	bra.uni 	$L__BB0_117;
$L__BB0_116:
	rem.u64 	%rd601, %rd155, %rd117;
$L__BB0_117:
	setp.gt.u32 	%p56, %r511, 1;
	shr.u32 	%r511, %r511, 1;
	@%p56 bra 	$L__BB0_110;
	setp.eq.s64 	%p58, %rd604, 1;
	setp.eq.s64 	%p59, %rd604, %rd118;
	or.pred  	%p60, %p58, %p59;
	@%p60 bra 	$L__BB0_124;
	setp.eq.s32 	%p62, %r505, -1;
	mov.b32 	%r512, 0;
	mov.pred 	%p291, %p15;
	@%p62 bra 	$L__BB0_124;
$L__BB0_120:
	mul.lo.s64 	%rd160, %rd604, %rd604;
	and.b64  	%rd373, %rd160, -4294967296;
	setp.ne.s64 	%p63, %rd373, 0;
	@%p63 bra 	$L__BB0_122;
	cvt.u32.u64 	%r222, %rd117;
	cvt.u32.u64 	%r223, %rd160;
	rem.u32 	%r224, %r223, %r222;
	cvt.u64.u32 	%rd604, %r224;
	bra.uni 	$L__BB0_123;
$L__BB0_122:
	rem.u64 	%rd604, %rd160, %rd117;
$L__BB0_123:
	setp.ne.s64 	%p291, %rd604, %rd118;
	add.s32 	%r51, %r512, 1;
	sub.s32 	%r225, %r505, %r512;
	setp.ne.s32 	%p64, %r225, 0;
	and.pred  	%p65, %p291, %p64;
	mov.u32 	%r512, %r51;
	@%p65 bra 	$L__BB0_120;
$L__BB0_124:
	add.s64 	%rd552, %rd552, 1;
	popc.b32 	%r262, %r17;
	cvt.rn.f64.u32 	%fd21, %r492;
	add.f64 	%fd37, %fd37, %fd21;
	cvt.rn.f64.u32 	%fd22, %r262;
	add.f64 	%fd38, %fd38, %fd22;
	min.u32 	%r493, %r492, %r493;
	max.u32 	%r494, %r492, %r494;
	min.u32 	%r495, %r262, %r495;
	max.u32 	%r496, %r262, %r496;
	add.s64 	%rd553, %rd612, %rd553;
	@%p291 bra 	$L__BB0_191;
	cvt.u64.u32 	%rd405, %r17;
	min.u64 	%rd560, %rd560, %rd405;
	max.u64 	%rd561, %rd561, %rd405;
	cvt.u64.u32 	%rd406, %r18;
	setp.gt.u64 	%p127, %rd563, %rd406;
	min.u64 	%rd563, %rd563, %rd406;
	selp.b64 	%rd562, %rd405, %rd562, %p127;
	setp.lt.u64 	%p128, %rd565, %rd406;
	max.u64 	%rd565, %rd565, %rd406;
	selp.b64 	%rd564, %rd405, %rd564, %p128;
	add.s32 	%r56, %r16, 3;
	setp.le.u32 	%p129, %r56, %r17;
	setp.lt.u32 	%p130, %r56, 2;
	or.pred  	%p131, %p129, %p130;
	mov.b64 	%rd404, 0;
	mov.u64 	%rd631, %rd404;
	@%p131 bra 	$L__BB0_186;
	mov.b64 	%rd407, 1;
	add.s32 	%r263, %r16, 1;
	setp.lt.u32 	%p132, %r263, 2;
	mov.u64 	%rd631, %rd407;
	@%p132 bra 	$L__BB0_186;
	and.b32  	%r264, %r56, 1;
	setp.eq.b32 	%p133, %r264, 1;
	not.pred 	%p134, %p133;
	mov.u64 	%rd631, %rd404;
	@%p134 bra 	$L__BB0_186;
	setp.lt.u32 	%p135, %r56, 9;
	mov.u64 	%rd631, %rd407;
	@%p135 bra 	$L__BB0_186;
	mul.lo.s32 	%r265, %r56, -1431655765;
	setp.lt.u32 	%p136, %r265, 1431655766;
	mov.u64 	%rd631, %rd404;
	@%p136 bra 	$L__BB0_186;
	setp.eq.s32 	%p137, %r492, 0;
	add.s32 	%r57, %r16, 2;
	mov.b32 	%r513, -1;
	mov.u32 	%r514, %r57;
	@%p137 bra 	$L__BB0_133;
	mov.b32 	%r516, 0;
	mov.u32 	%r515, %r57;
$L__BB0_132:
	shr.u32 	%r514, %r515, 1;
	add.s32 	%r63, %r516, 1;
	and.b32  	%r268, %r515, 2;
	setp.eq.s32 	%p138, %r268, 0;
	mov.u32 	%r513, %r516;
	mov.u32 	%r515, %r514;
	mov.u32 	%r516, %r63;
	@%p138 bra 	$L__BB0_132;
$L__BB0_133:
	cvt.u64.u32 	%rd179, %r56;
	cvt.u64.u32 	%rd180, %r57;
	setp.lt.u64 	%p139, %rd4, %rd179;
	@%p139 bra 	$L__BB0_134;
	bra.uni 	$L__BB0_151;
$L__BB0_134:
	setp.eq.s32 	%p140, %r514, 0;
	mov.b64 	%rd618, 1;
	mov.u64 	%rd614, %rd4;
	mov.u32 	%r517, %r514;
	@%p140 bra 	$L__BB0_143;
$L__BB0_135:
	and.b32  	%r269, %r517, 1;
	setp.eq.b32 	%p141, %r269, 1;
	not.pred 	%p142, %p141;
	@%p142 bra 	$L__BB0_139;
	mul.lo.s64 	%rd183, %rd618, %rd614;
	and.b64  	%rd412, %rd183, -4294967296;
	setp.ne.s64 	%p143, %rd412, 0;
	@%p143 bra 	$L__BB0_138;
	cvt.u32.u64 	%r270, %rd179;
	cvt.u32.u64 	%r271, %rd183;
	rem.u32 	%r272, %r271, %r270;
	cvt.u64.u32 	%rd618, %r272;
	bra.uni 	$L__BB0_139;
$L__BB0_138:
	rem.u64 	%rd618, %rd183, %rd179;
$L__BB0_139:
	mul.lo.s64 	%rd187, %rd614, %rd614;
	and.b64  	%rd413, %rd187, -4294967296;
	setp.ne.s64 	%p144, %rd413, 0;
	@%p144 bra 	$L__BB0_141;
	cvt.u32.u64 	%r273, %rd179;
	cvt.u32.u64 	%r274, %rd187;
	rem.u32 	%r275, %r274, %r273;
	cvt.u64.u32 	%rd614, %r275;
	bra.uni 	$L__BB0_142;
$L__BB0_141:
	rem.u64 	%rd614, %rd187, %rd179;
$L__BB0_142:
	setp.gt.u32 	%p145, %r517, 1;
	shr.u32 	%r517, %r517, 1;
	@%p145 bra 	$L__BB0_135;
$L__BB0_143:
	setp.eq.s64 	%p146, %rd618, 1;
	setp.eq.s64 	%p147, %rd618, %rd180;
	or.pred  	%p148, %p146, %p147;
	@%p148 bra 	$L__BB0_151;
	setp.lt.s32 	%p149, %r513, 1;
	mov.u64 	%rd631, %rd404;
	@%p149 bra 	$L__BB0_186;
	mov.b32 	%r518, 0;
	bra.uni 	$L__BB0_147;
$L__BB0_146:
	add.s32 	%r518, %r518, 1;
	setp.eq.s32 	%p152, %r518, %r513;
	mov.u64 	%rd631, %rd404;
	@%p152 bra 	$L__BB0_186;
$L__BB0_147:
	mul.lo.s64 	%rd193, %rd618, %rd618;
	and.b64  	%rd415, %rd193, -4294967296;
	setp.ne.s64 	%p150, %rd415, 0;
	@%p150 bra 	$L__BB0_149;
	cvt.u32.u64 	%r277, %rd179;
	cvt.u32.u64 	%r278, %rd193;
	rem.u32 	%r279, %r278, %r277;
	cvt.u64.u32 	%rd618, %r279;
	bra.uni 	$L__BB0_150;
$L__BB0_149:
	rem.u64 	%rd618, %rd193, %rd179;
$L__BB0_150:
	setp.ne.s64 	%p151, %rd618, %rd180;
	@%p151 bra 	$L__BB0_146;
$L__BB0_151:
	setp.ge.u64 	%p153, %rd5, %rd179;
	@%p153 bra 	$L__BB0_169;
	setp.eq.s32 	%p154, %r514, 0;
	mov.b64 	%rd621, 1;
	mov.u64 	%rd620, %rd5;
	mov.u32 	%r519, %r514;
	@%p154 bra 	$L__BB0_161;
$L__BB0_153:
	and.b32  	%r280, %r519, 1;
	setp.eq.b32 	%p155, %r280, 1;
	not.pred 	%p156, %p155;
	@%p156 bra 	$L__BB0_157;
	mul.lo.s64 	%rd199, %rd621, %rd620;
	and.b64  	%rd418, %rd199, -4294967296;
	setp.ne.s64 	%p157, %rd418, 0;
	@%p157 bra 	$L__BB0_156;
	cvt.u32.u64 	%r281, %rd179;
	cvt.u32.u64 	%r282, %rd199;
	rem.u32 	%r283, %r282, %r281;
	cvt.u64.u32 	%rd621, %r283;
	bra.uni 	$L__BB0_157;
$L__BB0_156:
	rem.u64 	%rd621, %rd199, %rd179;
$L__BB0_157:
	mul.lo.s64 	%rd203, %rd620, %rd620;
	and.b64  	%rd419, %rd203, -4294967296;
	setp.ne.s64 	%p158, %rd419, 0;
	@%p158 bra 	$L__BB0_159;
	cvt.u32.u64 	%r284, %rd179;
	cvt.u32.u64 	%r285, %rd203;
	rem.u32 	%r286, %r285, %r284;
	cvt.u64.u32 	%rd620, %r286;
	bra.uni 	$L__BB0_160;
$L__BB0_159:
	rem.u64 	%rd620, %rd203, %rd179;
$L__BB0_160:
	setp.gt.u32 	%p159, %r519, 1;
	shr.u32 	%r519, %r519, 1;
	@%p159 bra 	$L__BB0_153;
$L__BB0_161:
	setp.eq.s64 	%p160, %rd621, 1;
	setp.eq.s64 	%p161, %rd621, %rd180;
	or.pred  	%p162, %p160, %p161;
	@%p162 bra 	$L__BB0_169;
	setp.lt.s32 	%p163, %r513, 1;
	mov.u64 	%rd631, %rd404;
	@%p163 bra 	$L__BB0_186;
	mov.b32 	%r520, 0;
$L__BB0_164:
	mul.lo.s64 	%rd209, %rd621, %rd621;
	and.b64  	%rd421, %rd209, -4294967296;
	setp.ne.s64 	%p164, %rd421, 0;
	@%p164 bra 	$L__BB0_166;
	cvt.u32.u64 	%r288, %rd179;
	cvt.u32.u64 	%r289, %rd209;
	rem.u32 	%r290, %r289, %r288;
	cvt.u64.u32 	%rd621, %r290;
	bra.uni 	$L__BB0_167;
$L__BB0_166:
	rem.u64 	%rd621, %rd209, %rd179;
$L__BB0_167:
	setp.eq.s64 	%p165, %rd621, %rd180;
	@%p165 bra 	$L__BB0_169;
	add.s32 	%r520, %r520, 1;
	setp.eq.s32 	%p166, %r520, %r513;
	mov.u64 	%rd631, %rd404;
	@%p166 bra 	$L__BB0_186;
	bra.uni 	$L__BB0_164;
$L__BB0_169:
	setp.ge.u64 	%p167, %rd6, %rd179;
	mov.u64 	%rd631, %rd407;
	@%p167 bra 	$L__BB0_186;
	setp.eq.s32 	%p168, %r514, 0;
	mov.b64 	%rd627, 1;
	mov.u64 	%rd626, %rd6;
	@%p168 bra 	$L__BB0_179;
$L__BB0_171:
	and.b32  	%r291, %r514, 1;
	setp.eq.b32 	%p169, %r291, 1;
	not.pred 	%p170, %p169;
	@%p170 bra 	$L__BB0_175;
	mul.lo.s64 	%rd215, %rd627, %rd626;
	and.b64  	%rd425, %rd215, -4294967296;
	setp.ne.s64 	%p171, %rd425, 0;
	@%p171 bra 	$L__BB0_174;
	cvt.u32.u64 	%r292, %rd179;
	cvt.u32.u64 	%r293, %rd215;
	rem.u32 	%r294, %r293, %r292;
	cvt.u64.u32 	%rd627, %r294;
	bra.uni 	$L__BB0_175;
$L__BB0_174:
	rem.u64 	%rd627, %rd215, %rd179;
$L__BB0_175:
	mul.lo.s64 	%rd219, %rd626, %rd626;
	and.b64  	%rd426, %rd219, -4294967296;
	setp.ne.s64 	%p172, %rd426, 0;
	@%p172 bra 	$L__BB0_177;
	cvt.u32.u64 	%r295, %rd179;
	cvt.u32.u64 	%r296, %rd219;
	rem.u32 	%r297, %r296, %r295;
	cvt.u64.u32 	%rd626, %r297;
	bra.uni 	$L__BB0_178;
$L__BB0_177:
	rem.u64 	%rd626, %rd219, %rd179;
$L__BB0_178:
	setp.gt.u32 	%p173, %r514, 1;
	shr.u32 	%r514, %r514, 1;
	@%p173 bra 	$L__BB0_171;
$L__BB0_179:
	setp.lt.s32 	%p174, %r513, 1;
	setp.eq.s64 	%p175, %rd627, 1;
	setp.eq.s64 	%p176, %rd627, %rd180;
	or.pred  	%p177, %p175, %p176;
	or.pred  	%p178, %p177, %p174;
	selp.u64 	%rd631, 1, 0, %p177;
	@%p178 bra 	$L__BB0_186;
	mov.b32 	%r522, 0;
$L__BB0_181:
	mul.lo.s64 	%rd226, %rd627, %rd627;
	and.b64  	%rd427, %rd226, -4294967296;
	setp.ne.s64 	%p179, %rd427, 0;
	@%p179 bra 	$L__BB0_183;
	cvt.u32.u64 	%r299, %rd179;
	cvt.u32.u64 	%r300, %rd226;
	rem.u32 	%r301, %r300, %r299;
	cvt.u64.u32 	%rd627, %r301;
	bra.uni 	$L__BB0_184;
$L__BB0_183:
	rem.u64 	%rd627, %rd226, %rd179;
$L__BB0_184:
	setp.eq.s64 	%p180, %rd627, %rd180;
	mov.b64 	%rd631, 1;
	@%p180 bra 	$L__BB0_186;
	add.s32 	%r522, %r522, 1;
	setp.ne.s32 	%p181, %r522, %r513;
	mov.u64 	%rd631, %rd404;
	@%p181 bra 	$L__BB0_181;
$L__BB0_186:
	add.s64 	%rd551, %rd551, 1;
	add.s64 	%rd566, %rd631, %rd566;
	setp.lt.u32 	%p182, %r17, 4;
	@%p182 bra 	$L__BB0_191;
	mul.hi.u32 	%r303, %r17, -1431655765;
	shr.u32 	%r304, %r303, 2;
	mul.lo.s32 	%r305, %r304, 6;
	sub.s32 	%r302, %r17, %r305;
	setp.eq.s32 	%p183, %r302, 5;
	@%p183 bra 	$L__BB0_190;
	setp.ne.s32 	%p184, %r302, 1;
	@%p184 bra 	$L__BB0_191;
	add.s64 	%rd633, %rd633, 1;
	bra.uni 	$L__BB0_191;
$L__BB0_190:
	add.s64 	%rd568, %rd568, 1;
$L__BB0_191:
	add.s64 	%rd569, %rd569, %rd7;
	add.s32 	%r306, %r492, -1;
	shr.u64 	%rd430, %rd569, %r306;
	setp.eq.s64 	%p185, %rd430, 0;
	@%p185 bra 	$L__BB0_4;
$L__BB0_192:
	add.s32 	%r492, %r492, 1;
	setp.gt.u32 	%p186, %r492, %r102;
	@%p186 bra 	$L__BB0_193;
	bra.uni 	$L__BB0_2;
$L__BB0_193:
	mov.b32 	%r531, 16;
$L__BB0_194:
	// begin inline asm
	mov.b64 {%r308,%r309}, %rd551;
	// end inline asm
	shfl.sync.down.b32	%r311|%p187, %r309, %r531, 31, -1;
	shfl.sync.down.b32	%r310|%p188, %r308, %r531, 31, -1;
	// begin inline asm
	mov.b64 %rd432, {%r310,%r311};
	// end inline asm
	add.s64 	%rd290, %rd432, %rd551;
	// begin inline asm
	mov.b64 {%r312,%r313}, %rd552;
	// end inline asm
	shfl.sync.down.b32	%r315|%p189, %r313, %r531, 31, -1;
	shfl.sync.down.b32	%r314|%p190, %r312, %r531, 31, -1;
	// begin inline asm
	mov.b64 %rd434, {%r314,%r315};
	// end inline asm
	add.s64 	%rd291, %rd434, %rd552;
	// begin inline asm
	mov.b64 {%r316,%r317}, %rd553;
	// end inline asm
	shfl.sync.down.b32	%r319|%p191, %r317, %r531, 31, -1;
	shfl.sync.down.b32	%r318|%p192, %r316, %r531, 31, -1;
	// begin inline asm
	mov.b64 %rd436, {%r318,%r319};
	// end inline asm
	add.s64 	%rd292, %rd436, %rd553;
	// begin inline asm
	mov.b64 {%r320,%r321}, %rd646;
	// end inline asm
	shfl.sync.down.b32	%r323|%p193, %r321, %r531, 31, -1;
	shfl.sync.down.b32	%r322|%p194, %r320, %r531, 31, -1;
	// begin inline asm
	mov.b64 %rd438, {%r322,%r323};
	// end inline asm
	add.s64 	%rd293, %rd438, %rd646;
	// begin inline asm
	mov.b64 {%r324,%r325}, %rd645;
	// end inline asm
	shfl.sync.down.b32	%r327|%p195, %r325, %r531, 31, -1;
	shfl.sync.down.b32	%r326|%p196, %r324, %r531, 31, -1;
	// begin inline asm
	mov.b64 %rd440, {%r326,%r327};
	// end inline asm
	add.s64 	%rd294, %rd440, %rd645;
	// begin inline asm
	mov.b64 {%r328,%r329}, %rd644;
	// end inline asm
	shfl.sync.down.b32	%r331|%p197, %r329, %r531, 31, -1;
	shfl.sync.down.b32	%r330|%p198, %r328, %r531, 31, -1;
	// begin inline asm
	mov.b64 %rd442, {%r330,%r331};
	// end inline asm
	add.s64 	%rd295, %rd442, %rd644;
	// begin inline asm
	mov.b64 {%r332,%r333}, %rd643;
	// end inline asm
	shfl.sync.down.b32	%r335|%p199, %r333, %r531, 31, -1;
	shfl.sync.down.b32	%r334|%p200, %r332, %r531, 31, -1;
	// begin inline asm
	mov.b64 %rd444, {%r334,%r335};
	// end inline asm
	add.s64 	%rd296, %rd444, %rd643;
	// begin inline asm
	mov.b64 {%r336,%r337}, %rd642;
	// end inline asm
	shfl.sync.down.b32	%r339|%p201, %r337, %r531, 31, -1;
	shfl.sync.down.b32	%r338|%p202, %r336, %r531, 31, -1;
	// begin inline asm
	mov.b64 %rd446, {%r338,%r339};
	// end inline asm
	add.s64 	%rd297, %rd446, %rd642;
	// begin inline asm
	mov.b64 {%r340,%r341}, %rd606;
	// end inline asm
	shfl.sync.down.b32	%r343|%p203, %r341, %r531, 31, -1;
	shfl.sync.down.b32	%r342|%p204, %r340, %r531, 31, -1;
	// begin inline asm
	mov.b64 %rd448, {%r342,%r343};
	// end inline asm
	add.s64 	%rd298, %rd448, %rd606;
	// begin inline asm
	mov.b64 {%r344,%r345}, %fd37;
	// end inline asm
	shfl.sync.down.b32	%r347|%p205, %r345, %r531, 31, -1;
	shfl.sync.down.b32	%r346|%p206, %r344, %r531, 31, -1;
	// begin inline asm
	mov.b64 %fd24, {%r346,%r347};
	// end inline asm
	add.f64 	%fd15, %fd37, %fd24;
	// begin inline asm
	mov.b64 {%r348,%r349}, %fd38;
	// end inline asm
	shfl.sync.down.b32	%r351|%p207, %r349, %r531, 31, -1;
	shfl.sync.down.b32	%r350|%p208, %r348, %r531, 31, -1;
	// begin inline asm
	mov.b64 %fd26, {%r350,%r351};
	// end inline asm
	add.f64 	%fd16, %fd38, %fd26;
	// begin inline asm
	mov.b64 {%r352,%r353}, %rd566;
	// end inline asm
	shfl.sync.down.b32	%r355|%p209, %r353, %r531, 31, -1;
	shfl.sync.down.b32	%r354|%p210, %r352, %r531, 31, -1;
	// begin inline asm
	mov.b64 %rd450, {%r354,%r355};
	// end inline asm
	add.s64 	%rd299, %rd450, %rd566;
	// begin inline asm
	mov.b64 {%r356,%r357}, %rd633;
	// end inline asm
	shfl.sync.down.b32	%r359|%p211, %r357, %r531, 31, -1;
	shfl.sync.down.b32	%r358|%p212, %r356, %r531, 31, -1;
	// begin inline asm
	mov.b64 %rd452, {%r358,%r359};
	// end inline asm
	add.s64 	%rd300, %rd452, %rd633;
	// begin inline asm
	mov.b64 {%r360,%r361}, %rd568;
	// end inline asm
	shfl.sync.down.b32	%r363|%p213, %r361, %r531, 31, -1;
	shfl.sync.down.b32	%r362|%p214, %r360, %r531, 31, -1;
	// begin inline asm
	mov.b64 %rd454, {%r362,%r363};
	// end inline asm
	add.s64 	%rd301, %rd454, %rd568;
	// begin inline asm
	mov.b64 {%r364,%r365}, %rd560;
	// end inline asm
	shfl.sync.down.b32	%r367|%p215, %r365, %r531, 31, -1;
	shfl.sync.down.b32	%r366|%p216, %r364, %r531, 31, -1;
	// begin inline asm
	mov.b64 %rd456, {%r366,%r367};
	// end inline asm
	min.u64 	%rd302, %rd456, %rd560;
	// begin inline asm
	mov.b64 {%r368,%r369}, %rd561;
	// end inline asm
	shfl.sync.down.b32	%r371|%p217, %r369, %r531, 31, -1;
	shfl.sync.down.b32	%r370|%p218, %r368, %r531, 31, -1;
	// begin inline asm
	mov.b64 %rd458, {%r370,%r371};
	// end inline asm
	max.u64 	%rd303, %rd458, %rd561;
	// begin inline asm
	mov.b64 {%r372,%r373}, %rd563;
	// end inline asm
	shfl.sync.down.b32	%r375|%p219, %r373, %r531, 31, -1;
	shfl.sync.down.b32	%r374|%p220, %r372, %r531, 31, -1;
	// begin inline asm
	mov.b64 %rd460, {%r374,%r375};
	// end inline asm
	// begin inline asm
	mov.b64 {%r376,%r377}, %rd562;
	// end inline asm
	shfl.sync.down.b32	%r379|%p221, %r377, %r531, 31, -1;
	shfl.sync.down.b32	%r378|%p222, %r376, %r531, 31, -1;
	// begin inline asm
	mov.b64 %rd462, {%r378,%r379};
	// end inline asm
	setp.lt.u64 	%p223, %rd460, %rd563;
	min.u64 	%rd304, %rd460, %rd563;
	selp.b64 	%rd305, %rd462, %rd562, %p223;
	// begin inline asm
	mov.b64 {%r380,%r381}, %rd565;
	// end inline asm
	shfl.sync.down.b32	%r383|%p224, %r381, %r531, 31, -1;
	shfl.sync.down.b32	%r382|%p225, %r380, %r531, 31, -1;
	// begin inline asm
	mov.b64 %rd464, {%r382,%r383};
	// end inline asm
	// begin inline asm
	mov.b64 {%r384,%r385}, %rd564;
	// end inline asm
	shfl.sync.down.b32	%r387|%p226, %r385, %r531, 31, -1;
	shfl.sync.down.b32	%r386|%p227, %r384, %r531, 31, -1;
	// begin inline asm
	mov.b64 %rd466, {%r386,%r387};
	// end inline asm
	setp.gt.u64 	%p228, %rd464, %rd565;
	max.u64 	%rd306, %rd464, %rd565;
	selp.b64 	%rd307, %rd466, %rd564, %p228;
	shfl.sync.down.b32	%r388|%p229, %r493, %r531, 31, -1;
	shfl.sync.down.b32	%r389|%p230, %r494, %r531, 31, -1;
	shfl.sync.down.b32	%r390|%p231, %r495, %r531, 31, -1;
	shfl.sync.down.b32	%r391|%p232, %r496, %r531, 31, -1;
	min.u32 	%r90, %r388, %r493;
	max.u32 	%r91, %r389, %r494;
	min.u32 	%r92, %r390, %r495;
	max.u32 	%r93, %r391, %r496;
	setp.lt.u32 	%p233, %r531, 2;
	@%p233 bra 	$L__BB0_196;
	shr.u32 	%r472, %r531, 1;
	// begin inline asm
	mov.b64 {%r392,%r393}, %rd290;
	// end inline asm
	shfl.sync.down.b32	%r395|%p234, %r393, %r472, 31, -1;
	shfl.sync.down.b32	%r394|%p235, %r392, %r472, 31, -1;
	// begin inline asm
	mov.b64 %rd468, {%r394,%r395};
	// end inline asm
	add.s64 	%rd551, %rd468, %rd290;
	// begin inline asm
	mov.b64 {%r396,%r397}, %rd291;
	// end inline asm
	shfl.sync.down.b32	%r399|%p236, %r397, %r472, 31, -1;
	shfl.sync.down.b32	%r398|%p237, %r396, %r472, 31, -1;
	// begin inline asm
	mov.b64 %rd470, {%r398,%r399};
	// end inline asm
	add.s64 	%rd552, %rd470, %rd291;
	// begin inline asm
	mov.b64 {%r400,%r401}, %rd292;
	// end inline asm
	shfl.sync.down.b32	%r403|%p238, %r401, %r472, 31, -1;
	shfl.sync.down.b32	%r402|%p239, %r400, %r472, 31, -1;
	// begin inline asm
	mov.b64 %rd472, {%r402,%r403};
	// end inline asm
	add.s64 	%rd553, %rd472, %rd292;
	// begin inline asm
	mov.b64 {%r404,%r405}, %rd293;
	// end inline asm
	shfl.sync.down.b32	%r407|%p240, %r405, %r472, 31, -1;
	shfl.sync.down.b32	%r406|%p241, %r404, %r472, 31, -1;
	// begin inline asm
	mov.b64 %rd474, {%r406,%r407};
	// end inline asm
	add.s64 	%rd646, %rd474, %rd293;
	// begin inline asm
	mov.b64 {%r408,%r409}, %rd294;
	// end inline asm
	shfl.sync.down.b32	%r411|%p242, %r409, %r472, 31, -1;
	shfl.sync.down.b32	%r410|%p243, %r408, %r472, 31, -1;
	// begin inline asm
	mov.b64 %rd476, {%r410,%r411};
	// end inline asm
	add.s64 	%rd645, %rd476, %rd294;
	// begin inline asm
	mov.b64 {%r412,%r413}, %rd295;
	// end inline asm
	shfl.sync.down.b32	%r415|%p244, %r413, %r472, 31, -1;
	shfl.sync.down.b32	%r414|%p245, %r412, %r472, 31, -1;
	// begin inline asm
	mov.b64 %rd478, {%r414,%r415};
	// end inline asm
	add.s64 	%rd644, %rd478, %rd295;
	// begin inline asm
	mov.b64 {%r416,%r417}, %rd296;
	// end inline asm
	shfl.sync.down.b32	%r419|%p246, %r417, %r472, 31, -1;
	shfl.sync.down.b32	%r418|%p247, %r416, %r472, 31, -1;
	// begin inline asm
	mov.b64 %rd480, {%r418,%r419};
	// end inline asm
	add.s64 	%rd643, %rd480, %rd296;
	// begin inline asm
	mov.b64 {%r420,%r421}, %rd297;
	// end inline asm
	shfl.sync.down.b32	%r423|%p248, %r421, %r472, 31, -1;
	shfl.sync.down.b32	%r422|%p249, %r420, %r472, 31, -1;
	// begin inline asm
	mov.b64 %rd482, {%r422,%r423};
	// end inline asm
	add.s64 	%rd642, %rd482, %rd297;
	// begin inline asm
	mov.b64 {%r424,%r425}, %rd298;
	// end inline asm
	shfl.sync.down.b32	%r427|%p250, %r425, %r472, 31, -1;
	shfl.sync.down.b32	%r426|%p251, %r424, %r472, 31, -1;
	// begin inline asm
	mov.b64 %rd484, {%r426,%r427};
	// end inline asm
	add.s64 	%rd606, %rd484, %rd298;
	// begin inline asm
	mov.b64 {%r428,%r429}, %fd15;
	// end inline asm
	shfl.sync.down.b32	%r431|%p252, %r429, %r472, 31, -1;
	shfl.sync.down.b32	%r430|%p253, %r428, %r472, 31, -1;
	// begin inline asm
	mov.b64 %fd28, {%r430,%r431};
	// end inline asm
	add.f64 	%fd37, %fd15, %fd28;
	// begin inline asm
	mov.b64 {%r432,%r433}, %fd16;
	// end inline asm
	shfl.sync.down.b32	%r435|%p254, %r433, %r472, 31, -1;
	shfl.sync.down.b32	%r434|%p255, %r432, %r472, 31, -1;
	// begin inline asm
	mov.b64 %fd30, {%r434,%r435};
	// end inline asm
	add.f64 	%fd38, %fd16, %fd30;
	// begin inline asm
	mov.b64 {%r436,%r437}, %rd299;
	// end inline asm
	shfl.sync.down.b32	%r439|%p256, %r437, %r472, 31, -1;
	shfl.sync.down.b32	%r438|%p257, %r436, %r472, 31, -1;
	// begin inline asm
	mov.b64 %rd486, {%r438,%r439};
	// end inline asm
	add.s64 	%rd566, %rd486, %rd299;
	// begin inline asm
	mov.b64 {%r440,%r441}, %rd300;
	// end inline asm
	shfl.sync.down.b32	%r443|%p258, %r441, %r472, 31, -1;
	shfl.sync.down.b32	%r442|%p259, %r440, %r472, 31, -1;
	// begin inline asm
	mov.b64 %rd488, {%r442,%r443};
	// end inline asm
	add.s64 	%rd633, %rd488, %rd300;
	// begin inline asm
	mov.b64 {%r444,%r445}, %rd301;
	// end inline asm
	shfl.sync.down.b32	%r447|%p260, %r445, %r472, 31, -1;
	shfl.sync.down.b32	%r446|%p261, %r444, %r472, 31, -1;
	// begin inline asm
	mov.b64 %rd490, {%r446,%r447};
	// end inline asm
	add.s64 	%rd568, %rd490, %rd301;
	// begin inline asm
	mov.b64 {%r448,%r449}, %rd302;
	// end inline asm
	shfl.sync.down.b32	%r451|%p262, %r449, %r472, 31, -1;
	shfl.sync.down.b32	%r450|%p263, %r448, %r472, 31, -1;
	// begin inline asm
	mov.b64 %rd492, {%r450,%r451};
	// end inline asm
	min.u64 	%rd560, %rd492, %rd302;
	// begin inline asm
	mov.b64 {%r452,%r453}, %rd303;
	// end inline asm
	shfl.sync.down.b32	%r455|%p264, %r453, %r472, 31, -1;
	shfl.sync.down.b32	%r454|%p265, %r452, %r472, 31, -1;
	// begin inline asm
	mov.b64 %rd494, {%r454,%r455};
	// end inline asm
	max.u64 	%rd561, %rd494, %rd303;
	// begin inline asm
	mov.b64 {%r456,%r457}, %rd304;
	// end inline asm
	shfl.sync.down.b32	%r459|%p266, %r457, %r472, 31, -1;
	shfl.sync.down.b32	%r458|%p267, %r456, %r472, 31, -1;
	// begin inline asm
	mov.b64 %rd496, {%r458,%r459};
	// end inline asm
	// begin inline asm
	mov.b64 {%r460,%r461}, %rd305;
	// end inline asm
	shfl.sync.down.b32	%r463|%p268, %r461, %r472, 31, -1;
	shfl.sync.down.b32	%r462|%p269, %r460, %r472, 31, -1;
	// begin inline asm
	mov.b64 %rd498, {%r462,%r463};
	// end inline asm
	setp.lt.u64 	%p270, %rd496, %rd304;
	min.u64 	%rd563, %rd496, %rd304;
	selp.b64 	%rd562, %rd498, %rd305, %p270;
	// begin inline asm
	mov.b64 {%r464,%r465}, %rd306;
	// end inline asm
	shfl.sync.down.b32	%r467|%p271, %r465, %r472, 31, -1;
	shfl.sync.down.b32	%r466|%p272, %r464, %r472, 31, -1;
	// begin inline asm
	mov.b64 %rd500, {%r466,%r467};
	// end inline asm
	// begin inline asm
	mov.b64 {%r468,%r469}, %rd307;
	// end inline asm
	shfl.sync.down.b32	%r471|%p273, %r469, %r472, 31, -1;
	shfl.sync.down.b32	%r470|%p274, %r468, %r472, 31, -1;
	// begin inline asm
	mov.b64 %rd502, {%r470,%r471};
	// end inline asm
	setp.gt.u64 	%p275, %rd500, %rd306;
	max.u64 	%rd565, %rd500, %rd306;
	selp.b64 	%rd564, %rd502, %rd307, %p275;
	shfl.sync.down.b32	%r473|%p276, %r90, %r472, 31, -1;
	shfl.sync.down.b32	%r474|%p277, %r91, %r472, 31, -1;
	shfl.sync.down.b32	%r475|%p278, %r92, %r472, 31, -1;
	shfl.sync.down.b32	%r476|%p279, %r93, %r472, 31, -1;
	min.u32 	%r493, %r473, %r90;
	max.u32 	%r494, %r474, %r91;
	min.u32 	%r495, %r475, %r92;
	max.u32 	%r496, %r476, %r93;
	shr.u32 	%r531, %r531, 2;
	bra.uni 	$L__BB0_194;
$L__BB0_196:
	mov.u32 	%r477, %tid.x;
	and.b32  	%r478, %r477, 31;
	setp.ne.s32 	%p280, %r478, 0;
	@%p280 bra 	$L__BB0_214;
	atom.global.add.u64 	%rd503, [%rd1+32], %rd290;
	atom.global.add.u64 	%rd504, [%rd1+24], %rd291;
	atom.global.add.u64 	%rd505, [%rd1+40], %rd292;
	atom.global.add.u64 	%rd506, [%rd1+48], %rd293;
	atom.global.add.u64 	%rd507, [%rd1+56], %rd294;
	atom.global.add.u64 	%rd508, [%rd1+64], %rd295;
	atom.global.add.u64 	%rd509, [%rd1+72], %rd296;
	atom.global.add.u64 	%rd510, [%rd1+80], %rd297;
	atom.global.add.u64 	%rd511, [%rd1+88], %rd298;
	atom.global.add.u64 	%rd512, [%rd1+168], %rd299;
	atom.global.add.u64 	%rd513, [%rd1+176], %rd300;
	atom.global.add.u64 	%rd514, [%rd1+184], %rd301;
	atom.global.min.u32 	%r479, [%rd1+16], %r90;
	atom.global.max.u32 	%r480, [%rd1+20], %r91;
	atom.global.min.u32 	%r481, [%rd1+104], %r92;
	atom.global.max.u32 	%r482, [%rd1+108], %r93;
	ld.global.u64 	%rd686, [%rd1+120];
$L__BB0_198:
	setp.ge.u64 	%p281, %rd302, %rd686;
	@%p281 bra 	$L__BB0_200;
	atom.relaxed.global.cas.b64 	%rd328, [%rd1+120], %rd686, %rd302;
	setp.ne.s64 	%p282, %rd328, %rd686;
	mov.u64 	%rd686, %rd328;
	@%p282 bra 	$L__BB0_198;
$L__BB0_200:
	ld.global.u64 	%rd687, [%rd1+128];
$L__BB0_201:
	setp.le.u64 	%p283, %rd303, %rd687;
	@%p283 bra 	$L__BB0_203;
	atom.relaxed.global.cas.b64 	%rd331, [%rd1+128], %rd687, %rd303;
	setp.ne.s64 	%p284, %rd331, %rd687;
	mov.u64 	%rd687, %rd331;
	@%p284 bra 	$L__BB0_201;
$L__BB0_203:
	setp.eq.s64 	%p285, %rd304, -1;
	@%p285 bra 	$L__BB0_208;
	ld.global.u64 	%rd688, [%rd1+136];
$L__BB0_205:
	setp.ge.u64 	%p286, %rd304, %rd688;
	@%p286 bra 	$L__BB0_208;
	atom.relaxed.global.cas.b64 	%rd334, [%rd1+136], %rd688, %rd304;
	setp.ne.s64 	%p287, %rd334, %rd688;
	mov.u64 	%rd688, %rd334;
	@%p287 bra 	$L__BB0_205;
	st.global.u64 	[%rd1+144], %rd305;
$L__BB0_208:
	setp.eq.s64 	%p288, %rd306, 0;
	@%p288 bra 	$L__BB0_213;
	ld.global.u64 	%rd689, [%rd1+152];
$L__BB0_210:
	setp.le.u64 	%p289, %rd306, %rd689;
	@%p289 bra 	$L__BB0_213;
	atom.relaxed.global.cas.b64 	%rd337, [%rd1+152], %rd689, %rd306;
	setp.ne.s64 	%p290, %rd337, %rd689;
	mov.u64 	%rd689, %rd337;
	@%p290 bra 	$L__BB0_210;
	st.global.u64 	[%rd1+160], %rd307;
$L__BB0_213:
	atom.global.add.f64 	%fd31, [%rd1+96], %fd15;
	atom.global.add.f64 	%fd32, [%rd1+112], %fd16;
$L__BB0_214:
	ret;

}
	// .globl	_Z25angular_segment_kernel_64mmjjjjP12SegmentStats
.visible .entry _Z25angular_segment_kernel_64mmjjjjP12SegmentStats(
	.param .u64 _Z25angular_segment_kernel_64mmjjjjP12SegmentStats_param_0,
	.param .u64 _Z25angular_segment_kernel_64mmjjjjP12SegmentStats_param_1,
	.param .u32 _Z25angular_segment_kernel_64mmjjjjP12SegmentStats_param_2,
	.param .u32 _Z25angular_segment_kernel_64mmjjjjP12SegmentStats_param_3,
	.param .u32 _Z25angular_segment_kernel_64mmjjjjP12SegmentStats_param_4,
	.param .u32 _Z25angular_segment_kernel_64mmjjjjP12SegmentStats_param_5,
	.param .u64 .ptr .align 1 _Z25angular_segment_kernel_64mmjjjjP12SegmentStats_param_6
)
{
	.reg .pred 	%p<729>;
	.reg .b16 	%rs<12>;
	.reg .b32 	%r<1807>;
	.reg .b64 	%rd<3649>;
	.reg .b64 	%fd<45>;

	ld.param.u32 	%r1759, [_Z25angular_segment_kernel_64mmjjjjP12SegmentStats_param_3];
	ld.param.u32 	%r108, [_Z25angular_segment_kernel_64mmjjjjP12SegmentStats_param_4];
	ld.param.u64 	%rd1978, [_Z25angular_segment_kernel_64mmjjjjP12SegmentStats_param_6];
	cvta.to.global.u64 	%rd1, %rd1978;
	setp.gt.u32 	%p4, %r1759, %r108;
	mov.b32 	%r1762, -1;
	mov.b32 	%r1763, 0;
	mov.f64 	%fd38, 0d0000000000000000;
	mov.b64 	%rd3104, -1;
	mov.b64 	%rd3109, 0;
	mov.u64 	%rd3592, %rd3109;
	mov.u64 	%rd3107, %rd3109;
	mov.u64 	%rd3106, %rd3109;
	mov.u64 	%rd3105, %rd3109;
	mov.u64 	%rd3103, %rd3109;
	mov.u64 	%rd3102, %rd3109;
	mov.u64 	%rd3101, %rd3104;
	mov.f64 	%fd37, %fd38;
	mov.u32 	%r1761, %r1763;
	mov.u32 	%r1760, %r1762;
	mov.u64 	%rd3356, %rd3109;
	mov.u64 	%rd3601, %rd3109;
	mov.u64 	%rd3602, %rd3109;
	mov.u64 	%rd3603, %rd3109;
	mov.u64 	%rd3604, %rd3109;
	mov.u64 	%rd3605, %rd3109;
	mov.u64 	%rd3094, %rd3109;
	mov.u64 	%rd3093, %rd3109;
	mov.u64 	%rd3092, %rd3109;
	@%p4 bra 	$L__BB1_1434;
	mov.b64 	%rd3101, -1;
	mov.f64 	%fd37, 0d0000000000000000;
	mov.b32 	%r1761, 0;
	mov.b32 	%r1760, -1;
	mov.b64 	%rd3092, 0;
	mov.u32 	%r115, %ctaid.x;
	mov.u64 	%rd3093, %rd3092;
	mov.u64 	%rd3094, %rd3092;
	mov.u64 	%rd3605, %rd3092;
	mov.u64 	%rd3604, %rd3092;
	mov.u64 	%rd3603, %rd3092;
	mov.u64 	%rd3602, %rd3092;
	mov.u64 	%rd3601, %rd3092;
	mov.u64 	%rd3356, %rd3092;
	mov.u32 	%r1762, %r1760;
	mov.u32 	%r1763, %r1761;
	mov.f64 	%fd38, %fd37;
	mov.u64 	%rd3102, %rd3092;
	mov.u64 	%rd3103, %rd3092;
	mov.u64 	%rd3104, %rd3101;
	mov.u64 	%rd3105, %rd3092;
	mov.u64 	%rd3106, %rd3092;
	mov.u64 	%rd3107, %rd3092;
	mov.u64 	%rd3592, %rd3092;
	mov.u64 	%rd3109, %rd3092;
$L__BB1_2:
	add.s32 	%r114, %r1759, -1;
	mov.u32 	%r116, %ntid.x;
	mul.wide.u32 	%rd1981, %r115, %r116;
	mov.u32 	%r117, %tid.x;
	cvt.u64.u32 	%rd1982, %r117;
	add.s64 	%rd3110, %rd1981, %rd1982;
	shr.u64 	%rd1983, %rd3110, %r114;
	setp.ne.s64 	%p5, %rd1983, 0;
	@%p5 bra 	$L__BB1_1433;
$L__BB1_3:
	ld.param.u32 	%r1749, [_Z25angular_segment_kernel_64mmjjjjP12SegmentStats_param_5];
	ld.param.u32 	%r1747, [_Z25angular_segment_kernel_64mmjjjjP12SegmentStats_param_2];
	ld.param.u64 	%rd3055, [_Z25angular_segment_kernel_64mmjjjjP12SegmentStats_param_0];
	setp.gt.u32 	%p6, %r1759, %r1749;
	setp.lt.u32 	%p7, %r1749, %r1747;
	shl.b64 	%rd1984, %rd3110, 1;
	mov.b64 	%rd1985, 1;
	shl.b64 	%rd1986, %rd1985, %r1759;
	add.s64 	%rd58, %rd1984, %rd1986;
	add.s64 	%rd59, %rd58, 1;
	xor.b64  	%rd1987, %rd59, %rd1986;
	sub.s32 	%r118, %r1749, %r1759;
	shl.b64 	%rd1988, %rd1987, %r118;
	sub.s32 	%r119, %r1759, %r1749;
	shr.u64 	%rd1989, %rd1987, %r119;
	selp.b64 	%rd1990, %rd1989, %rd1988, %p6;
	sub.s32 	%r120, %r1749, %r1747;
	shr.u64 	%rd1991, %rd1990, %r120;
	sub.s32 	%r121, %r1747, %r1749;
	shl.b64 	%rd1992, %rd1990, %r121;
	selp.b64 	%rd1993, %rd1992, %rd1991, %p7;
	setp.ne.s64 	%p8, %rd1993, %rd3055;
	@%p8 bra 	$L__BB1_1432;
	setp.gt.u64 	%p9, %rd59, 13;
	@%p9 bra 	$L__BB1_61;
	add.s64 	%rd3356, %rd3356, 1;
	setp.lt.u64 	%p294, %rd59, 2;
	mov.b64 	%rd3362, 0;
	mov.pred 	%p293, -1;
	mov.pred 	%p728, %p293;
	@%p294 bra 	$L__BB1_746;
	add.s64 	%rd2475, %rd58, -1;
	setp.lt.u64 	%p296, %rd2475, 2;
	mov.pred 	%p295, 0;
	mov.pred 	%p728, %p295;
	@%p296 bra 	$L__BB1_746;
	setp.eq.s32 	%p298, %r1759, 0;
	mov.pred 	%p728, %p293;
	@%p298 bra 	$L__BB1_746;
	setp.lt.u64 	%p300, %rd59, 9;
	mov.pred 	%p728, %p295;
	@%p300 bra 	$L__BB1_746;
	cvt.u16.u64 	%rs9, %rd59;
	mul.lo.s16 	%rs10, %rs9, -85;
	and.b16  	%rs11, %rs10, 255;
	setp.lt.u16 	%p302, %rs11, 86;
	mov.pred 	%p728, %p293;
	@%p302 bra 	$L__BB1_746;
	cvt.u32.u64 	%r883, %rd59;
	add.s32 	%r14, %r883, -1;
	mov.b32 	%r1765, 0;
	mov.u32 	%r1764, %r14;
$L__BB1_11:
	mov.u32 	%r16, %r1765;
	shr.u32 	%r1770, %r1764, 1;
	add.s32 	%r1765, %r16, 1;
	and.b32  	%r884, %r1764, 2;
	setp.eq.s32 	%p303, %r884, 0;
	mov.u32 	%r1764, %r1770;
	@%p303 bra 	$L__BB1_11;
	cvt.u64.u32 	%rd61, %r14;
	ld.const.u64 	%rd3112, [MR_WITNESSES_3];
	setp.ge.u64 	%p304, %rd3112, %rd59;
	mov.b64 	%rd3116, 1;
	mov.u32 	%r1766, %r1770;
	@%p304 bra 	$L__BB1_29;
$L__BB1_13:
	and.b32  	%r885, %r1766, 1;
	setp.eq.b32 	%p305, %r885, 1;
	not.pred 	%p306, %p305;
	@%p306 bra 	$L__BB1_17;
	mul.lo.s64 	%rd65, %rd3116, %rd3112;
	or.b64  	%rd2480, %rd65, %rd59;
	and.b64  	%rd2481, %rd2480, -4294967296;
	setp.ne.s64 	%p307, %rd2481, 0;
	@%p307 bra 	$L__BB1_16;
	cvt.u32.u64 	%r886, %rd59;
	cvt.u32.u64 	%r887, %rd65;
	rem.u32 	%r888, %r887, %r886;
	cvt.u64.u32 	%rd3116, %r888;
	bra.uni 	$L__BB1_17;
$L__BB1_16:
	rem.u64 	%rd3116, %rd65, %rd59;
$L__BB1_17:
	mul.lo.s64 	%rd69, %rd3112, %rd3112;
	or.b64  	%rd2482, %rd69, %rd59;
	and.b64  	%rd2483, %rd2482, -4294967296;
	setp.ne.s64 	%p308, %rd2483, 0;
	@%p308 bra 	$L__BB1_19;
	cvt.u32.u64 	%r889, %rd59;
	cvt.u32.u64 	%r890, %rd69;
	rem.u32 	%r891, %r890, %r889;
	cvt.u64.u32 	%rd3112, %r891;
	bra.uni 	$L__BB1_20;
$L__BB1_19:
	rem.u64 	%rd3112, %rd69, %rd59;
$L__BB1_20:
	setp.gt.u32 	%p309, %r1766, 1;
	shr.u32 	%r1766, %r1766, 1;
	@%p309 bra 	$L__BB1_13;
	setp.eq.s64 	%p310, %rd3116, 1;
	setp.eq.s64 	%p311, %rd3116, %rd61;
	or.pred  	%p312, %p310, %p311;
	@%p312 bra 	$L__BB1_29;
	setp.eq.s32 	%p314, %r16, 0;
	mov.pred 	%p728, %p293;
	@%p314 bra 	$L__BB1_746;
	mov.b32 	%r1767, 0;
	bra.uni 	$L__BB1_25;
$L__BB1_24:
	add.s32 	%r1767, %r1767, 1;
	setp.eq.s32 	%p318, %r1767, %r16;
	mov.pred 	%p728, %p293;
	@%p318 bra 	$L__BB1_746;
$L__BB1_25:
	mul.lo.s64 	%rd74, %rd3116, %rd3116;
	or.b64  	%rd2486, %rd74, %rd59;
	and.b64  	%rd2487, %rd2486, -4294967296;
	setp.ne.s64 	%p315, %rd2487, 0;
	@%p315 bra 	$L__BB1_27;
	cvt.u32.u64 	%r893, %rd59;
	cvt.u32.u64 	%r894, %rd74;
	rem.u32 	%r895, %r894, %r893;
	cvt.u64.u32 	%rd3116, %r895;
	bra.uni 	$L__BB1_28;
$L__BB1_27:
	rem.u64 	%rd3116, %rd74, %rd59;
$L__BB1_28:
	setp.ne.s64 	%p316, %rd3116, %rd61;
	@%p316 bra 	$L__BB1_24;
$L__BB1_29:
	ld.const.u64 	%rd3118, [MR_WITNESSES_3+8];
	setp.ge.u64 	%p319, %rd3118, %rd59;
	mov.b64 	%rd3121, 1;
	mov.u32 	%r1768, %r1770;
	@%p319 bra 	$L__BB1_46;
$L__BB1_30:
	and.b32  	%r896, %r1768, 1;
	setp.eq.b32 	%p320, %r896, 1;
	not.pred 	%p321, %p320;
	@%p321 bra 	$L__BB1_34;
	mul.lo.s64 	%rd81, %rd3121, %rd3118;
	or.b64  	%rd2490, %rd81, %rd59;
	and.b64  	%rd2491, %rd2490, -4294967296;
	setp.ne.s64 	%p322, %rd2491, 0;
	@%p322 bra 	$L__BB1_33;
	cvt.u32.u64 	%r897, %rd59;
	cvt.u32.u64 	%r898, %rd81;
	rem.u32 	%r899, %r898, %r897;
	cvt.u64.u32 	%rd3121, %r899;
	bra.uni 	$L__BB1_34;
$L__BB1_33:
	rem.u64 	%rd3121, %rd81, %rd59;
$L__BB1_34:
	mul.lo.s64 	%rd85, %rd3118, %rd3118;
	or.b64  	%rd2492, %rd85, %rd59;
	and.b64  	%rd2493, %rd2492, -4294967296;
	setp.ne.s64 	%p323, %rd2493, 0;
	@%p323 bra 	$L__BB1_36;
	cvt.u32.u64 	%r900, %rd59;
	cvt.u32.u64 	%r901, %rd85;
	rem.u32 	%r902, %r901, %r900;
	cvt.u64.u32 	%rd3118, %r902;
	bra.uni 	$L__BB1_37;
$L__BB1_36:
	rem.u64 	%rd3118, %rd85, %rd59;
$L__BB1_37:
	setp.gt.u32 	%p324, %r1768, 1;
	shr.u32 	%r1768, %r1768, 1;
	@%p324 bra 	$L__BB1_30;
	setp.eq.s64 	%p325, %rd3121, 1;
	setp.eq.s64 	%p326, %rd3121, %rd61;
	or.pred  	%p327, %p325, %p326;
	@%p327 bra 	$L__BB1_46;
	setp.eq.s32 	%p329, %r16, 0;
	mov.pred 	%p728, %p293;
	@%p329 bra 	$L__BB1_746;
	mov.b32 	%r1769, 0;
$L__BB1_41:
	mul.lo.s64 	%rd90, %rd3121, %rd3121;
	or.b64  	%rd2496, %rd90, %rd59;
	and.b64  	%rd2497, %rd2496, -4294967296;
	setp.ne.s64 	%p330, %rd2497, 0;
	@%p330 bra 	$L__BB1_43;
	cvt.u32.u64 	%r904, %rd59;
	cvt.u32.u64 	%r905, %rd90;
	rem.u32 	%r906, %r905, %r904;
	cvt.u64.u32 	%rd3121, %r906;
	bra.uni 	$L__BB1_44;
$L__BB1_43:
	rem.u64 	%rd3121, %rd90, %rd59;
$L__BB1_44:
	setp.eq.s64 	%p331, %rd3121, %rd61;
	@%p331 bra 	$L__BB1_46;
	add.s32 	%r1769, %r1769, 1;
	setp.eq.s32 	%p333, %r1769, %r16;
	mov.pred 	%p728, %p293;
	@%p333 bra 	$L__BB1_746;
	bra.uni 	$L__BB1_41;
$L__BB1_46:
	ld.const.u64 	%rd3124, [MR_WITNESSES_3+16];
	setp.ge.u64 	%p335, %rd3124, %rd59;
	mov.b64 	%rd3127, 1;
	mov.pred 	%p728, %p295;
	@%p335 bra 	$L__BB1_746;
$L__BB1_47:
	and.b32  	%r907, %r1770, 1;
	setp.eq.b32 	%p336, %r907, 1;
	not.pred 	%p337, %p336;
	@%p337 bra 	$L__BB1_51;
	mul.lo.s64 	%rd97, %rd3127, %rd3124;
	or.b64  	%rd2501, %rd97, %rd59;
	and.b64  	%rd2502, %rd2501, -4294967296;
	setp.ne.s64 	%p338, %rd2502, 0;
	@%p338 bra 	$L__BB1_50;
	cvt.u32.u64 	%r908, %rd59;
	cvt.u32.u64 	%r909, %rd97;
	rem.u32 	%r910, %r909, %r908;
	cvt.u64.u32 	%rd3127, %r910;
	bra.uni 	$L__BB1_51;
$L__BB1_50:
	rem.u64 	%rd3127, %rd97, %rd59;
$L__BB1_51:
	mul.lo.s64 	%rd101, %rd3124, %rd3124;
	or.b64  	%rd2503, %rd101, %rd59;
	and.b64  	%rd2504, %rd2503, -4294967296;
	setp.ne.s64 	%p339, %rd2504, 0;
	@%p339 bra 	$L__BB1_53;
	cvt.u32.u64 	%r911, %rd59;
	cvt.u32.u64 	%r912, %rd101;
	rem.u32 	%r913, %r912, %r911;
	cvt.u64.u32 	%rd3124, %r913;
	bra.uni 	$L__BB1_54;
$L__BB1_53:
	rem.u64 	%rd3124, %rd101, %rd59;
$L__BB1_54:
	setp.gt.u32 	%p340, %r1770, 1;
	shr.u32 	%r1770, %r1770, 1;
	@%p340 bra 	$L__BB1_47;
	setp.eq.s64 	%p342, %rd3127, 1;
	setp.eq.s64 	%p343, %rd3127, %rd61;
	or.pred  	%p344, %p342, %p343;
	mov.pred 	%p728, %p295;
	@%p344 bra 	$L__BB1_746;
	setp.eq.s32 	%p346, %r16, 0;
	mov.b32 	%r1771, 0;
	mov.pred 	%p728, %p293;
	@%p346 bra 	$L__BB1_746;
$L__BB1_57:
	mul.lo.s64 	%rd106, %rd3127, %rd3127;
	or.b64  	%rd2508, %rd106, %rd59;
	and.b64  	%rd2509, %rd2508, -4294967296;
	setp.ne.s64 	%p347, %rd2509, 0;
	@%p347 bra 	$L__BB1_59;
	cvt.u32.u64 	%r915, %rd59;
	cvt.u32.u64 	%r916, %rd106;
	rem.u32 	%r917, %r916, %r915;
	cvt.u64.u32 	%rd3127, %r917;
	bra.uni 	$L__BB1_60;
$L__BB1_59:
	rem.u64 	%rd3127, %rd106, %rd59;
$L__BB1_60:
	setp.ne.s64 	%p728, %rd3127, %rd61;
	add.s32 	%r1771, %r1771, 1;
	setp.ne.s32 	%p348, %r1771, %r16;
	and.pred  	%p349, %p728, %p348;
	@%p349 bra 	$L__BB1_57;
	bra.uni 	$L__BB1_746;
$L__BB1_61:
	and.b64  	%rd1994, %rd59, 6148914691236517205;
	shr.u64 	%rd1995, %rd59, 1;
	and.b64  	%rd1996, %rd1995, 6148914691236517205;
	popc.b64 	%r122, %rd1994;
	popc.b64 	%r123, %rd1996;
	sub.s32 	%r124, %r122, %r123;
	shr.s32 	%r125, %r124, 31;
	xor.b32  	%r126, %r125, %r124;
	shr.u32 	%r127, %r124, 31;
	add.s32 	%r128, %r126, %r127;
	cvt.s64.s32 	%rd1997, %r128;
	mov.u64 	%rd1998, MOD3_LUT;
	add.s64 	%rd1999, %rd1998, %rd1997;
	ld.const.u8 	%rs1, [%rd1999];
	setp.ne.s16 	%p10, %rs1, 0;
	@%p10 bra 	$L__BB1_63;
	add.s64 	%rd3605, %rd3605, 1;
	mov.b64 	%rd3362, 1;
	mov.pred 	%p728, -1;
	bra.uni 	$L__BB1_746;
$L__BB1_63:
	shr.u64 	%rd2000, %rd59, 8;
	shr.u64 	%rd2001, %rd59, 16;
	shr.u64 	%rd111, %rd59, 24;
	shr.u64 	%rd2002, %rd59, 32;
	shr.u64 	%rd112, %rd59, 40;
	shr.u64 	%rd113, %rd59, 48;
	shr.u64 	%rd2003, %rd59, 56;
	mov.b64 	%rd2004, 255;
	cvt.u32.u64 	%r129, %rd2004;
	cvt.u32.u64 	%r130, %rd2000;
	and.b32  	%r131, %r130, %r129;
	cvt.u32.u64 	%r132, %rd59;
	and.b32  	%r133, %r132, %r129;
	cvt.u32.u64 	%r134, %rd2003;
	add.s32 	%r135, %r134, %r133;
	add.s32 	%r136, %r135, %r131;
	cvt.u32.u64 	%r137, %rd2001;
	and.b32  	%r138, %r137, %r129;
	add.s32 	%r139, %r136, %r138;
	cvt.u32.u64 	%r140, %rd111;
	and.b32  	%r141, %r140, %r129;
	add.s32 	%r142, %r139, %r141;
	cvt.u32.u64 	%r143, %rd2002;
	and.b32  	%r144, %r143, %r129;
	add.s32 	%r145, %r142, %r144;
	cvt.u32.u64 	%r146, %rd112;
	and.b32  	%r147, %r146, %r129;
	add.s32 	%r148, %r145, %r147;
	cvt.u32.u64 	%r149, %rd113;
	and.b32  	%r150, %r149, %r129;
	add.s32 	%r151, %r148, %r150;
	and.b32  	%r152, %r151, 255;
	shr.u32 	%r153, %r151, 8;
	add.s32 	%r154, %r152, %r153;
	cvt.u64.u32 	%rd2005, %r154;
	mov.u64 	%rd2006, MOD5_LUT;
	add.s64 	%rd2007, %rd2006, %rd2005;
	ld.const.u8 	%rs2, [%rd2007];
	setp.eq.s16 	%p11, %rs2, 0;
	@%p11 bra 	$L__BB1_65;
	add.s64 	%rd3604, %rd3604, 1;
	mov.b64 	%rd3362, 1;
	mov.pred 	%p728, -1;
	bra.uni 	$L__BB1_746;
$L__BB1_65:
	shr.u64 	%rd2009, %rd59, 9;
	shr.u64 	%rd2010, %rd59, 18;
	shr.u64 	%rd2011, %rd59, 27;
	shr.u64 	%rd115, %rd59, 36;
	shr.u64 	%rd2012, %rd59, 45;
	shr.u64 	%rd2013, %rd59, 54;
	shr.u64 	%rd2014, %rd59, 63;
	mov.b64 	%rd2015, 511;
	cvt.u32.u64 	%r155, %rd2015;
	cvt.u32.u64 	%r156, %rd2009;
	and.b32  	%r157, %r156, %r155;
	cvt.u32.u64 	%r158, %rd59;
	and.b32  	%r159, %r158, %r155;
	cvt.u32.u64 	%r160, %rd2014;
	add.s32 	%r161, %r160, %r159;
	add.s32 	%r162, %r161, %r157;
	cvt.u32.u64 	%r163, %rd2010;
	and.b32  	%r164, %r163, %r155;
	add.s32 	%r165, %r162, %r164;
	cvt.u32.u64 	%r166, %rd2011;
	and.b32  	%r167, %r166, %r155;
	add.s32 	%r168, %r165, %r167;
	cvt.u32.u64 	%r169, %rd115;
	and.b32  	%r170, %r169, %r155;
	add.s32 	%r171, %r168, %r170;
	cvt.u32.u64 	%r172, %rd2012;
	and.b32  	%r173, %r172, %r155;
	add.s32 	%r174, %r171, %r173;
	cvt.u32.u64 	%r175, %rd2013;
	and.b32  	%r176, %r175, %r155;
	add.s32 	%r177, %r174, %r176;
	and.b32  	%r178, %r177, 511;
	shr.u32 	%r179, %r177, 9;
	add.s32 	%r180, %r178, %r179;
	and.b32  	%r181, %r180, 511;
	shr.u32 	%r182, %r180, 9;
	add.s32 	%r183, %r181, %r182;
	and.b32  	%r184, %r183, 511;
	shr.u32 	%r185, %r183, 9;
	add.s32 	%r186, %r184, %r185;
	cvt.u16.u32 	%rs3, %r186;
	mul.lo.s16 	%rs4, %rs3, 28087;
	setp.gt.u16 	%p13, %rs4, 9362;
	@%p13 bra 	$L__BB1_67;
	add.s64 	%rd3603, %rd3603, 1;
	mov.b64 	%rd3362, 1;
	mov.pred 	%p728, -1;
	bra.uni 	$L__BB1_746;
$L__BB1_67:
	shr.u64 	%rd2016, %rd59, 10;
	shr.u64 	%rd2017, %rd59, 20;
	shr.u64 	%rd2018, %rd59, 30;
	shr.u64 	%rd2019, %rd59, 50;
	shr.u64 	%rd117, %rd59, 60;
	mov.b64 	%rd2020, 1023;
	cvt.u32.u64 	%r187, %rd2020;
	cvt.u32.u64 	%r188, %rd2016;
	and.b32  	%r189, %r188, %r187;
	cvt.u32.u64 	%r190, %rd59;
	and.b32  	%r191, %r190, %r187;
	cvt.u32.u64 	%r192, %rd117;
	add.s32 	%r193, %r192, %r191;
	add.s32 	%r194, %r193, %r189;
	cvt.u32.u64 	%r195, %rd2017;
	and.b32  	%r196, %r195, %r187;
	add.s32 	%r197, %r194, %r196;
	cvt.u32.u64 	%r198, %rd2018;
	and.b32  	%r199, %r198, %r187;
	add.s32 	%r200, %r197, %r199;
	and.b32  	%r202, %r146, %r187;
	add.s32 	%r203, %r200, %r202;
	cvt.u32.u64 	%r204, %rd2019;
	and.b32  	%r205, %r204, %r187;
	add.s32 	%r206, %r203, %r205;
	and.b32  	%r207, %r206, 1023;
	shr.u32 	%r208, %r206, 10;
	add.s32 	%r209, %r207, %r208;
	and.b32  	%r210, %r209, 1023;
	shr.u32 	%r211, %r209, 10;
	add.s32 	%r212, %r210, %r211;
	and.b32  	%r213, %r212, 1023;
	shr.u32 	%r214, %r212, 10;
	add.s32 	%r215, %r213, %r214;
	cvt.u16.u32 	%rs5, %r215;
	mul.lo.s16 	%rs6, %rs5, -29789;
	setp.gt.u16 	%p14, %rs6, 5957;
	@%p14 bra 	$L__BB1_69;
	add.s64 	%rd3602, %rd3602, 1;
	mov.b64 	%rd3362, 1;
	mov.pred 	%p728, -1;
	bra.uni 	$L__BB1_746;
$L__BB1_69:
	shr.u64 	%rd2021, %rd59, 12;
	mov.b64 	%rd2022, 4095;
	cvt.u32.u64 	%r216, %rd2022;
	cvt.u32.u64 	%r217, %rd2021;
	and.b32  	%r218, %r217, %r216;
	cvt.u32.u64 	%r219, %rd59;
	and.b32  	%r220, %r219, %r216;
	add.s32 	%r222, %r192, %r220;
	add.s32 	%r223, %r222, %r218;
	and.b32  	%r225, %r140, %r216;
	add.s32 	%r226, %r223, %r225;
	and.b32  	%r228, %r169, %r216;
	add.s32 	%r229, %r226, %r228;
	and.b32  	%r231, %r149, %r216;
	add.s32 	%r232, %r229, %r231;
	and.b32  	%r233, %r232, 4095;
	shr.u32 	%r234, %r232, 12;
	add.s32 	%r235, %r233, %r234;
	and.b32  	%r236, %r235, 4095;
	shr.u32 	%r237, %r235, 12;
	add.s32 	%r238, %r236, %r237;
	cvt.u16.u32 	%rs7, %r238;
	mul.lo.s16 	%rs8, %rs7, 20165;
	setp.gt.u16 	%p15, %rs8, 5041;
	@%p15 bra 	$L__BB1_71;
	add.s64 	%rd3601, %rd3601, 1;
	mov.b64 	%rd3362, 1;
	mov.pred 	%p728, -1;
	bra.uni 	$L__BB1_746;
$L__BB1_71:
	setp.eq.s32 	%p17, %r1759, 0;
	add.s64 	%rd3356, %rd3356, 1;
	mul.lo.s64 	%rd2024, %rd59, -6148914691236517205;
	setp.lt.u64 	%p18, %rd2024, 6148914691236517206;
	or.pred  	%p19, %p17, %p18;
	mov.b64 	%rd3362, 0;
	mov.pred 	%p16, -1;
	mov.pred 	%p728, %p16;
	@%p19 bra 	$L__BB1_746;
	setp.lt.u64 	%p20, %rd59, 4294967296;
	@%p20 bra 	$L__BB1_81;
	mov.b32 	%r1780, -2;
	mov.u64 	%rd3147, %rd58;
$L__BB1_74:
	shr.u64 	%rd171, %rd3147, 1;
	and.b64  	%rd2025, %rd3147, 2;
	setp.eq.s64 	%p21, %rd2025, 0;
	add.s32 	%r1780, %r1780, 1;
	mov.u64 	%rd3147, %rd171;
	@%p21 bra 	$L__BB1_74;
	mov.b32 	%r1781, 0;
$L__BB1_76:
	mul.wide.u32 	%rd2027, %r1781, 8;
	mov.u64 	%rd2028, MR_WITNESSES_12;
	add.s64 	%rd2029, %rd2028, %rd2027;
	ld.const.u64 	%rd3149, [%rd2029];
	setp.ge.u64 	%p22, %rd3149, %rd59;
	mov.b64 	%rd3355, 1;
	mov.u64 	%rd3150, %rd171;
	@%p22 bra 	$L__BB1_745;
$L__BB1_77:
	and.b64  	%rd2030, %rd3150, 1;
	setp.eq.b64 	%p23, %rd2030, 1;
	not.pred 	%p24, %p23;
	@%p24 bra 	$L__BB1_333;
	mul.lo.s64 	%rd3217, %rd3355, %rd3149;
	mul.hi.u64 	%rd177, %rd3355, %rd3149;
	setp.eq.s64 	%p25, %rd177, 0;
	@%p25 bra 	$L__BB1_330;
	or.b64  	%rd2031, %rd3217, %rd59;
	and.b64  	%rd2032, %rd2031, -4294967296;
	setp.ne.s64 	%p26, %rd2032, 0;
	@%p26 bra 	$L__BB1_133;
	cvt.u32.u64 	%r241, %rd59;
	cvt.u32.u64 	%r242, %rd3217;
	rem.u32 	%r243, %r242, %r241;
	cvt.u64.u32 	%rd3151, %r243;
	bra.uni 	$L__BB1_134;
$L__BB1_81:
	mul.lo.s32 	%r846, %r219, -1431655765;
	setp.lt.u32 	%p241, %r846, 1431655766;
	mov.pred 	%p728, %p16;
	@%p241 bra 	$L__BB1_746;
	add.s32 	%r32, %r219, -1;
	mov.b32 	%r1773, 0;
	mov.u32 	%r1772, %r32;
$L__BB1_83:
	mov.u32 	%r34, %r1773;
	shr.u32 	%r1778, %r1772, 1;
	add.s32 	%r1773, %r34, 1;
	and.b32  	%r848, %r1772, 2;
	setp.eq.s32 	%p242, %r848, 0;
	mov.u32 	%r1772, %r1778;
	@%p242 bra 	$L__BB1_83;
	cvt.u64.u32 	%rd121, %r32;
	ld.const.u64 	%rd3130, [MR_WITNESSES_3];
	setp.ge.u64 	%p243, %rd3130, %rd59;
	mov.b64 	%rd3134, 1;
	mov.u32 	%r1774, %r1778;
	@%p243 bra 	$L__BB1_101;
$L__BB1_85:
	and.b32  	%r849, %r1774, 1;
	setp.eq.b32 	%p244, %r849, 1;
	not.pred 	%p245, %p244;
	@%p245 bra 	$L__BB1_89;
	mul.lo.s64 	%rd125, %rd3134, %rd3130;
	or.b64  	%rd2438, %rd125, %rd59;
	and.b64  	%rd2439, %rd2438, -4294967296;
	setp.ne.s64 	%p246, %rd2439, 0;
	@%p246 bra 	$L__BB1_88;
	cvt.u32.u64 	%r850, %rd59;
	cvt.u32.u64 	%r851, %rd125;
	rem.u32 	%r852, %r851, %r850;
	cvt.u64.u32 	%rd3134, %r852;
	bra.uni 	$L__BB1_89;
$L__BB1_88:
	rem.u64 	%rd3134, %rd125, %rd59;
$L__BB1_89:
	mul.lo.s64 	%rd129, %rd3130, %rd3130;
	or.b64  	%rd2440, %rd129, %rd59;
	and.b64  	%rd2441, %rd2440, -4294967296;
	setp.ne.s64 	%p247, %rd2441, 0;
	@%p247 bra 	$L__BB1_91;
	cvt.u32.u64 	%r853, %rd59;
	cvt.u32.u64 	%r854, %rd129;
	rem.u32 	%r855, %r854, %r853;
	cvt.u64.u32 	%rd3130, %r855;
	bra.uni 	$L__BB1_92;
$L__BB1_91:
	rem.u64 	%rd3130, %rd129, %rd59;
$L__BB1_92:
	setp.gt.u32 	%p248, %r1774, 1;
	shr.u32 	%r1774, %r1774, 1;
	@%p248 bra 	$L__BB1_85;
	setp.eq.s64 	%p249, %rd3134, 1;
	setp.eq.s64 	%p250, %rd3134, %rd121;
	or.pred  	%p251, %p249, %p250;
	@%p251 bra 	$L__BB1_101;
	setp.eq.s32 	%p253, %r34, 0;
	mov.pred 	%p728, %p16;
	@%p253 bra 	$L__BB1_746;
	mov.b32 	%r1775, 0;
	bra.uni 	$L__BB1_97;
$L__BB1_96:
	add.s32 	%r1775, %r1775, 1;
	setp.eq.s32 	%p257, %r1775, %r34;
	mov.pred 	%p728, %p16;
	@%p257 bra 	$L__BB1_746;
$L__BB1_97:
	mul.lo.s64 	%rd134, %rd3134, %rd3134;
	or.b64  	%rd2444, %rd134, %rd59;
	and.b64  	%rd2445, %rd2444, -4294967296;
	setp.ne.s64 	%p254, %rd2445, 0;
	@%p254 bra 	$L__BB1_99;
	cvt.u32.u64 	%r857, %rd59;
	cvt.u32.u64 	%r858, %rd134;
	rem.u32 	%r859, %r858, %r857;
	cvt.u64.u32 	%rd3134, %r859;
	bra.uni 	$L__BB1_100;
$L__BB1_99:
	rem.u64 	%rd3134, %rd134, %rd59;
$L__BB1_100:
	setp.ne.s64 	%p255, %rd3134, %rd121;
	@%p255 bra 	$L__BB1_96;
$L__BB1_101:
	ld.const.u64 	%rd3136, [MR_WITNESSES_3+8];
	setp.ge.u64 	%p258, %rd3136, %rd59;
	mov.b64 	%rd3139, 1;
	mov.u32 	%r1776, %r1778;
	@%p258 bra 	$L__BB1_118;
$L__BB1_102:
	and.b32  	%r860, %r1776, 1;
	setp.eq.b32 	%p259, %r860, 1;
	not.pred 	%p260, %p259;
	@%p260 bra 	$L__BB1_106;
	mul.lo.s64 	%rd141, %rd3139, %rd3136;
	or.b64  	%rd2448, %rd141, %rd59;
	and.b64  	%rd2449, %rd2448, -4294967296;
	setp.ne.s64 	%p261, %rd2449, 0;
	@%p261 bra 	$L__BB1_105;
	cvt.u32.u64 	%r861, %rd59;
	cvt.u32.u64 	%r862, %rd141;
	rem.u32 	%r863, %r862, %r861;
	cvt.u64.u32 	%rd3139, %r863;
	bra.uni 	$L__BB1_106;
$L__BB1_105:
	rem.u64 	%rd3139, %rd141, %rd59;
$L__BB1_106:
	mul.lo.s64 	%rd145, %rd3136, %rd3136;
	or.b64  	%rd2450, %rd145, %rd59;
	and.b64  	%rd2451, %rd2450, -4294967296;
	setp.ne.s64 	%p262, %rd2451, 0;
	@%p262 bra 	$L__BB1_108;
	cvt.u32.u64 	%r864, %rd59;
	cvt.u32.u64 	%r865, %rd145;
	rem.u32 	%r866, %r865, %r864;
	cvt.u64.u32 	%rd3136, %r866;
	bra.uni 	$L__BB1_109;
$L__BB1_108:
	rem.u64 	%rd3136, %rd145, %rd59;
$L__BB1_109:
	setp.gt.u32 	%p263, %r1776, 1;
	shr.u32 	%r1776, %r1776, 1;
	@%p263 bra 	$L__BB1_102;
	setp.eq.s64 	%p264, %rd3139, 1;
	setp.eq.s64 	%p265, %rd3139, %rd121;
	or.pred  	%p266, %p264, %p265;
	@%p266 bra 	$L__BB1_118;
	setp.eq.s32 	%p268, %r34, 0;
	mov.pred 	%p728, %p16;
	@%p268 bra 	$L__BB1_746;
	mov.b32 	%r1777, 0;
$L__BB1_113:
	mul.lo.s64 	%rd150, %rd3139, %rd3139;
	or.b64  	%rd2454, %rd150, %rd59;
	and.b64  	%rd2455, %rd2454, -4294967296;
	setp.ne.s64 	%p269, %rd2455, 0;
	@%p269 bra 	$L__BB1_115;
	cvt.u32.u64 	%r868, %rd59;
	cvt.u32.u64 	%r869, %rd150;
	rem.u32 	%r870, %r869, %r868;
	cvt.u64.u32 	%rd3139, %r870;
	bra.uni 	$L__BB1_116;
$L__BB1_115:
	rem.u64 	%rd3139, %rd150, %rd59;
$L__BB1_116:
	setp.eq.s64 	%p270, %rd3139, %rd121;
	@%p270 bra 	$L__BB1_118;
	add.s32 	%r1777, %r1777, 1;
	setp.eq.s32 	%p272, %r1777, %r34;
	mov.pred 	%p728, %p16;
	@%p272 bra 	$L__BB1_746;
	bra.uni 	$L__BB1_113;
$L__BB1_118:
	ld.const.u64 	%rd3142, [MR_WITNESSES_3+16];
	setp.ge.u64 	%p274, %rd3142, %rd59;
	mov.pred 	%p728, 0;
	mov.b64 	%rd3145, 1;
	@%p274 bra 	$L__BB1_746;
$L__BB1_119:
	and.b32  	%r871, %r1778, 1;
	setp.eq.b32 	%p275, %r871, 1;
	not.pred 	%p276, %p275;
	@%p276 bra 	$L__BB1_123;
	mul.lo.s64 	%rd157, %rd3145, %rd3142;
	or.b64  	%rd2459, %rd157, %rd59;
	and.b64  	%rd2460, %rd2459, -4294967296;
	setp.ne.s64 	%p277, %rd2460, 0;
	@%p277 bra 	$L__BB1_122;
	cvt.u32.u64 	%r872, %rd59;
	cvt.u32.u64 	%r873, %rd157;
	rem.u32 	%r874, %r873, %r872;
	cvt.u64.u32 	%rd3145, %r874;
	bra.uni 	$L__BB1_123;
$L__BB1_122:
	rem.u64 	%rd3145, %rd157, %rd59;
$L__BB1_123:
	mul.lo.s64 	%rd161, %rd3142, %rd3142;
	or.b64  	%rd2461, %rd161, %rd59;
	and.b64  	%rd2462, %rd2461, -4294967296;
	setp.ne.s64 	%p278, %rd2462, 0;
	@%p278 bra 	$L__BB1_125;
	cvt.u32.u64 	%r875, %rd59;
	cvt.u32.u64 	%r876, %rd161;
	rem.u32 	%r877, %r876, %r875;
	cvt.u64.u32 	%rd3142, %r877;
	bra.uni 	$L__BB1_126;
$L__BB1_125:
	rem.u64 	%rd3142, %rd161, %rd59;
$L__BB1_126:
	setp.gt.u32 	%p279, %r1778, 1;
	shr.u32 	%r1778, %r1778, 1;
	@%p279 bra 	$L__BB1_119;
	setp.eq.s64 	%p281, %rd3145, 1;
	setp.eq.s64 	%p282, %rd3145, %rd121;
	or.pred  	%p283, %p281, %p282;
	@%p283 bra 	$L__BB1_746;
	setp.eq.s32 	%p285, %r34, 0;
	mov.b32 	%r1779, 0;
	mov.pred 	%p728, %p16;
	@%p285 bra 	$L__BB1_746;
$L__BB1_129:
	mul.lo.s64 	%rd166, %rd3145, %rd3145;
	or.b64  	%rd2466, %rd166, %rd59;
	and.b64  	%rd2467, %rd2466, -4294967296;
	setp.ne.s64 	%p286, %rd2467, 0;
	@%p286 bra 	$L__BB1_131;
	cvt.u32.u64 	%r879, %rd59;
	cvt.u32.u64 	%r880, %rd166;
	rem.u32 	%r881, %r880, %r879;
	cvt.u64.u32 	%rd3145, %r881;
	bra.uni 	$L__BB1_132;
$L__BB1_131:
	rem.u64 	%rd3145, %rd166, %rd59;
$L__BB1_132:
	setp.ne.s64 	%p728, %rd3145, %rd121;
	add.s32 	%r1779, %r1779, 1;
	setp.ne.s32 	%p287, %r1779, %r34;
	and.pred  	%p288, %p728, %p287;
	@%p288 bra 	$L__BB1_129;
	bra.uni 	$L__BB1_746;
$L__BB1_133:
	rem.u64 	%rd3151, %rd3217, %rd59;
$L__BB1_134:
	or.b64  	%rd2033, %rd177, %rd59;
	and.b64  	%rd2034, %rd2033, -4294967296;
	setp.ne.s64 	%p27, %rd2034, 0;
	@%p27 bra 	$L__BB1_136;
	cvt.u32.u64 	%r244, %rd59;
	cvt.u32.u64 	%r245, %rd177;
	rem.u32 	%r246, %r245, %r244;
	cvt.u64.u32 	%rd3152, %r246;
	bra.uni 	$L__BB1_137;
$L__BB1_136:
	rem.u64 	%rd3152, %rd177, %rd59;
$L__BB1_137:
	shl.b64 	%rd184, %rd3152, 1;
	or.b64  	%rd2035, %rd184, %rd59;
	and.b64  	%rd2036, %rd2035, -4294967296;
	setp.ne.s64 	%p28, %rd2036, 0;
	@%p28 bra 	$L__BB1_139;
	cvt.u32.u64 	%r247, %rd59;
	cvt.u32.u64 	%r248, %rd184;
	rem.u32 	%r249, %r248, %r247;
	cvt.u64.u32 	%rd3153, %r249;
	bra.uni 	$L__BB1_140;
$L__BB1_139:
	rem.u64 	%rd3153, %rd184, %rd59;
$L__BB1_140:
	shl.b64 	%rd188, %rd3153, 1;
	or.b64  	%rd2037, %rd188, %rd59;
	and.b64  	%rd2038, %rd2037, -4294967296;
	setp.ne.s64 	%p29, %rd2038, 0;
	@%p29 bra 	$L__BB1_142;
	cvt.u32.u64 	%r250, %rd59;
	cvt.u32.u64 	%r251, %rd188;
	rem.u32 	%r252, %r251, %r250;
	cvt.u64.u32 	%rd3154, %r252;
	bra.uni 	$L__BB1_143;
$L__BB1_142:
	rem.u64 	%rd3154, %rd188, %rd59;
$L__BB1_143:
	shl.b64 	%rd192, %rd3154, 1;
	or.b64  	%rd2039, %rd192, %rd59;
	and.b64  	%rd2040, %rd2039, -4294967296;
	setp.ne.s64 	%p30, %rd2040, 0;
	@%p30 bra 	$L__BB1_145;
	cvt.u32.u64 	%r253, %rd59;
	cvt.u32.u64 	%r254, %rd192;
	rem.u32 	%r255, %r254, %r253;
	cvt.u64.u32 	%rd3155, %r255;
	bra.uni 	$L__BB1_146;
$L__BB1_145:
	rem.u64 	%rd3155, %rd192, %rd59;
$L__BB1_146:
	shl.b64 	%rd196, %rd3155, 1;
	or.b64  	%rd2041, %rd196, %rd59;
	and.b64  	%rd2042, %rd2041, -4294967296;
	setp.ne.s64 	%p31, %rd2042, 0;
	@%p31 bra 	$L__BB1_148;
	cvt.u32.u64 	%r256, %rd59;
	cvt.u32.u64 	%r257, %rd196;
	rem.u32 	%r258, %r257, %r256;
	cvt.u64.u32 	%rd3156, %r258;
	bra.uni 	$L__BB1_149;
$L__BB1_148:
	rem.u64 	%rd3156, %rd196, %rd59;
$L__BB1_149:
	shl.b64 	%rd200, %rd3156, 1;
	or.b64  	%rd2043, %rd200, %rd59;
	and.b64  	%rd2044, %rd2043, -4294967296;
	setp.ne.s64 	%p32, %rd2044, 0;
	@%p32 bra 	$L__BB1_151;
	cvt.u32.u64 	%r259, %rd59;
	cvt.u32.u64 	%r260, %rd200;
	rem.u32 	%r261, %r260, %r259;
	cvt.u64.u32 	%rd3157, %r261;
	bra.uni 	$L__BB1_152;
$L__BB1_151:
	rem.u64 	%rd3157, %rd200, %rd59;
$L__BB1_152:
	shl.b64 	%rd204, %rd3157, 1;
	or.b64  	%rd2045, %rd204, %rd59;
	and.b64  	%rd2046, %rd2045, -4294967296;
	setp.ne.s64 	%p33, %rd2046, 0;
	@%p33 bra 	$L__BB1_154;
	cvt.u32.u64 	%r262, %rd59;
	cvt.u32.u64 	%r263, %rd204;
	rem.u32 	%r264, %r263, %r262;
	cvt.u64.u32 	%rd3158, %r264;
	bra.uni 	$L__BB1_155;
$L__BB1_154:
	rem.u64 	%rd3158, %rd204, %rd59;
$L__BB1_155:
	shl.b64 	%rd208, %rd3158, 1;
	or.b64  	%rd2047, %rd208, %rd59;
	and.b64  	%rd2048, %rd2047, -4294967296;
	setp.ne.s64 	%p34, %rd2048, 0;
	@%p34 bra 	$L__BB1_157;
	cvt.u32.u64 	%r265, %rd59;
	cvt.u32.u64 	%r266, %rd208;
	rem.u32 	%r267, %r266, %r265;
	cvt.u64.u32 	%rd3159, %r267;
	bra.uni 	$L__BB1_158;
$L__BB1_157:
	rem.u64 	%rd3159, %rd208, %rd59;
$L__BB1_158:
	shl.b64 	%rd212, %rd3159, 1;
	or.b64  	%rd2049, %rd212, %rd59;
	and.b64  	%rd2050, %rd2049, -4294967296;
	setp.ne.s64 	%p35, %rd2050, 0;
	@%p35 bra 	$L__BB1_160;
	cvt.u32.u64 	%r268, %rd59;
	cvt.u32.u64 	%r269, %rd212;
	rem.u32 	%r270, %r269, %r268;
	cvt.u64.u32 	%rd3160, %r270;
	bra.uni 	$L__BB1_161;
$L__BB1_160:
	rem.u64 	%rd3160, %rd212, %rd59;
$L__BB1_161:
	shl.b64 	%rd216, %rd3160, 1;
	or.b64  	%rd2051, %rd216, %rd59;
	and.b64  	%rd2052, %rd2051, -4294967296;
	setp.ne.s64 	%p36, %rd2052, 0;
	@%p36 bra 	$L__BB1_163;
	cvt.u32.u64 	%r271, %rd59;
	cvt.u32.u64 	%r272, %rd216;
	rem.u32 	%r273, %r272, %r271;
	cvt.u64.u32 	%rd3161, %r273;
	bra.uni 	$L__BB1_164;
$L__BB1_163:
	rem.u64 	%rd3161, %rd216, %rd59;
$L__BB1_164:
	shl.b64 	%rd220, %rd3161, 1;
	or.b64  	%rd2053, %rd220, %rd59;
	and.b64  	%rd2054, %rd2053, -4294967296;
	setp.ne.s64 	%p37, %rd2054, 0;
	@%p37 bra 	$L__BB1_166;
	cvt.u32.u64 	%r274, %rd59;
	cvt.u32.u64 	%r275, %rd220;
	rem.u32 	%r276, %r275, %r274;
	cvt.u64.u32 	%rd3162, %r276;
	bra.uni 	$L__BB1_167;
$L__BB1_166:
	rem.u64 	%rd3162, %rd220, %rd59;
$L__BB1_167:
	shl.b64 	%rd224, %rd3162, 1;
	or.b64  	%rd2055, %rd224, %rd59;
	and.b64  	%rd2056, %rd2055, -4294967296;
	setp.ne.s64 	%p38, %rd2056, 0;
	@%p38 bra 	$L__BB1_169;
	cvt.u32.u64 	%r277, %rd59;
	cvt.u32.u64 	%r278, %rd224;
	rem.u32 	%r279, %r278, %r277;
	cvt.u64.u32 	%rd3163, %r279;
	bra.uni 	$L__BB1_170;
$L__BB1_169:
	rem.u64 	%rd3163, %rd224, %rd59;
$L__BB1_170:
	shl.b64 	%rd228, %rd3163, 1;
	or.b64  	%rd2057, %rd228, %rd59;
	and.b64  	%rd2058, %rd2057, -4294967296;
	setp.ne.s64 	%p39, %rd2058, 0;
	@%p39 bra 	$L__BB1_172;
	cvt.u32.u64 	%r280, %rd59;
	cvt.u32.u64 	%r281, %rd228;
	rem.u32 	%r282, %r281, %r280;
	cvt.u64.u32 	%rd3164, %r282;
	bra.uni 	$L__BB1_173;
$L__BB1_172:
	rem.u64 	%rd3164, %rd228, %rd59;
$L__BB1_173:
	shl.b64 	%rd232, %rd3164, 1;
	or.b64  	%rd2059, %rd232, %rd59;
	and.b64  	%rd2060, %rd2059, -4294967296;
	setp.ne.s64 	%p40, %rd2060, 0;
	@%p40 bra 	$L__BB1_175;
	cvt.u32.u64 	%r283, %rd59;
	cvt.u32.u64 	%r284, %rd232;
	rem.u32 	%r285, %r284, %r283;
	cvt.u64.u32 	%rd3165, %r285;
	bra.uni 	$L__BB1_176;
$L__BB1_175:
	rem.u64 	%rd3165, %rd232, %rd59;
$L__BB1_176:
	shl.b64 	%rd236, %rd3165, 1;
	or.b64  	%rd2061, %rd236, %rd59;
	and.b64  	%rd2062, %rd2061, -4294967296;
	setp.ne.s64 	%p41, %rd2062, 0;
	@%p41 bra 	$L__BB1_178;
	cvt.u32.u64 	%r286, %rd59;
	cvt.u32.u64 	%r287, %rd236;
	rem.u32 	%r288, %r287, %r286;
	cvt.u64.u32 	%rd3166, %r288;
	bra.uni 	$L__BB1_179;
$L__BB1_178:
	rem.u64 	%rd3166, %rd236, %rd59;
$L__BB1_179:
	shl.b64 	%rd240, %rd3166, 1;
	or.b64  	%rd2063, %rd240, %rd59;
	and.b64  	%rd2064, %rd2063, -4294967296;
	setp.ne.s64 	%p42, %rd2064, 0;
	@%p42 bra 	$L__BB1_181;
	cvt.u32.u64 	%r289, %rd59;
	cvt.u32.u64 	%r290, %rd240;
	rem.u32 	%r291, %r290, %r289;
	cvt.u64.u32 	%rd3167, %r291;
	bra.uni 	$L__BB1_182;
$L__BB1_181:
	rem.u64 	%rd3167, %rd240, %rd59;
$L__BB1_182:
	shl.b64 	%rd244, %rd3167, 1;
	or.b64  	%rd2065, %rd244, %rd59;
	and.b64  	%rd2066, %rd2065, -4294967296;
	setp.ne.s64 	%p43, %rd2066, 0;
	@%p43 bra 	$L__BB1_184;
	cvt.u32.u64 	%r292, %rd59;
	cvt.u32.u64 	%r293, %rd244;
	rem.u32 	%r294, %r293, %r292;
	cvt.u64.u32 	%rd3168, %r294;
	bra.uni 	$L__BB1_185;
$L__BB1_184:
	rem.u64 	%rd3168, %rd244, %rd59;
$L__BB1_185:
	shl.b64 	%rd248, %rd3168, 1;
	or.b64  	%rd2067, %rd248, %rd59;
	and.b64  	%rd2068, %rd2067, -4294967296;
	setp.ne.s64 	%p44, %rd2068, 0;
	@%p44 bra 	$L__BB1_187;
	cvt.u32.u64 	%r295, %rd59;
	cvt.u32.u64 	%r296, %rd248;
	rem.u32 	%r297, %r296, %r295;
	cvt.u64.u32 	%rd3169, %r297;
	bra.uni 	$L__BB1_188;
$L__BB1_187:
	rem.u64 	%rd3169, %rd248, %rd59;
$L__BB1_188:
	shl.b64 	%rd252, %rd3169, 1;
	or.b64  	%rd2069, %rd252, %rd59;
	and.b64  	%rd2070, %rd2069, -4294967296;
	setp.ne.s64 	%p45, %rd2070, 0;
	@%p45 bra 	$L__BB1_190;
	cvt.u32.u64 	%r298, %rd59;
	cvt.u32.u64 	%r299, %rd252;
	rem.u32 	%r300, %r299, %r298;
	cvt.u64.u32 	%rd3170, %r300;
	bra.uni 	$L__BB1_191;
$L__BB1_190:
	rem.u64 	%rd3170, %rd252, %rd59;
$L__BB1_191:
	shl.b64 	%rd256, %rd3170, 1;
	or.b64  	%rd2071, %rd256, %rd59;
	and.b64  	%rd2072, %rd2071, -4294967296;
	setp.ne.s64 	%p46, %rd2072, 0;
	@%p46 bra 	$L__BB1_193;
	cvt.u32.u64 	%r301, %rd59;
	cvt.u32.u64 	%r302, %rd256;
	rem.u32 	%r303, %r302, %r301;
	cvt.u64.u32 	%rd3171, %r303;
	bra.uni 	$L__BB1_194;
$L__BB1_193:
	rem.u64 	%rd3171, %rd256, %rd59;
$L__BB1_194:
	shl.b64 	%rd260, %rd3171, 1;
	or.b64  	%rd2073, %rd260, %rd59;
	and.b64  	%rd2074, %rd2073, -4294967296;
	setp.ne.s64 	%p47, %rd2074, 0;
	@%p47 bra 	$L__BB1_196;
	cvt.u32.u64 	%r304, %rd59;
	cvt.u32.u64 	%r305, %rd260;
	rem.u32 	%r306, %r305, %r304;
	cvt.u64.u32 	%rd3172, %r306;
	bra.uni 	$L__BB1_197;
$L__BB1_196:
	rem.u64 	%rd3172, %rd260, %rd59;
$L__BB1_197:
	shl.b64 	%rd264, %rd3172, 1;
	or.b64  	%rd2075, %rd264, %rd59;
	and.b64  	%rd2076, %rd2075, -4294967296;
	setp.ne.s64 	%p48, %rd2076, 0;
	@%p48 bra 	$L__BB1_199;
	cvt.u32.u64 	%r307, %rd59;
	cvt.u32.u64 	%r308, %rd264;
	rem.u32 	%r309, %r308, %r307;
	cvt.u64.u32 	%rd3173, %r309;
	bra.uni 	$L__BB1_200;
$L__BB1_199:
	rem.u64 	%rd3173, %rd264, %rd59;
$L__BB1_200:
	shl.b64 	%rd268, %rd3173, 1;
	or.b64  	%rd2077, %rd268, %rd59;
	and.b64  	%rd2078, %rd2077, -4294967296;
	setp.ne.s64 	%p49, %rd2078, 0;
	@%p49 bra 	$L__BB1_202;
	cvt.u32.u64 	%r310, %rd59;
	cvt.u32.u64 	%r311, %rd268;
	rem.u32 	%r312, %r311, %r310;
	cvt.u64.u32 	%rd3174, %r312;
	bra.uni 	$L__BB1_203;
$L__BB1_202:
	rem.u64 	%rd3174, %rd268, %rd59;
$L__BB1_203:
	shl.b64 	%rd272, %rd3174, 1;
	or.b64  	%rd2079, %rd272, %rd59;
	and.b64  	%rd2080, %rd2079, -4294967296;
	setp.ne.s64 	%p50, %rd2080, 0;
	@%p50 bra 	$L__BB1_205;
	cvt.u32.u64 	%r313, %rd59;
	cvt.u32.u64 	%r314, %rd272;
	rem.u32 	%r315, %r314, %r313;
	cvt.u64.u32 	%rd3175, %r315;
	bra.uni 	$L__BB1_206;
$L__BB1_205:
	rem.u64 	%rd3175, %rd272, %rd59;
$L__BB1_206:
	shl.b64 	%rd276, %rd3175, 1;
	or.b64  	%rd2081, %rd276, %rd59;
	and.b64  	%rd2082, %rd2081, -4294967296;
	setp.ne.s64 	%p51, %rd2082, 0;
	@%p51 bra 	$L__BB1_208;
	cvt.u32.u64 	%r316, %rd59;
	cvt.u32.u64 	%r317, %rd276;
	rem.u32 	%r318, %r317, %r316;
	cvt.u64.u32 	%rd3176, %r318;
	bra.uni 	$L__BB1_209;
$L__BB1_208:
	rem.u64 	%rd3176, %rd276, %rd59;
$L__BB1_209:
	shl.b64 	%rd280, %rd3176, 1;
	or.b64  	%rd2083, %rd280, %rd59;
	and.b64  	%rd2084, %rd2083, -4294967296;
	setp.ne.s64 	%p52, %rd2084, 0;
	@%p52 bra 	$L__BB1_211;
	cvt.u32.u64 	%r319, %rd59;
	cvt.u32.u64 	%r320, %rd280;
	rem.u32 	%r321, %r320, %r319;
	cvt.u64.u32 	%rd3177, %r321;
	bra.uni 	$L__BB1_212;
$L__BB1_211:
	rem.u64 	%rd3177, %rd280, %rd59;
$L__BB1_212:
	shl.b64 	%rd284, %rd3177, 1;
	or.b64  	%rd2085, %rd284, %rd59;
	and.b64  	%rd2086, %rd2085, -4294967296;
	setp.ne.s64 	%p53, %rd2086, 0;
	@%p53 bra 	$L__BB1_214;
	cvt.u32.u64 	%r322, %rd59;
	cvt.u32.u64 	%r323, %rd284;
	rem.u32 	%r324, %r323, %r322;
	cvt.u64.u32 	%rd3178, %r324;
	bra.uni 	$L__BB1_215;
$L__BB1_214:
	rem.u64 	%rd3178, %rd284, %rd59;
$L__BB1_215:
	shl.b64 	%rd288, %rd3178, 1;
	or.b64  	%rd2087, %rd288, %rd59;
	and.b64  	%rd2088, %rd2087, -4294967296;
	setp.ne.s64 	%p54, %rd2088, 0;
	@%p54 bra 	$L__BB1_217;
	cvt.u32.u64 	%r325, %rd59;
	cvt.u32.u64 	%r326, %rd288;
	rem.u32 	%r327, %r326, %r325;
	cvt.u64.u32 	%rd3179, %r327;
	bra.uni 	$L__BB1_218;
$L__BB1_217:
	rem.u64 	%rd3179, %rd288, %rd59;
$L__BB1_218:
	shl.b64 	%rd292, %rd3179, 1;
	or.b64  	%rd2089, %rd292, %rd59;
	and.b64  	%rd2090, %rd2089, -4294967296;
	setp.ne.s64 	%p55, %rd2090, 0;
	@%p55 bra 	$L__BB1_220;
	cvt.u32.u64 	%r328, %rd59;
	cvt.u32.u64 	%r329, %rd292;
	rem.u32 	%r330, %r329, %r328;
	cvt.u64.u32 	%rd3180, %r330;
	bra.uni 	$L__BB1_221;
$L__BB1_220:
	rem.u64 	%rd3180, %rd292, %rd59;
$L__BB1_221:
	shl.b64 	%rd296, %rd3180, 1;
	or.b64  	%rd2091, %rd296, %rd59;
	and.b64  	%rd2092, %rd2091, -4294967296;
	setp.ne.s64 	%p56, %rd2092, 0;
	@%p56 bra 	$L__BB1_223;
	cvt.u32.u64 	%r331, %rd59;
	cvt.u32.u64 	%r332, %rd296;
	rem.u32 	%r333, %r332, %r331;
	cvt.u64.u32 	%rd3181, %r333;
	bra.uni 	$L__BB1_224;
$L__BB1_223:
	rem.u64 	%rd3181, %rd296, %rd59;
$L__BB1_224:
	shl.b64 	%rd300, %rd3181, 1;
	or.b64  	%rd2093, %rd300, %rd59;
	and.b64  	%rd2094, %rd2093, -4294967296;
	setp.ne.s64 	%p57, %rd2094, 0;
	@%p57 bra 	$L__BB1_226;
	cvt.u32.u64 	%r334, %rd59;
	cvt.u32.u64 	%r335, %rd300;
	rem.u32 	%r336, %r335, %r334;
	cvt.u64.u32 	%rd3182, %r336;
	bra.uni 	$L__BB1_227;
$L__BB1_226:
	rem.u64 	%rd3182, %rd300, %rd59;
$L__BB1_227:
	shl.b64 	%rd304, %rd3182, 1;
	or.b64  	%rd2095, %rd304, %rd59;
	and.b64  	%rd2096, %rd2095, -4294967296;
	setp.ne.s64 	%p58, %rd2096, 0;
	@%p58 bra 	$L__BB1_229;
	cvt.u32.u64 	%r337, %rd59;
	cvt.u32.u64 	%r338, %rd304;
	rem.u32 	%r339, %r338, %r337;
	cvt.u64.u32 	%rd3183, %r339;
	bra.uni 	$L__BB1_230;
$L__BB1_229:
	rem.u64 	%rd3183, %rd304, %rd59;
$L__BB1_230:
	shl.b64 	%rd308, %rd3183, 1;
	or.b64  	%rd2097, %rd308, %rd59;
	and.b64  	%rd2098, %rd2097, -4294967296;
	setp.ne.s64 	%p59, %rd2098, 0;
	@%p59 bra 	$L__BB1_232;
	cvt.u32.u64 	%r340, %rd59;
	cvt.u32.u64 	%r341, %rd308;
	rem.u32 	%r342, %r341, %r340;
	cvt.u64.u32 	%rd3184, %r342;
	bra.uni 	$L__BB1_233;
$L__BB1_232:
	rem.u64 	%rd3184, %rd308, %rd59;
$L__BB1_233:
	shl.b64 	%rd312, %rd3184, 1;
	or.b64  	%rd2099, %rd312, %rd59;
	and.b64  	%rd2100, %rd2099, -4294967296;
	setp.ne.s64 	%p60, %rd2100, 0;
	@%p60 bra 	$L__BB1_235;
	cvt.u32.u64 	%r343, %rd59;
	cvt.u32.u64 	%r344, %rd312;
	rem.u32 	%r345, %r344, %r343;
	cvt.u64.u32 	%rd3185, %r345;
	bra.uni 	$L__BB1_236;
$L__BB1_235:
	rem.u64 	%rd3185, %rd312, %rd59;
$L__BB1_236:
	shl.b64 	%rd316, %rd3185, 1;
	or.b64  	%rd2101, %rd316, %rd59;
	and.b64  	%rd2102, %rd2101, -4294967296;
	setp.ne.s64 	%p61, %rd2102, 0;
	@%p61 bra 	$L__BB1_238;
	cvt.u32.u64 	%r346, %rd59;
	cvt.u32.u64 	%r347, %rd316;
	rem.u32 	%r348, %r347, %r346;
	cvt.u64.u32 	%rd3186, %r348;
	bra.uni 	$L__BB1_239;
$L__BB1_238:
	rem.u64 	%rd3186, %rd316, %rd59;
$L__BB1_239:
	shl.b64 	%rd320, %rd3186, 1;
	or.b64  	%rd2103, %rd320, %rd59;
	and.b64  	%rd2104, %rd2103, -4294967296;
	setp.ne.s64 	%p62, %rd2104, 0;
	@%p62 bra 	$L__BB1_241;
	cvt.u32.u64 	%r349, %rd59;
	cvt.u32.u64 	%r350, %rd320;
	rem.u32 	%r351, %r350, %r349;
	cvt.u64.u32 	%rd3187, %r351;
	bra.uni 	$L__BB1_242;
$L__BB1_241:
	rem.u64 	%rd3187, %rd320, %rd59;
$L__BB1_242:
	shl.b64 	%rd324, %rd3187, 1;
	or.b64  	%rd2105, %rd324, %rd59;
	and.b64  	%rd2106, %rd2105, -4294967296;
	setp.ne.s64 	%p63, %rd2106, 0;
	@%p63 bra 	$L__BB1_244;
	cvt.u32.u64 	%r352, %rd59;
	cvt.u32.u64 	%r353, %rd324;
	rem.u32 	%r354, %r353, %r352;
	cvt.u64.u32 	%rd3188, %r354;
	bra.uni 	$L__BB1_245;
$L__BB1_244:
	rem.u64 	%rd3188, %rd324, %rd59;
$L__BB1_245:
	shl.b64 	%rd328, %rd3188, 1;
	or.b64  	%rd2107, %rd328, %rd59;
	and.b64  	%rd2108, %rd2107, -4294967296;
	setp.ne.s64 	%p64, %rd2108, 0;
	@%p64 bra 	$L__BB1_247;
	cvt.u32.u64 	%r355, %rd59;
	cvt.u32.u64 	%r356, %rd328;
	rem.u32 	%r357, %r356, %r355;
	cvt.u64.u32 	%rd3189, %r357;
	bra.uni 	$L__BB1_248;
$L__BB1_247:
	rem.u64 	%rd3189, %rd328, %rd59;
$L__BB1_248:
	shl.b64 	%rd332, %rd3189, 1;
	or.b64  	%rd2109, %rd332, %rd59;
	and.b64  	%rd2110, %rd2109, -4294967296;
	setp.ne.s64 	%p65, %rd2110, 0;
	@%p65 bra 	$L__BB1_250;
	cvt.u32.u64 	%r358, %rd59;
	cvt.u32.u64 	%r359, %rd332;
	rem.u32 	%r360, %r359, %r358;
	cvt.u64.u32 	%rd3190, %r360;
	bra.uni 	$L__BB1_251;
$L__BB1_250:
	rem.u64 	%rd3190, %rd332, %rd59;
$L__BB1_251:
	shl.b64 	%rd336, %rd3190, 1;
	or.b64  	%rd2111, %rd336, %rd59;
	and.b64  	%rd2112, %rd2111, -4294967296;
	setp.ne.s64 	%p66, %rd2112, 0;
	@%p66 bra 	$L__BB1_253;
	cvt.u32.u64 	%r361, %rd59;
	cvt.u32.u64 	%r362, %rd336;
	rem.u32 	%r363, %r362, %r361;
	cvt.u64.u32 	%rd3191, %r363;
	bra.uni 	$L__BB1_254;
$L__BB1_253:
	rem.u64 	%rd3191, %rd336, %rd59;
$L__BB1_254:
	shl.b64 	%rd340, %rd3191, 1;
	or.b64  	%rd2113, %rd340, %rd59;
	and.b64  	%rd2114, %rd2113, -4294967296;
	setp.ne.s64 	%p67, %rd2114, 0;
	@%p67 bra 	$L__BB1_256;
	cvt.u32.u64 	%r364, %rd59;
	cvt.u32.u64 	%r365, %rd340;
	rem.u32 	%r366, %r365, %r364;
	cvt.u64.u32 	%rd3192, %r366;
	bra.uni 	$L__BB1_257;
$L__BB1_256:
	rem.u64 	%rd3192, %rd340, %rd59;
$L__BB1_257:
	shl.b64 	%rd344, %rd3192, 1;
	or.b64  	%rd2115, %rd344, %rd59;
	and.b64  	%rd2116, %rd2115, -4294967296;
	setp.ne.s64 	%p68, %rd2116, 0;
	@%p68 bra 	$L__BB1_259;
	cvt.u32.u64 	%r367, %rd59;
	cvt.u32.u64 	%r368, %rd344;
	rem.u32 	%r369, %r368, %r367;
	cvt.u64.u32 	%rd3193, %r369;
	bra.uni 	$L__BB1_260;
$L__BB1_259:
	rem.u64 	%rd3193, %rd344, %rd59;
$L__BB1_260:
	shl.b64 	%rd348, %rd3193, 1;
	or.b64  	%rd2117, %rd348, %rd59;
	and.b64  	%rd2118, %rd2117, -4294967296;
	setp.ne.s64 	%p69, %rd2118, 0;
	@%p69 bra 	$L__BB1_262;
	cvt.u32.u64 	%r370, %rd59;
	cvt.u32.u64 	%r371, %rd348;
	rem.u32 	%r372, %r371, %r370;
	cvt.u64.u32 	%rd3194, %r372;
	bra.uni 	$L__BB1_263;
$L__BB1_262:
	rem.u64 	%rd3194, %rd348, %rd59;
$L__BB1_263:
	shl.b64 	%rd352, %rd3194, 1;
	or.b64  	%rd2119, %rd352, %rd59;
	and.b64  	%rd2120, %rd2119, -4294967296;
	setp.ne.s64 	%p70, %rd2120, 0;
	@%p70 bra 	$L__BB1_265;
	cvt.u32.u64 	%r373, %rd59;
	cvt.u32.u64 	%r374, %rd352;
	rem.u32 	%r375, %r374, %r373;
	cvt.u64.u32 	%rd3195, %r375;
	bra.uni 	$L__BB1_266;
$L__BB1_265:
	rem.u64 	%rd3195, %rd352, %rd59;
$L__BB1_266:
	shl.b64 	%rd356, %rd3195, 1;
	or.b64  	%rd2121, %rd356, %rd59;
	and.b64  	%rd2122, %rd2121, -4294967296;
	setp.ne.s64 	%p71, %rd2122, 0;
	@%p71 bra 	$L__BB1_268;
	cvt.u32.u64 	%r376, %rd59;
	cvt.u32.u64 	%r377, %rd356;
	rem.u32 	%r378, %r377, %r376;
	cvt.u64.u32 	%rd3196, %r378;
	bra.uni 	$L__BB1_269;
$L__BB1_268:
	rem.u64 	%rd3196, %rd356, %rd59;
$L__BB1_269:
	shl.b64 	%rd360, %rd3196, 1;
	or.b64  	%rd2123, %rd360, %rd59;
	and.b64  	%rd2124, %rd2123, -4294967296;
	setp.ne.s64 	%p72, %rd2124, 0;
	@%p72 bra 	$L__BB1_271;
	cvt.u32.u64 	%r379, %rd59;
	cvt.u32.u64 	%r380, %rd360;
	rem.u32 	%r381, %r380, %r379;
	cvt.u64.u32 	%rd3197, %r381;
	bra.uni 	$L__BB1_272;
$L__BB1_271:
	rem.u64 	%rd3197, %rd360, %rd59;
$L__BB1_272:
	shl.b64 	%rd364, %rd3197, 1;
	or.b64  	%rd2125, %rd364, %rd59;
	and.b64  	%rd2126, %rd2125, -4294967296;
	setp.ne.s64 	%p73, %rd2126, 0;
	@%p73 bra 	$L__BB1_274;
	cvt.u32.u64 	%r382, %rd59;
	cvt.u32.u64 	%r383, %rd364;
	rem.u32 	%r384, %r383, %r382;
	cvt.u64.u32 	%rd3198, %r384;
	bra.uni 	$L__BB1_275;
$L__BB1_274:
	rem.u64 	%rd3198, %rd364, %rd59;
$L__BB1_275:
	shl.b64 	%rd368, %rd3198, 1;
	or.b64  	%rd2127, %rd368, %rd59;
	and.b64  	%rd2128, %rd2127, -4294967296;
	setp.ne.s64 	%p74, %rd2128, 0;
	@%p74 bra 	$L__BB1_277;
	cvt.u32.u64 	%r385, %rd59;
	cvt.u32.u64 	%r386, %rd368;
	rem.u32 	%r387, %r386, %r385;
	cvt.u64.u32 	%rd3199, %r387;
	bra.uni 	$L__BB1_278;
$L__BB1_277:
	rem.u64 	%rd3199, %rd368, %rd59;
$L__BB1_278:
	shl.b64 	%rd372, %rd3199, 1;
	or.b64  	%rd2129, %rd372, %rd59;
	and.b64  	%rd2130, %rd2129, -4294967296;
	setp.ne.s64 	%p75, %rd2130, 0;
	@%p75 bra 	$L__BB1_280;
	cvt.u32.u64 	%r388, %rd59;
	cvt.u32.u64 	%r389, %rd372;
	rem.u32 	%r390, %r389, %r388;
	cvt.u64.u32 	%rd3200, %r390;
	bra.uni 	$L__BB1_281;
$L__BB1_280:
	rem.u64 	%rd3200, %rd372, %rd59;
$L__BB1_281:
	shl.b64 	%rd376, %rd3200, 1;
	or.b64  	%rd2131, %rd376, %rd59;
	and.b64  	%rd2132, %rd2131, -4294967296;
	setp.ne.s64 	%p76, %rd2132, 0;
	@%p76 bra 	$L__BB1_283;
	cvt.u32.u64 	%r391, %rd59;
	cvt.u32.u64 	%r392, %rd376;
	rem.u32 	%r393, %r392, %r391;
	cvt.u64.u32 	%rd3201, %r393;
	bra.uni 	$L__BB1_284;
$L__BB1_283:
	rem.u64 	%rd3201, %rd376, %rd59;
$L__BB1_284:
	shl.b64 	%rd380, %rd3201, 1;
	or.b64  	%rd2133, %rd380, %rd59;
	and.b64  	%rd2134, %rd2133, -4294967296;
	setp.ne.s64 	%p77, %rd2134, 0;
	@%p77 bra 	$L__BB1_286;
	cvt.u32.u64 	%r394, %rd59;
	cvt.u32.u64 	%r395, %rd380;
	rem.u32 	%r396, %r395, %r394;
	cvt.u64.u32 	%rd3202, %r396;
	bra.uni 	$L__BB1_287;
$L__BB1_286:
	rem.u64 	%rd3202, %rd380, %rd59;
$L__BB1_287:
	shl.b64 	%rd384, %rd3202, 1;
	or.b64  	%rd2135, %rd384, %rd59;
	and.b64  	%rd2136, %rd2135, -4294967296;
	setp.ne.s64 	%p78, %rd2136, 0;
	@%p78 bra 	$L__BB1_289;
	cvt.u32.u64 	%r397, %rd59;
	cvt.u32.u64 	%r398, %rd384;
	rem.u32 	%r399, %r398, %r397;
	cvt.u64.u32 	%rd3203, %r399;
	bra.uni 	$L__BB1_290;
$L__BB1_289:
	rem.u64 	%rd3203, %rd384, %rd59;
$L__BB1_290:
	shl.b64 	%rd388, %rd3203, 1;
	or.b64  	%rd2137, %rd388, %rd59;
	and.b64  	%rd2138, %rd2137, -4294967296;
	setp.ne.s64 	%p79, %rd2138, 0;
	@%p79 bra 	$L__BB1_292;
	cvt.u32.u64 	%r400, %rd59;
	cvt.u32.u64 	%r401, %rd388;
	rem.u32 	%r402, %r401, %r400;
	cvt.u64.u32 	%rd3204, %r402;
	bra.uni 	$L__BB1_293;
$L__BB1_292:
	rem.u64 	%rd3204, %rd388, %rd59;
$L__BB1_293:
	shl.b64 	%rd392, %rd3204, 1;
	or.b64  	%rd2139, %rd392, %rd59;
	and.b64  	%rd2140, %rd2139, -4294967296;
	setp.ne.s64 	%p80, %rd2140, 0;
	@%p80 bra 	$L__BB1_295;
	cvt.u32.u64 	%r403, %rd59;
	cvt.u32.u64 	%r404, %rd392;
	rem.u32 	%r405, %r404, %r403;
	cvt.u64.u32 	%rd3205, %r405;
	bra.uni 	$L__BB1_296;
$L__BB1_295:
	rem.u64 	%rd3205, %rd392, %rd59;
$L__BB1_296:
	shl.b64 	%rd396, %rd3205, 1;
	or.b64  	%rd2141, %rd396, %rd59;
	and.b64  	%rd2142, %rd2141, -4294967296;
	setp.ne.s64 	%p81, %rd2142, 0;
	@%p81 bra 	$L__BB1_298;
	cvt.u32.u64 	%r406, %rd59;
	cvt.u32.u64 	%r407, %rd396;
	rem.u32 	%r408, %r407, %r406;
	cvt.u64.u32 	%rd3206, %r408;
	bra.uni 	$L__BB1_299;
$L__BB1_298:
	rem.u64 	%rd3206, %rd396, %rd59;
$L__BB1_299:
	shl.b64 	%rd400, %rd3206, 1;
	or.b64  	%rd2143, %rd400, %rd59;
	and.b64  	%rd2144, %rd2143, -4294967296;
	setp.ne.s64 	%p82, %rd2144, 0;
	@%p82 bra 	$L__BB1_301;
	cvt.u32.u64 	%r409, %rd59;
	cvt.u32.u64 	%r410, %rd400;
	rem.u32 	%r411, %r410, %r409;
	cvt.u64.u32 	%rd3207, %r411;
	bra.uni 	$L__BB1_302;
$L__BB1_301:
	rem.u64 	%rd3207, %rd400, %rd59;
$L__BB1_302:
	shl.b64 	%rd404, %rd3207, 1;
	or.b64  	%rd2145, %rd404, %rd59;
	and.b64  	%rd2146, %rd2145, -4294967296;
	setp.ne.s64 	%p83, %rd2146, 0;
	@%p83 bra 	$L__BB1_304;
	cvt.u32.u64 	%r412, %rd59;
	cvt.u32.u64 	%r413, %rd404;
	rem.u32 	%r414, %r413, %r412;
	cvt.u64.u32 	%rd3208, %r414;
	bra.uni 	$L__BB1_305;
$L__BB1_304:
	rem.u64 	%rd3208, %rd404, %rd59;
$L__BB1_305:
	shl.b64 	%rd408, %rd3208, 1;
	or.b64  	%rd2147, %rd408, %rd59;
	and.b64  	%rd2148, %rd2147, -4294967296;
	setp.ne.s64 	%p84, %rd2148, 0;
	@%p84 bra 	$L__BB1_307;
	cvt.u32.u64 	%r415, %rd59;
	cvt.u32.u64 	%r416, %rd408;
	rem.u32 	%r417, %r416, %r415;
	cvt.u64.u32 	%rd3209, %r417;
	bra.uni 	$L__BB1_308;
$L__BB1_307:
	rem.u64 	%rd3209, %rd408, %rd59;
$L__BB1_308:
	shl.b64 	%rd412, %rd3209, 1;
	or.b64  	%rd2149, %rd412, %rd59;
	and.b64  	%rd2150, %rd2149, -4294967296;
	setp.ne.s64 	%p85, %rd2150, 0;
	@%p85 bra 	$L__BB1_310;
	cvt.u32.u64 	%r418, %rd59;
	cvt.u32.u64 	%r419, %rd412;
	rem.u32 	%r420, %r419, %r418;
	cvt.u64.u32 	%rd3210, %r420;
	bra.uni 	$L__BB1_311;
$L__BB1_310:
	rem.u64 	%rd3210, %rd412, %rd59;
$L__BB1_311:
	shl.b64 	%rd416, %rd3210, 1;
	or.b64  	%rd2151, %rd416, %rd59;
	and.b64  	%rd2152, %rd2151, -4294967296;
	setp.ne.s64 	%p86, %rd2152, 0;
	@%p86 bra 	$L__BB1_313;
	cvt.u32.u64 	%r421, %rd59;
	cvt.u32.u64 	%r422, %rd416;
	rem.u32 	%r423, %r422, %r421;
	cvt.u64.u32 	%rd3211, %r423;
	bra.uni 	$L__BB1_314;
$L__BB1_313:
	rem.u64 	%rd3211, %rd416, %rd59;
$L__BB1_314:
	shl.b64 	%rd420, %rd3211, 1;
	or.b64  	%rd2153, %rd420, %rd59;
	and.b64  	%rd2154, %rd2153, -4294967296;
	setp.ne.s64 	%p87, %rd2154, 0;
	@%p87 bra 	$L__BB1_316;
	cvt.u32.u64 	%r424, %rd59;
	cvt.u32.u64 	%r425, %rd420;
	rem.u32 	%r426, %r425, %r424;
	cvt.u64.u32 	%rd3212, %r426;
	bra.uni 	$L__BB1_317;
$L__BB1_316:
	rem.u64 	%rd3212, %rd420, %rd59;
$L__BB1_317:
	shl.b64 	%rd424, %rd3212, 1;
	or.b64  	%rd2155, %rd424, %rd59;
	and.b64  	%rd2156, %rd2155, -4294967296;
	setp.ne.s64 	%p88, %rd2156, 0;
	@%p88 bra 	$L__BB1_319;
	cvt.u32.u64 	%r427, %rd59;
	cvt.u32.u64 	%r428, %rd424;
	rem.u32 	%r429, %r428, %r427;
	cvt.u64.u32 	%rd3213, %r429;
	bra.uni 	$L__BB1_320;
$L__BB1_319:
	rem.u64 	%rd3213, %rd424, %rd59;
$L__BB1_320:
	shl.b64 	%rd428, %rd3213, 1;
	or.b64  	%rd2157, %rd428, %rd59;
	and.b64  	%rd2158, %rd2157, -4294967296;
	setp.ne.s64 	%p89, %rd2158, 0;
	@%p89 bra 	$L__BB1_322;
	cvt.u32.u64 	%r430, %rd59;
	cvt.u32.u64 	%r431, %rd428;
	rem.u32 	%r432, %r431, %r430;
	cvt.u64.u32 	%rd3214, %r432;
	bra.uni 	$L__BB1_323;
$L__BB1_322:
	rem.u64 	%rd3214, %rd428, %rd59;
$L__BB1_323:
	shl.b64 	%rd432, %rd3214, 1;
	or.b64  	%rd2159, %rd432, %rd59;
	and.b64  	%rd2160, %rd2159, -4294967296;
	setp.ne.s64 	%p90, %rd2160, 0;
	@%p90 bra 	$L__BB1_325;
	cvt.u32.u64 	%r433, %rd59;
	cvt.u32.u64 	%r434, %rd432;
	rem.u32 	%r435, %r434, %r433;
	cvt.u64.u32 	%rd3215, %r435;
	bra.uni 	$L__BB1_326;
$L__BB1_325:
	rem.u64 	%rd3215, %rd432, %rd59;
$L__BB1_326:
	shl.b64 	%rd436, %rd3215, 1;
	or.b64  	%rd2161, %rd436, %rd59;
	and.b64  	%rd2162, %rd2161, -4294967296;
	setp.ne.s64 	%p91, %rd2162, 0;
	@%p91 bra 	$L__BB1_328;
	cvt.u32.u64 	%r436, %rd59;
	cvt.u32.u64 	%r437, %rd436;
	rem.u32 	%r438, %r437, %r436;
	cvt.u64.u32 	%rd3216, %r438;
	bra.uni 	$L__BB1_329;
$L__BB1_328:
	rem.u64 	%rd3216, %rd436, %rd59;
$L__BB1_329:
	add.s64 	%rd3217, %rd3216, %rd3151;
$L__BB1_330:
	or.b64  	%rd2163, %rd3217, %rd59;
	and.b64  	%rd2164, %rd2163, -4294967296;
	setp.ne.s64 	%p92, %rd2164, 0;
	@%p92 bra 	$L__BB1_332;
	cvt.u32.u64 	%r439, %rd59;
	cvt.u32.u64 	%r440, %rd3217;
	rem.u32 	%r441, %r440, %r439;
	cvt.u64.u32 	%rd3355, %r441;
	bra.uni 	$L__BB1_333;
$L__BB1_332:
	rem.u64 	%rd3355, %rd3217, %rd59;
$L__BB1_333:
	mul.lo.s64 	%rd3285, %rd3149, %rd3149;
	mul.hi.u64 	%rd446, %rd3149, %rd3149;
	setp.eq.s64 	%p93, %rd446, 0;
	@%p93 bra 	$L__BB1_533;
	or.b64  	%rd2165, %rd3285, %rd59;
	and.b64  	%rd2166, %rd2165, -4294967296;
	setp.ne.s64 	%p94, %rd2166, 0;
	@%p94 bra 	$L__BB1_336;
	cvt.u32.u64 	%r442, %rd59;
	cvt.u32.u64 	%r443, %rd3285;
	rem.u32 	%r444, %r443, %r442;
	cvt.u64.u32 	%rd3219, %r444;
	bra.uni 	$L__BB1_337;
$L__BB1_336:
	rem.u64 	%rd3219, %rd3285, %rd59;
$L__BB1_337:
	or.b64  	%rd2167, %rd446, %rd59;
	and.b64  	%rd2168, %rd2167, -4294967296;
	setp.ne.s64 	%p95, %rd2168, 0;
	@%p95 bra 	$L__BB1_339;
	cvt.u32.u64 	%r445, %rd59;
	cvt.u32.u64 	%r446, %rd446;
	rem.u32 	%r447, %r446, %r445;
	cvt.u64.u32 	%rd3220, %r447;
	bra.uni 	$L__BB1_340;
$L__BB1_339:
	rem.u64 	%rd3220, %rd446, %rd59;
$L__BB1_340:
	shl.b64 	%rd453, %rd3220, 1;
	or.b64  	%rd2169, %rd453, %rd59;
	and.b64  	%rd2170, %rd2169, -4294967296;
	setp.ne.s64 	%p96, %rd2170, 0;
	@%p96 bra 	$L__BB1_342;
	cvt.u32.u64 	%r448, %rd59;
	cvt.u32.u64 	%r449, %rd453;
	rem.u32 	%r450, %r449, %r448;
	cvt.u64.u32 	%rd3221, %r450;
	bra.uni 	$L__BB1_343;
$L__BB1_342:
	rem.u64 	%rd3221, %rd453, %rd59;
$L__BB1_343:
	shl.b64 	%rd457, %rd3221, 1;
	or.b64  	%rd2171, %rd457, %rd59;
	and.b64  	%rd2172, %rd2171, -4294967296;
	setp.ne.s64 	%p97, %rd2172, 0;
	@%p97 bra 	$L__BB1_345;
	cvt.u32.u64 	%r451, %rd59;
	cvt.u32.u64 	%r452, %rd457;
	rem.u32 	%r453, %r452, %r451;
	cvt.u64.u32 	%rd3222, %r453;
	bra.uni 	$L__BB1_346;
$L__BB1_345:
	rem.u64 	%rd3222, %rd457, %rd59;
$L__BB1_346:
	shl.b64 	%rd461, %rd3222, 1;
	or.b64  	%rd2173, %rd461, %rd59;
	and.b64  	%rd2174, %rd2173, -4294967296;
	setp.ne.s64 	%p98, %rd2174, 0;
	@%p98 bra 	$L__BB1_348;
	cvt.u32.u64 	%r454, %rd59;
	cvt.u32.u64 	%r455, %rd461;
	rem.u32 	%r456, %r455, %r454;
	cvt.u64.u32 	%rd3223, %r456;
	bra.uni 	$L__BB1_349;
$L__BB1_348:
	rem.u64 	%rd3223, %rd461, %rd59;
$L__BB1_349:
	shl.b64 	%rd465, %rd3223, 1;
	or.b64  	%rd2175, %rd465, %rd59;
	and.b64  	%rd2176, %rd2175, -4294967296;
	setp.ne.s64 	%p99, %rd2176, 0;
	@%p99 bra 	$L__BB1_351;
	cvt.u32.u64 	%r457, %rd59;
	cvt.u32.u64 	%r458, %rd465;
	rem.u32 	%r459, %r458, %r457;
	cvt.u64.u32 	%rd3224, %r459;
	bra.uni 	$L__BB1_352;
$L__BB1_351:
	rem.u64 	%rd3224, %rd465, %rd59;
$L__BB1_352:
	shl.b64 	%rd469, %rd3224, 1;
	or.b64  	%rd2177, %rd469, %rd59;
	and.b64  	%rd2178, %rd2177, -4294967296;
	setp.ne.s64 	%p100, %rd2178, 0;
	@%p100 bra 	$L__BB1_354;
	cvt.u32.u64 	%r460, %rd59;
	cvt.u32.u64 	%r461, %rd469;
	rem.u32 	%r462, %r461, %r460;
	cvt.u64.u32 	%rd3225, %r462;
	bra.uni 	$L__BB1_355;
$L__BB1_354:
	rem.u64 	%rd3225, %rd469, %rd59;
$L__BB1_355:
	shl.b64 	%rd473, %rd3225, 1;
	or.b64  	%rd2179, %rd473, %rd59;
	and.b64  	%rd2180, %rd2179, -4294967296;
	setp.ne.s64 	%p101, %rd2180, 0;
	@%p101 bra 	$L__BB1_357;
	cvt.u32.u64 	%r463, %rd59;
	cvt.u32.u64 	%r464, %rd473;
	rem.u32 	%r465, %r464, %r463;
	cvt.u64.u32 	%rd3226, %r465;
	bra.uni 	$L__BB1_358;
$L__BB1_357:
	rem.u64 	%rd3226, %rd473, %rd59;
$L__BB1_358:
	shl.b64 	%rd477, %rd3226, 1;
	or.b64  	%rd2181, %rd477, %rd59;
	and.b64  	%rd2182, %rd2181, -4294967296;
	setp.ne.s64 	%p102, %rd2182, 0;
	@%p102 bra 	$L__BB1_360;
	cvt.u32.u64 	%r466, %rd59;
	cvt.u32.u64 	%r467, %rd477;
	rem.u32 	%r468, %r467, %r466;
	cvt.u64.u32 	%rd3227, %r468;
	bra.uni 	$L__BB1_361;
$L__BB1_360:
	rem.u64 	%rd3227, %rd477, %rd59;
$L__BB1_361:
	shl.b64 	%rd481, %rd3227, 1;
	or.b64  	%rd2183, %rd481, %rd59;
	and.b64  	%rd2184, %rd2183, -4294967296;
	setp.ne.s64 	%p103, %rd2184, 0;
	@%p103 bra 	$L__BB1_363;
	cvt.u32.u64 	%r469, %rd59;
	cvt.u32.u64 	%r470, %rd481;
	rem.u32 	%r471, %r470, %r469;
	cvt.u64.u32 	%rd3228, %r471;
	bra.uni 	$L__BB1_364;
$L__BB1_363:
	rem.u64 	%rd3228, %rd481, %rd59;
$L__BB1_364:
	shl.b64 	%rd485, %rd3228, 1;
	or.b64  	%rd2185, %rd485, %rd59;
	and.b64  	%rd2186, %rd2185, -4294967296;
	setp.ne.s64 	%p104, %rd2186, 0;
	@%p104 bra 	$L__BB1_366;
	cvt.u32.u64 	%r472, %rd59;
	cvt.u32.u64 	%r473, %rd485;
	rem.u32 	%r474, %r473, %r472;
	cvt.u64.u32 	%rd3229, %r474;
	bra.uni 	$L__BB1_367;
$L__BB1_366:
	rem.u64 	%rd3229, %rd485, %rd59;
$L__BB1_367:
	shl.b64 	%rd489, %rd3229, 1;
	or.b64  	%rd2187, %rd489, %rd59;
	and.b64  	%rd2188, %rd2187, -4294967296;
	setp.ne.s64 	%p105, %rd2188, 0;
	@%p105 bra 	$L__BB1_369;
	cvt.u32.u64 	%r475, %rd59;
	cvt.u32.u64 	%r476, %rd489;
	rem.u32 	%r477, %r476, %r475;
	cvt.u64.u32 	%rd3230, %r477;
	bra.uni 	$L__BB1_370;
$L__BB1_369:
	rem.u64 	%rd3230, %rd489, %rd59;
$L__BB1_370:
	shl.b64 	%rd493, %rd3230, 1;
	or.b64  	%rd2189, %rd493, %rd59;
	and.b64  	%rd2190, %rd2189, -4294967296;
	setp.ne.s64 	%p106, %rd2190, 0;
	@%p106 bra 	$L__BB1_372;
	cvt.u32.u64 	%r478, %rd59;
	cvt.u32.u64 	%r479, %rd493;
	rem.u32 	%r480, %r479, %r478;
	cvt.u64.u32 	%rd3231, %r480;
	bra.uni 	$L__BB1_373;
$L__BB1_372:
	rem.u64 	%rd3231, %rd493, %rd59;
$L__BB1_373:
	shl.b64 	%rd497, %rd3231, 1;
	or.b64  	%rd2191, %rd497, %rd59;
	and.b64  	%rd2192, %rd2191, -4294967296;
	setp.ne.s64 	%p107, %rd2192, 0;
	@%p107 bra 	$L__BB1_375;
	cvt.u32.u64 	%r481, %rd59;
	cvt.u32.u64 	%r482, %rd497;
	rem.u32 	%r483, %r482, %r481;
	cvt.u64.u32 	%rd3232, %r483;
	bra.uni 	$L__BB1_376;
$L__BB1_375:
	rem.u64 	%rd3232, %rd497, %rd59;
$L__BB1_376:
	shl.b64 	%rd501, %rd3232, 1;
	or.b64  	%rd2193, %rd501, %rd59;
	and.b64  	%rd2194, %rd2193, -4294967296;
	setp.ne.s64 	%p108, %rd2194, 0;
	@%p108 bra 	$L__BB1_378;
	cvt.u32.u64 	%r484, %rd59;
	cvt.u32.u64 	%r485, %rd501;
	rem.u32 	%r486, %r485, %r484;
	cvt.u64.u32 	%rd3233, %r486;
	bra.uni 	$L__BB1_379;
$L__BB1_378:
	rem.u64 	%rd3233, %rd501, %rd59;
$L__BB1_379:
	shl.b64 	%rd505, %rd3233, 1;
	or.b64  	%rd2195, %rd505, %rd59;
	and.b64  	%rd2196, %rd2195, -4294967296;
	setp.ne.s64 	%p109, %rd2196, 0;
	@%p109 bra 	$L__BB1_381;
	cvt.u32.u64 	%r487, %rd59;
	cvt.u32.u64 	%r488, %rd505;
	rem.u32 	%r489, %r488, %r487;
	cvt.u64.u32 	%rd3234, %r489;
	bra.uni 	$L__BB1_382;
$L__BB1_381:
	rem.u64 	%rd3234, %rd505, %rd59;
$L__BB1_382:
	shl.b64 	%rd509, %rd3234, 1;
	or.b64  	%rd2197, %rd509, %rd59;
	and.b64  	%rd2198, %rd2197, -4294967296;
	setp.ne.s64 	%p110, %rd2198, 0;
	@%p110 bra 	$L__BB1_384;
	cvt.u32.u64 	%r490, %rd59;
	cvt.u32.u64 	%r491, %rd509;
	rem.u32 	%r492, %r491, %r490;
	cvt.u64.u32 	%rd3235, %r492;
	bra.uni 	$L__BB1_385;
$L__BB1_384:
	rem.u64 	%rd3235, %rd509, %rd59;
$L__BB1_385:
	shl.b64 	%rd513, %rd3235, 1;
	or.b64  	%rd2199, %rd513, %rd59;
	and.b64  	%rd2200, %rd2199, -4294967296;
	setp.ne.s64 	%p111, %rd2200, 0;
	@%p111 bra 	$L__BB1_387;
	cvt.u32.u64 	%r493, %rd59;
	cvt.u32.u64 	%r494, %rd513;
	rem.u32 	%r495, %r494, %r493;
	cvt.u64.u32 	%rd3236, %r495;
	bra.uni 	$L__BB1_388;
$L__BB1_387:
	rem.u64 	%rd3236, %rd513, %rd59;
$L__BB1_388:
	shl.b64 	%rd517, %rd3236, 1;
	or.b64  	%rd2201, %rd517, %rd59;
	and.b64  	%rd2202, %rd2201, -4294967296;
	setp.ne.s64 	%p112, %rd2202, 0;
	@%p112 bra 	$L__BB1_390;
	cvt.u32.u64 	%r496, %rd59;
	cvt.u32.u64 	%r497, %rd517;
	rem.u32 	%r498, %r497, %r496;
	cvt.u64.u32 	%rd3237, %r498;
	bra.uni 	$L__BB1_391;
$L__BB1_390:
	rem.u64 	%rd3237, %rd517, %rd59;
$L__BB1_391:
	shl.b64 	%rd521, %rd3237, 1;
	or.b64  	%rd2203, %rd521, %rd59;
	and.b64  	%rd2204, %rd2203, -4294967296;
	setp.ne.s64 	%p113, %rd2204, 0;
	@%p113 bra 	$L__BB1_393;
	cvt.u32.u64 	%r499, %rd59;
	cvt.u32.u64 	%r500, %rd521;
	rem.u32 	%r501, %r500, %r499;
	cvt.u64.u32 	%rd3238, %r501;
	bra.uni 	$L__BB1_394;
$L__BB1_393:
	rem.u64 	%rd3238, %rd521, %rd59;
$L__BB1_394:
	shl.b64 	%rd525, %rd3238, 1;
	or.b64  	%rd2205, %rd525, %rd59;
	and.b64  	%rd2206, %rd2205, -4294967296;
	setp.ne.s64 	%p114, %rd2206, 0;
	@%p114 bra 	$L__BB1_396;
	cvt.u32.u64 	%r502, %rd59;
	cvt.u32.u64 	%r503, %rd525;
	rem.u32 	%r504, %r503, %r502;
	cvt.u64.u32 	%rd3239, %r504;
	bra.uni 	$L__BB1_397;
$L__BB1_396:
	rem.u64 	%rd3239, %rd525, %rd59;
$L__BB1_397:
	shl.b64 	%rd529, %rd3239, 1;
	or.b64  	%rd2207, %rd529, %rd59;
	and.b64  	%rd2208, %rd2207, -4294967296;
	setp.ne.s64 	%p115, %rd2208, 0;
	@%p115 bra 	$L__BB1_399;
	cvt.u32.u64 	%r505, %rd59;
	cvt.u32.u64 	%r506, %rd529;
	rem.u32 	%r507, %r506, %r505;
	cvt.u64.u32 	%rd3240, %r507;
	bra.uni 	$L__BB1_400;
$L__BB1_399:
	rem.u64 	%rd3240, %rd529, %rd59;
$L__BB1_400:
	shl.b64 	%rd533, %rd3240, 1;
	or.b64  	%rd2209, %rd533, %rd59;
	and.b64  	%rd2210, %rd2209, -4294967296;
	setp.ne.s64 	%p116, %rd2210, 0;
	@%p116 bra 	$L__BB1_402;
	cvt.u32.u64 	%r508, %rd59;
	cvt.u32.u64 	%r509, %rd533;
	rem.u32 	%r510, %r509, %r508;
	cvt.u64.u32 	%rd3241, %r510;
	bra.uni 	$L__BB1_403;
$L__BB1_402:
	rem.u64 	%rd3241, %rd533, %rd59;
$L__BB1_403:
	shl.b64 	%rd537, %rd3241, 1;
	or.b64  	%rd2211, %rd537, %rd59;
	and.b64  	%rd2212, %rd2211, -4294967296;
	setp.ne.s64 	%p117, %rd2212, 0;
	@%p117 bra 	$L__BB1_405;
	cvt.u32.u64 	%r511, %rd59;
	cvt.u32.u64 	%r512, %rd537;
	rem.u32 	%r513, %r512, %r511;
	cvt.u64.u32 	%rd3242, %r513;
	bra.uni 	$L__BB1_406;
$L__BB1_405:
	rem.u64 	%rd3242, %rd537, %rd59;
$L__BB1_406:
	shl.b64 	%rd541, %rd3242, 1;
	or.b64  	%rd2213, %rd541, %rd59;
	and.b64  	%rd2214, %rd2213, -4294967296;
	setp.ne.s64 	%p118, %rd2214, 0;
	@%p118 bra 	$L__BB1_408;
	cvt.u32.u64 	%r514, %rd59;
	cvt.u32.u64 	%r515, %rd541;
	rem.u32 	%r516, %r515, %r514;
	cvt.u64.u32 	%rd3243, %r516;
	bra.uni 	$L__BB1_409;
$L__BB1_408:
	rem.u64 	%rd3243, %rd541, %rd59;
$L__BB1_409:
	shl.b64 	%rd545, %rd3243, 1;
	or.b64  	%rd2215, %rd545, %rd59;
	and.b64  	%rd2216, %rd2215, -4294967296;
	setp.ne.s64 	%p119, %rd2216, 0;
	@%p119 bra 	$L__BB1_411;
	cvt.u32.u64 	%r517, %rd59;
	cvt.u32.u64 	%r518, %rd545;
	rem.u32 	%r519, %r518, %r517;
	cvt.u64.u32 	%rd3244, %r519;
	bra.uni 	$L__BB1_412;
$L__BB1_411:
	rem.u64 	%rd3244, %rd545, %rd59;
$L__BB1_412:
	shl.b64 	%rd549, %rd3244, 1;
	or.b64  	%rd2217, %rd549, %rd59;
	and.b64  	%rd2218, %rd2217, -4294967296;
	setp.ne.s64 	%p120, %rd2218, 0;
	@%p120 bra 	$L__BB1_414;
	cvt.u32.u64 	%r520, %rd59;
	cvt.u32.u64 	%r521, %rd549;
	rem.u32 	%r522, %r521, %r520;
	cvt.u64.u32 	%rd3245, %r522;
	bra.uni 	$L__BB1_415;
$L__BB1_414:
	rem.u64 	%rd3245, %rd549, %rd59;
$L__BB1_415:
	shl.b64 	%rd553, %rd3245, 1;
	or.b64  	%rd2219, %rd553, %rd59;
	and.b64  	%rd2220, %rd2219, -4294967296;
	setp.ne.s64 	%p121, %rd2220, 0;
	@%p121 bra 	$L__BB1_417;
	cvt.u32.u64 	%r523, %rd59;
	cvt.u32.u64 	%r524, %rd553;
	rem.u32 	%r525, %r524, %r523;
	cvt.u64.u32 	%rd3246, %r525;
	bra.uni 	$L__BB1_418;
$L__BB1_417:
	rem.u64 	%rd3246, %rd553, %rd59;
$L__BB1_418:
	shl.b64 	%rd557, %rd3246, 1;
	or.b64  	%rd2221, %rd557, %rd59;
	and.b64  	%rd2222, %rd2221, -4294967296;
	setp.ne.s64 	%p122, %rd2222, 0;
	@%p122 bra 	$L__BB1_420;
	cvt.u32.u64 	%r526, %rd59;
	cvt.u32.u64 	%r527, %rd557;
	rem.u32 	%r528, %r527, %r526;
	cvt.u64.u32 	%rd3247, %r528;
	bra.uni 	$L__BB1_421;
$L__BB1_420:
	rem.u64 	%rd3247, %rd557, %rd59;
$L__BB1_421:
	shl.b64 	%rd561, %rd3247, 1;
	or.b64  	%rd2223, %rd561, %rd59;
	and.b64  	%rd2224, %rd2223, -4294967296;
	setp.ne.s64 	%p123, %rd2224, 0;
	@%p123 bra 	$L__BB1_423;
	cvt.u32.u64 	%r529, %rd59;
	cvt.u32.u64 	%r530, %rd561;
	rem.u32 	%r531, %r530, %r529;
	cvt.u64.u32 	%rd3248, %r531;
	bra.uni 	$L__BB1_424;
$L__BB1_423:
	rem.u64 	%rd3248, %rd561, %rd59;
$L__BB1_424:
	shl.b64 	%rd565, %rd3248, 1;
	or.b64  	%rd2225, %rd565, %rd59;
	and.b64  	%rd2226, %rd2225, -4294967296;
	setp.ne.s64 	%p124, %rd2226, 0;
	@%p124 bra 	$L__BB1_426;
	cvt.u32.u64 	%r532, %rd59;
	cvt.u32.u64 	%r533, %rd565;
	rem.u32 	%r534, %r533, %r532;
	cvt.u64.u32 	%rd3249, %r534;
	bra.uni 	$L__BB1_427;
$L__BB1_426:
	rem.u64 	%rd3249, %rd565, %rd59;
$L__BB1_427:
	shl.b64 	%rd569, %rd3249, 1;
	or.b64  	%rd2227, %rd569, %rd59;
	and.b64  	%rd2228, %rd2227, -4294967296;
	setp.ne.s64 	%p125, %rd2228, 0;
	@%p125 bra 	$L__BB1_429;
	cvt.u32.u64 	%r535, %rd59;
	cvt.u32.u64 	%r536, %rd569;
	rem.u32 	%r537, %r536, %r535;
	cvt.u64.u32 	%rd3250, %r537;
	bra.uni 	$L__BB1_430;
$L__BB1_429:
	rem.u64 	%rd3250, %rd569, %rd59;
$L__BB1_430:
	shl.b64 	%rd573, %rd3250, 1;
	or.b64  	%rd2229, %rd573, %rd59;
	and.b64  	%rd2230, %rd2229, -4294967296;
	setp.ne.s64 	%p126, %rd2230, 0;
	@%p126 bra 	$L__BB1_432;
	cvt.u32.u64 	%r538, %rd59;
	cvt.u32.u64 	%r539, %rd573;
	rem.u32 	%r540, %r539, %r538;
	cvt.u64.u32 	%rd3251, %r540;
	bra.uni 	$L__BB1_433;
$L__BB1_432:
	rem.u64 	%rd3251, %rd573, %rd59;
$L__BB1_433:
	shl.b64 	%rd577, %rd3251, 1;
	or.b64  	%rd2231, %rd577, %rd59;
	and.b64  	%rd2232, %rd2231, -4294967296;
	setp.ne.s64 	%p127, %rd2232, 0;
	@%p127 bra 	$L__BB1_435;
	cvt.u32.u64 	%r541, %rd59;
	cvt.u32.u64 	%r542, %rd577;
	rem.u32 	%r543, %r542, %r541;
	cvt.u64.u32 	%rd3252, %r543;
	bra.uni 	$L__BB1_436;
$L__BB1_435:
	rem.u64 	%rd3252, %rd577, %rd59;
$L__BB1_436:
	shl.b64 	%rd581, %rd3252, 1;
	or.b64  	%rd2233, %rd581, %rd59;
	and.b64  	%rd2234, %rd2233, -4294967296;
	setp.ne.s64 	%p128, %rd2234, 0;
	@%p128 bra 	$L__BB1_438;
	cvt.u32.u64 	%r544, %rd59;
	cvt.u32.u64 	%r545, %rd581;
	rem.u32 	%r546, %r545, %r544;
	cvt.u64.u32 	%rd3253, %r546;
	bra.uni 	$L__BB1_439;
$L__BB1_438:
	rem.u64 	%rd3253, %rd581, %rd59;
$L__BB1_439:
	shl.b64 	%rd585, %rd3253, 1;
	or.b64  	%rd2235, %rd585, %rd59;
	and.b64  	%rd2236, %rd2235, -4294967296;
	setp.ne.s64 	%p129, %rd2236, 0;
	@%p129 bra 	$L__BB1_441;
	cvt.u32.u64 	%r547, %rd59;
	cvt.u32.u64 	%r548, %rd585;
	rem.u32 	%r549, %r548, %r547;
	cvt.u64.u32 	%rd3254, %r549;
	bra.uni 	$L__BB1_442;
$L__BB1_441:
	rem.u64 	%rd3254, %rd585, %rd59;
$L__BB1_442:
	shl.b64 	%rd589, %rd3254, 1;
	or.b64  	%rd2237, %rd589, %rd59;
	and.b64  	%rd2238, %rd2237, -4294967296;
	setp.ne.s64 	%p130, %rd2238, 0;
	@%p130 bra 	$L__BB1_444;
	cvt.u32.u64 	%r550, %rd59;
	cvt.u32.u64 	%r551, %rd589;
	rem.u32 	%r552, %r551, %r550;
	cvt.u64.u32 	%rd3255, %r552;
	bra.uni 	$L__BB1_445;
$L__BB1_444:
	rem.u64 	%rd3255, %rd589, %rd59;
$L__BB1_445:
	shl.b64 	%rd593, %rd3255, 1;
	or.b64  	%rd2239, %rd593, %rd59;
	and.b64  	%rd2240, %rd2239, -4294967296;
	setp.ne.s64 	%p131, %rd2240, 0;
	@%p131 bra 	$L__BB1_447;
	cvt.u32.u64 	%r553, %rd59;
	cvt.u32.u64 	%r554, %rd593;
	rem.u32 	%r555, %r554, %r553;
	cvt.u64.u32 	%rd3256, %r555;
	bra.uni 	$L__BB1_448;
$L__BB1_447:
	rem.u64 	%rd3256, %rd593, %rd59;
$L__BB1_448:
	shl.b64 	%rd597, %rd3256, 1;
	or.b64  	%rd2241, %rd597, %rd59;
	and.b64  	%rd2242, %rd2241, -4294967296;
	setp.ne.s64 	%p132, %rd2242, 0;
	@%p132 bra 	$L__BB1_450;
	cvt.u32.u64 	%r556, %rd59;
	cvt.u32.u64 	%r557, %rd597;
	rem.u32 	%r558, %r557, %r556;
	cvt.u64.u32 	%rd3257, %r558;
	bra.uni 	$L__BB1_451;
$L__BB1_450:
	rem.u64 	%rd3257, %rd597, %rd59;
$L__BB1_451:
	shl.b64 	%rd601, %rd3257, 1;
	or.b64  	%rd2243, %rd601, %rd59;
	and.b64  	%rd2244, %rd2243, -4294967296;
	setp.ne.s64 	%p133, %rd2244, 0;
	@%p133 bra 	$L__BB1_453;
	cvt.u32.u64 	%r559, %rd59;
	cvt.u32.u64 	%r560, %rd601;
	rem.u32 	%r561, %r560, %r559;
	cvt.u64.u32 	%rd3258, %r561;
	bra.uni 	$L__BB1_454;
$L__BB1_453:
	rem.u64 	%rd3258, %rd601, %rd59;
$L__BB1_454:
	shl.b64 	%rd605, %rd3258, 1;
	or.b64  	%rd2245, %rd605, %rd59;
	and.b64  	%rd2246, %rd2245, -4294967296;
	setp.ne.s64 	%p134, %rd2246, 0;
	@%p134 bra 	$L__BB1_456;
	cvt.u32.u64 	%r562, %rd59;
	cvt.u32.u64 	%r563, %rd605;
	rem.u32 	%r564, %r563, %r562;
	cvt.u64.u32 	%rd3259, %r564;
	bra.uni 	$L__BB1_457;
$L__BB1_456:
	rem.u64 	%rd3259, %rd605, %rd59;
$L__BB1_457:
	shl.b64 	%rd609, %rd3259, 1;
	or.b64  	%rd2247, %rd609, %rd59;
	and.b64  	%rd2248, %rd2247, -4294967296;
	setp.ne.s64 	%p135, %rd2248, 0;
	@%p135 bra 	$L__BB1_459;
	cvt.u32.u64 	%r565, %rd59;
	cvt.u32.u64 	%r566, %rd609;
	rem.u32 	%r567, %r566, %r565;
	cvt.u64.u32 	%rd3260, %r567;
	bra.uni 	$L__BB1_460;
$L__BB1_459:
	rem.u64 	%rd3260, %rd609, %rd59;
$L__BB1_460:
	shl.b64 	%rd613, %rd3260, 1;
	or.b64  	%rd2249, %rd613, %rd59;
	and.b64  	%rd2250, %rd2249, -4294967296;
	setp.ne.s64 	%p136, %rd2250, 0;
	@%p136 bra 	$L__BB1_462;
	cvt.u32.u64 	%r568, %rd59;
	cvt.u32.u64 	%r569, %rd613;
	rem.u32 	%r570, %r569, %r568;
	cvt.u64.u32 	%rd3261, %r570;
	bra.uni 	$L__BB1_463;
$L__BB1_462:
	rem.u64 	%rd3261, %rd613, %rd59;
$L__BB1_463:
	shl.b64 	%rd617, %rd3261, 1;
	or.b64  	%rd2251, %rd617, %rd59;
	and.b64  	%rd2252, %rd2251, -4294967296;
	setp.ne.s64 	%p137, %rd2252, 0;
	@%p137 bra 	$L__BB1_465;
	cvt.u32.u64 	%r571, %rd59;
	cvt.u32.u64 	%r572, %rd617;
	rem.u32 	%r573, %r572, %r571;
	cvt.u64.u32 	%rd3262, %r573;
	bra.uni 	$L__BB1_466;
$L__BB1_465:
	rem.u64 	%rd3262, %rd617, %rd59;
$L__BB1_466:
	shl.b64 	%rd621, %rd3262, 1;
	or.b64  	%rd2253, %rd621, %rd59;
	and.b64  	%rd2254, %rd2253, -4294967296;
	setp.ne.s64 	%p138, %rd2254, 0;
	@%p138 bra 	$L__BB1_468;
	cvt.u32.u64 	%r574, %rd59;
	cvt.u32.u64 	%r575, %rd621;
	rem.u32 	%r576, %r575, %r574;
	cvt.u64.u32 	%rd3263, %r576;
	bra.uni 	$L__BB1_469;
$L__BB1_468:
	rem.u64 	%rd3263, %rd621, %rd59;
$L__BB1_469:
	shl.b64 	%rd625, %rd3263, 1;
	or.b64  	%rd2255, %rd625, %rd59;
	and.b64  	%rd2256, %rd2255, -4294967296;
	setp.ne.s64 	%p139, %rd2256, 0;
	@%p139 bra 	$L__BB1_471;
	cvt.u32.u64 	%r577, %rd59;
	cvt.u32.u64 	%r578, %rd625;
	rem.u32 	%r579, %r578, %r577;
	cvt.u64.u32 	%rd3264, %r579;
	bra.uni 	$L__BB1_472;
$L__BB1_471:
	rem.u64 	%rd3264, %rd625, %rd59;
$L__BB1_472:
	shl.b64 	%rd629, %rd3264, 1;
	or.b64  	%rd2257, %rd629, %rd59;
	and.b64  	%rd2258, %rd2257, -4294967296;
	setp.ne.s64 	%p140, %rd2258, 0;
	@%p140 bra 	$L__BB1_474;
	cvt.u32.u64 	%r580, %rd59;
	cvt.u32.u64 	%r581, %rd629;
	rem.u32 	%r582, %r581, %r580;
	cvt.u64.u32 	%rd3265, %r582;
	bra.uni 	$L__BB1_475;
$L__BB1_474:
	rem.u64 	%rd3265, %rd629, %rd59;
$L__BB1_475:
	shl.b64 	%rd633, %rd3265, 1;
	or.b64  	%rd2259, %rd633, %rd59;
	and.b64  	%rd2260, %rd2259, -4294967296;
	setp.ne.s64 	%p141, %rd2260, 0;
	@%p141 bra 	$L__BB1_477;
	cvt.u32.u64 	%r583, %rd59;
	cvt.u32.u64 	%r584, %rd633;
	rem.u32 	%r585, %r584, %r583;
	cvt.u64.u32 	%rd3266, %r585;
	bra.uni 	$L__BB1_478;
$L__BB1_477:
	rem.u64 	%rd3266, %rd633, %rd59;
$L__BB1_478:
	shl.b64 	%rd637, %rd3266, 1;
	or.b64  	%rd2261, %rd637, %rd59;
	and.b64  	%rd2262, %rd2261, -4294967296;
	setp.ne.s64 	%p142, %rd2262, 0;
	@%p142 bra 	$L__BB1_480;
	cvt.u32.u64 	%r586, %rd59;
	cvt.u32.u64 	%r587, %rd637;
	rem.u32 	%r588, %r587, %r586;
	cvt.u64.u32 	%rd3267, %r588;
	bra.uni 	$L__BB1_481;
$L__BB1_480:
	rem.u64 	%rd3267, %rd637, %rd59;
$L__BB1_481:
	shl.b64 	%rd641, %rd3267, 1;
	or.b64  	%rd2263, %rd641, %rd59;
	and.b64  	%rd2264, %rd2263, -4294967296;
	setp.ne.s64 	%p143, %rd2264, 0;
	@%p143 bra 	$L__BB1_483;
	cvt.u32.u64 	%r589, %rd59;
	cvt.u32.u64 	%r590, %rd641;
	rem.u32 	%r591, %r590, %r589;
	cvt.u64.u32 	%rd3268, %r591;
	bra.uni 	$L__BB1_484;
$L__BB1_483:
	rem.u64 	%rd3268, %rd641, %rd59;
$L__BB1_484:
	shl.b64 	%rd645, %rd3268, 1;
	or.b64  	%rd2265, %rd645, %rd59;
	and.b64  	%rd2266, %rd2265, -4294967296;
	setp.ne.s64 	%p144, %rd2266, 0;
	@%p144 bra 	$L__BB1_486;
	cvt.u32.u64 	%r592, %rd59;
	cvt.u32.u64 	%r593, %rd645;
	rem.u32 	%r594, %r593, %r592;
	cvt.u64.u32 	%rd3269, %r594;
	bra.uni 	$L__BB1_487;
$L__BB1_486:
	rem.u64 	%rd3269, %rd645, %rd59;
$L__BB1_487:
	shl.b64 	%rd649, %rd3269, 1;
	or.b64  	%rd2267, %rd649, %rd59;
	and.b64  	%rd2268, %rd2267, -4294967296;
	setp.ne.s64 	%p145, %rd2268, 0;
	@%p145 bra 	$L__BB1_489;
	cvt.u32.u64 	%r595, %rd59;
	cvt.u32.u64 	%r596, %rd649;
	rem.u32 	%r597, %r596, %r595;
	cvt.u64.u32 	%rd3270, %r597;
	bra.uni 	$L__BB1_490;
$L__BB1_489:
	rem.u64 	%rd3270, %rd649, %rd59;
$L__BB1_490:
	shl.b64 	%rd653, %rd3270, 1;
	or.b64  	%rd2269, %rd653, %rd59;
	and.b64  	%rd2270, %rd2269, -4294967296;
	setp.ne.s64 	%p146, %rd2270, 0;
	@%p146 bra 	$L__BB1_492;
	cvt.u32.u64 	%r598, %rd59;
	cvt.u32.u64 	%r599, %rd653;
	rem.u32 	%r600, %r599, %r598;
	cvt.u64.u32 	%rd3271, %r600;
	bra.uni 	$L__BB1_493;
$L__BB1_492:
	rem.u64 	%rd3271, %rd653, %rd59;
$L__BB1_493:
	shl.b64 	%rd657, %rd3271, 1;
	or.b64  	%rd2271, %rd657, %rd59;
	and.b64  	%rd2272, %rd2271, -4294967296;
	setp.ne.s64 	%p147, %rd2272, 0;
	@%p147 bra 	$L__BB1_495;
	cvt.u32.u64 	%r601, %rd59;
	cvt.u32.u64 	%r602, %rd657;
	rem.u32 	%r603, %r602, %r601;
	cvt.u64.u32 	%rd3272, %r603;
	bra.uni 	$L__BB1_496;
$L__BB1_495:
	rem.u64 	%rd3272, %rd657, %rd59;
$L__BB1_496:
	shl.b64 	%rd661, %rd3272, 1;
	or.b64  	%rd2273, %rd661, %rd59;
	and.b64  	%rd2274, %rd2273, -4294967296;
	setp.ne.s64 	%p148, %rd2274, 0;
	@%p148 bra 	$L__BB1_498;
	cvt.u32.u64 	%r604, %rd59;
	cvt.u32.u64 	%r605, %rd661;
	rem.u32 	%r606, %r605, %r604;
	cvt.u64.u32 	%rd3273, %r606;
	bra.uni 	$L__BB1_499;
$L__BB1_498:
	rem.u64 	%rd3273, %rd661, %rd59;
$L__BB1_499:
	shl.b64 	%rd665, %rd3273, 1;
	or.b64  	%rd2275, %rd665, %rd59;
	and.b64  	%rd2276, %rd2275, -4294967296;
	setp.ne.s64 	%p149, %rd2276, 0;
	@%p149 bra 	$L__BB1_501;
	cvt.u32.u64 	%r607, %rd59;
	cvt.u32.u64 	%r608, %rd665;
	rem.u32 	%r609, %r608, %r607;
	cvt.u64.u32 	%rd3274, %r609;
	bra.uni 	$L__BB1_502;
$L__BB1_501:
	rem.u64 	%rd3274, %rd665, %rd59;
$L__BB1_502:
	shl.b64 	%rd669, %rd3274, 1;
	or.b64  	%rd2277, %rd669, %rd59;
	and.b64  	%rd2278, %rd2277, -4294967296;
	setp.ne.s64 	%p150, %rd2278, 0;
	@%p150 bra 	$L__BB1_504;
	cvt.u32.u64 	%r610, %rd59;
	cvt.u32.u64 	%r611, %rd669;
	rem.u32 	%r612, %r611, %r610;
	cvt.u64.u32 	%rd3275, %r612;
	bra.uni 	$L__BB1_505;
$L__BB1_504:
	rem.u64 	%rd3275, %rd669, %rd59;
$L__BB1_505:
	shl.b64 	%rd673, %rd3275, 1;
	or.b64  	%rd2279, %rd673, %rd59;
	and.b64  	%rd2280, %rd2279, -4294967296;
	setp.ne.s64 	%p151, %rd2280, 0;
	@%p151 bra 	$L__BB1_507;
	cvt.u32.u64 	%r613, %rd59;
	cvt.u32.u64 	%r614, %rd673;
	rem.u32 	%r615, %r614, %r613;
	cvt.u64.u32 	%rd3276, %r615;
	bra.uni 	$L__BB1_508;
$L__BB1_507:
	rem.u64 	%rd3276, %rd673, %rd59;
$L__BB1_508:
	shl.b64 	%rd677, %rd3276, 1;
	or.b64  	%rd2281, %rd677, %rd59;
	and.b64  	%rd2282, %rd2281, -4294967296;
	setp.ne.s64 	%p152, %rd2282, 0;
	@%p152 bra 	$L__BB1_510;
	cvt.u32.u64 	%r616, %rd59;
	cvt.u32.u64 	%r617, %rd677;
	rem.u32 	%r618, %r617, %r616;
	cvt.u64.u32 	%rd3277, %r618;
	bra.uni 	$L__BB1_511;
$L__BB1_510:
	rem.u64 	%rd3277, %rd677, %rd59;
$L__BB1_511:
	shl.b64 	%rd681, %rd3277, 1;
	or.b64  	%rd2283, %rd681, %rd59;
	and.b64  	%rd2284, %rd2283, -4294967296;
	setp.ne.s64 	%p153, %rd2284, 0;
	@%p153 bra 	$L__BB1_513;
	cvt.u32.u64 	%r619, %rd59;
	cvt.u32.u64 	%r620, %rd681;
	rem.u32 	%r621, %r620, %r619;
	cvt.u64.u32 	%rd3278, %r621;
	bra.uni 	$L__BB1_514;
$L__BB1_513:
	rem.u64 	%rd3278, %rd681, %rd59;
$L__BB1_514:
	shl.b64 	%rd685, %rd3278, 1;
	or.b64  	%rd2285, %rd685, %rd59;
	and.b64  	%rd2286, %rd2285, -4294967296;
	setp.ne.s64 	%p154, %rd2286, 0;
	@%p154 bra 	$L__BB1_516;
	cvt.u32.u64 	%r622, %rd59;
	cvt.u32.u64 	%r623, %rd685;
	rem.u32 	%r624, %r623, %r622;
	cvt.u64.u32 	%rd3279, %r624;
	bra.uni 	$L__BB1_517;
$L__BB1_516:
	rem.u64 	%rd3279, %rd685, %rd59;
$L__BB1_517:
	shl.b64 	%rd689, %rd3279, 1;
	or.b64  	%rd2287, %rd689, %rd59;
	and.b64  	%rd2288, %rd2287, -4294967296;
	setp.ne.s64 	%p155, %rd2288, 0;
	@%p155 bra 	$L__BB1_519;
	cvt.u32.u64 	%r625, %rd59;
	cvt.u32.u64 	%r626, %rd689;
	rem.u32 	%r627, %r626, %r625;
	cvt.u64.u32 	%rd3280, %r627;
	bra.uni 	$L__BB1_520;
$L__BB1_519:
	rem.u64 	%rd3280, %rd689, %rd59;
$L__BB1_520:
	shl.b64 	%rd693, %rd3280, 1;
	or.b64  	%rd2289, %rd693, %rd59;
	and.b64  	%rd2290, %rd2289, -4294967296;
	setp.ne.s64 	%p156, %rd2290, 0;
	@%p156 bra 	$L__BB1_522;
	cvt.u32.u64 	%r628, %rd59;
	cvt.u32.u64 	%r629, %rd693;
	rem.u32 	%r630, %r629, %r628;
	cvt.u64.u32 	%rd3281, %r630;
	bra.uni 	$L__BB1_523;
$L__BB1_522:
	rem.u64 	%rd3281, %rd693, %rd59;
$L__BB1_523:
	shl.b64 	%rd697, %rd3281, 1;
	or.b64  	%rd2291, %rd697, %rd59;
	and.b64  	%rd2292, %rd2291, -4294967296;
	setp.ne.s64 	%p157, %rd2292, 0;
	@%p157 bra 	$L__BB1_525;
	cvt.u32.u64 	%r631, %rd59;
	cvt.u32.u64 	%r632, %rd697;
	rem.u32 	%r633, %r632, %r631;
	cvt.u64.u32 	%rd3282, %r633;
	bra.uni 	$L__BB1_526;
$L__BB1_525:
	rem.u64 	%rd3282, %rd697, %rd59;
$L__BB1_526:
	shl.b64 	%rd701, %rd3282, 1;
	or.b64  	%rd2293, %rd701, %rd59;
	and.b64  	%rd2294, %rd2293, -4294967296;
	setp.ne.s64 	%p158, %rd2294, 0;
	@%p158 bra 	$L__BB1_528;
	cvt.u32.u64 	%r634, %rd59;
	cvt.u32.u64 	%r635, %rd701;
	rem.u32 	%r636, %r635, %r634;
	cvt.u64.u32 	%rd3283, %r636;
	bra.uni 	$L__BB1_529;
$L__BB1_528:
	rem.u64 	%rd3283, %rd701, %rd59;
$L__BB1_529:
	shl.b64 	%rd705, %rd3283, 1;
	or.b64  	%rd2295, %rd705, %rd59;
	and.b64  	%rd2296, %rd2295, -4294967296;
	setp.ne.s64 	%p159, %rd2296, 0;
	@%p159 bra 	$L__BB1_531;
	cvt.u32.u64 	%r637, %rd59;
	cvt.u32.u64 	%r638, %rd705;
	rem.u32 	%r639, %r638, %r637;
	cvt.u64.u32 	%rd3284, %r639;
	bra.uni 	$L__BB1_532;
$L__BB1_531:
	rem.u64 	%rd3284, %rd705, %rd59;
$L__BB1_532:
	add.s64 	%rd3285, %rd3284, %rd3219;
$L__BB1_533:
	or.b64  	%rd2297, %rd3285, %rd59;
	and.b64  	%rd2298, %rd2297, -4294967296;
	setp.ne.s64 	%p160, %rd2298, 0;
	@%p160 bra 	$L__BB1_535;
	cvt.u32.u64 	%r640, %rd59;
	cvt.u32.u64 	%r641, %rd3285;
	rem.u32 	%r642, %r641, %r640;
	cvt.u64.u32 	%rd3149, %r642;
	bra.uni 	$L__BB1_536;
$L__BB1_535:
	rem.u64 	%rd3149, %rd3285, %rd59;
$L__BB1_536:
	setp.gt.u64 	%p161, %rd3150, 1;
	shr.u64 	%rd3150, %rd3150, 1;
	@%p161 bra 	$L__BB1_77;
	setp.eq.s64 	%p162, %rd3355, 1;
	setp.eq.s64 	%p163, %rd3355, %rd58;
	or.pred  	%p164, %p162, %p163;
	@%p164 bra 	$L__BB1_745;
	setp.eq.s32 	%p166, %r1780, -1;
	mov.pred 	%p728, %p16;
	@%p166 bra 	$L__BB1_746;
	mov.b32 	%r1782, 0;
	bra.uni 	$L__BB1_541;
$L__BB1_540:
	add.s32 	%r52, %r1782, 1;
	sub.s32 	%r845, %r1780, %r1782;
	setp.eq.s32 	%p237, %r845, 0;
	mov.u32 	%r1782, %r52;
	mov.pred 	%p728, %p16;
	@%p237 bra 	$L__BB1_746;
$L__BB1_541:
	mul.lo.s64 	%rd3354, %rd3355, %rd3355;
	mul.hi.u64 	%rd717, %rd3355, %rd3355;
	setp.eq.s64 	%p167, %rd717, 0;
	@%p167 bra 	$L__BB1_741;
	or.b64  	%rd2300, %rd3354, %rd59;
	and.b64  	%rd2301, %rd2300, -4294967296;
	setp.ne.s64 	%p168, %rd2301, 0;
	@%p168 bra 	$L__BB1_544;
	cvt.u32.u64 	%r644, %rd59;
	cvt.u32.u64 	%r645, %rd3354;
	rem.u32 	%r646, %r645, %r644;
	cvt.u64.u32 	%rd3288, %r646;
	bra.uni 	$L__BB1_545;
$L__BB1_544:
	rem.u64 	%rd3288, %rd3354, %rd59;
$L__BB1_545:
	or.b64  	%rd2302, %rd717, %rd59;
	and.b64  	%rd2303, %rd2302, -4294967296;
	setp.ne.s64 	%p169, %rd2303, 0;
	@%p169 bra 	$L__BB1_547;
	cvt.u32.u64 	%r647, %rd59;
	cvt.u32.u64 	%r648, %rd717;
	rem.u32 	%r649, %r648, %r647;
	cvt.u64.u32 	%rd3289, %r649;
	bra.uni 	$L__BB1_548;
$L__BB1_547:
	rem.u64 	%rd3289, %rd717, %rd59;
$L__BB1_548:
	shl.b64 	%rd724, %rd3289, 1;
	or.b64  	%rd2304, %rd724, %rd59;
	and.b64  	%rd2305, %rd2304, -4294967296;
	setp.ne.s64 	%p170, %rd2305, 0;
	@%p170 bra 	$L__BB1_550;
	cvt.u32.u64 	%r650, %rd59;
	cvt.u32.u64 	%r651, %rd724;
	rem.u32 	%r652, %r651, %r650;
	cvt.u64.u32 	%rd3290, %r652;
	bra.uni 	$L__BB1_551;
$L__BB1_550:
	rem.u64 	%rd3290, %rd724, %rd59;
$L__BB1_551:
	shl.b64 	%rd728, %rd3290, 1;
	or.b64  	%rd2306, %rd728, %rd59;
	and.b64  	%rd2307, %rd2306, -4294967296;
	setp.ne.s64 	%p171, %rd2307, 0;
	@%p171 bra 	$L__BB1_553;
	cvt.u32.u64 	%r653, %rd59;
	cvt.u32.u64 	%r654, %rd728;
	rem.u32 	%r655, %r654, %r653;
	cvt.u64.u32 	%rd3291, %r655;
	bra.uni 	$L__BB1_554;
$L__BB1_553:
	rem.u64 	%rd3291, %rd728, %rd59;
$L__BB1_554:
	shl.b64 	%rd732, %rd3291, 1;
	or.b64  	%rd2308, %rd732, %rd59;
	and.b64  	%rd2309, %rd2308, -4294967296;
	setp.ne.s64 	%p172, %rd2309, 0;
	@%p172 bra 	$L__BB1_556;
	cvt.u32.u64 	%r656, %rd59;
	cvt.u32.u64 	%r657, %rd732;
	rem.u32 	%r658, %r657, %r656;
	cvt.u64.u32 	%rd3292, %r658;
	bra.uni 	$L__BB1_557;
$L__BB1_556:
	rem.u64 	%rd3292, %rd732, %rd59;
$L__BB1_557:
	shl.b64 	%rd736, %rd3292, 1;
	or.b64  	%rd2310, %rd736, %rd59;
	and.b64  	%rd2311, %rd2310, -4294967296;
	setp.ne.s64 	%p173, %rd2311, 0;
	@%p173 bra 	$L__BB1_559;
	cvt.u32.u64 	%r659, %rd59;
	cvt.u32.u64 	%r660, %rd736;
	rem.u32 	%r661, %r660, %r659;
	cvt.u64.u32 	%rd3293, %r661;
	bra.uni 	$L__BB1_560;
$L__BB1_559:
	rem.u64 	%rd3293, %rd736, %rd59;
$L__BB1_560:
	shl.b64 	%rd740, %rd3293, 1;
	or.b64  	%rd2312, %rd740, %rd59;
	and.b64  	%rd2313, %rd2312, -4294967296;
	setp.ne.s64 	%p174, %rd2313, 0;
	@%p174 bra 	$L__BB1_562;
	cvt.u32.u64 	%r662, %rd59;
	cvt.u32.u64 	%r663, %rd740;
	rem.u32 	%r664, %r663, %r662;
	cvt.u64.u32 	%rd3294, %r664;
	bra.uni 	$L__BB1_563;
$L__BB1_562:
	rem.u64 	%rd3294, %rd740, %rd59;
$L__BB1_563:
	shl.b64 	%rd744, %rd3294, 1;
	or.b64  	%rd2314, %rd744, %rd59;
	and.b64  	%rd2315, %rd2314, -4294967296;
	setp.ne.s64 	%p175, %rd2315, 0;
	@%p175 bra 	$L__BB1_565;
	cvt.u32.u64 	%r665, %rd59;
	cvt.u32.u64 	%r666, %rd744;
	rem.u32 	%r667, %r666, %r665;
	cvt.u64.u32 	%rd3295, %r667;
	bra.uni 	$L__BB1_566;
$L__BB1_565:
	rem.u64 	%rd3295, %rd744, %rd59;
$L__BB1_566:
	shl.b64 	%rd748, %rd3295, 1;
	or.b64  	%rd2316, %rd748, %rd59;
	and.b64  	%rd2317, %rd2316, -4294967296;
	setp.ne.s64 	%p176, %rd2317, 0;
	@%p176 bra 	$L__BB1_568;
	cvt.u32.u64 	%r668, %rd59;
	cvt.u32.u64 	%r669, %rd748;
	rem.u32 	%r670, %r669, %r668;
	cvt.u64.u32 	%rd3296, %r670;
	bra.uni 	$L__BB1_569;
$L__BB1_568:
	rem.u64 	%rd3296, %rd748, %rd59;
$L__BB1_569:
	shl.b64 	%rd752, %rd3296, 1;
	or.b64  	%rd2318, %rd752, %rd59;
	and.b64  	%rd2319, %rd2318, -4294967296;
	setp.ne.s64 	%p177, %rd2319, 0;
	@%p177 bra 	$L__BB1_571;
	cvt.u32.u64 	%r671, %rd59;
	cvt.u32.u64 	%r672, %rd752;
	rem.u32 	%r673, %r672, %r671;
	cvt.u64.u32 	%rd3297, %r673;
	bra.uni 	$L__BB1_572;
$L__BB1_571:
	rem.u64 	%rd3297, %rd752, %rd59;
$L__BB1_572:
	shl.b64 	%rd756, %rd3297, 1;
	or.b64  	%rd2320, %rd756, %rd59;
	and.b64  	%rd2321, %rd2320, -4294967296;
	setp.ne.s64 	%p178, %rd2321, 0;
	@%p178 bra 	$L__BB1_574;
	cvt.u32.u64 	%r674, %rd59;
	cvt.u32.u64 	%r675, %rd756;
	rem.u32 	%r676, %r675, %r674;
	cvt.u64.u32 	%rd3298, %r676;
	bra.uni 	$L__BB1_575;
$L__BB1_574:
	rem.u64 	%rd3298, %rd756, %rd59;
$L__BB1_575:
	shl.b64 	%rd760, %rd3298, 1;
	or.b64  	%rd2322, %rd760, %rd59;
	and.b64  	%rd2323, %rd2322, -4294967296;
	setp.ne.s64 	%p179, %rd2323, 0;
	@%p179 bra 	$L__BB1_577;
	cvt.u32.u64 	%r677, %rd59;
	cvt.u32.u64 	%r678, %rd760;
	rem.u32 	%r679, %r678, %r677;
	cvt.u64.u32 	%rd3299, %r679;
	bra.uni 	$L__BB1_578;
$L__BB1_577:
	rem.u64 	%rd3299, %rd760, %rd59;
$L__BB1_578:
	shl.b64 	%rd764, %rd3299, 1;
	or.b64  	%rd2324, %rd764, %rd59;
	and.b64  	%rd2325, %rd2324, -4294967296;
	setp.ne.s64 	%p180, %rd2325, 0;
	@%p180 bra 	$L__BB1_580;
	cvt.u32.u64 	%r680, %rd59;
	cvt.u32.u64 	%r681, %rd764;
	rem.u32 	%r682, %r681, %r680;
	cvt.u64.u32 	%rd3300, %r682;
	bra.uni 	$L__BB1_581;
$L__BB1_580:
	rem.u64 	%rd3300, %rd764, %rd59;
$L__BB1_581:
	shl.b64 	%rd768, %rd3300, 1;
	or.b64  	%rd2326, %rd768, %rd59;
	and.b64  	%rd2327, %rd2326, -4294967296;
	setp.ne.s64 	%p181, %rd2327, 0;
	@%p181 bra 	$L__BB1_583;
	cvt.u32.u64 	%r683, %rd59;
	cvt.u32.u64 	%r684, %rd768;
	rem.u32 	%r685, %r684, %r683;
	cvt.u64.u32 	%rd3301, %r685;
	bra.uni 	$L__BB1_584;
$L__BB1_583:
	rem.u64 	%rd3301, %rd768, %rd59;
$L__BB1_584:
	shl.b64 	%rd772, %rd3301, 1;
	or.b64  	%rd2328, %rd772, %rd59;
	and.b64  	%rd2329, %rd2328, -4294967296;
	setp.ne.s64 	%p182, %rd2329, 0;
	@%p182 bra 	$L__BB1_586;
	cvt.u32.u64 	%r686, %rd59;
	cvt.u32.u64 	%r687, %rd772;
	rem.u32 	%r688, %r687, %r686;
	cvt.u64.u32 	%rd3302, %r688;
	bra.uni 	$L__BB1_587;
$L__BB1_586:
	rem.u64 	%rd3302, %rd772, %rd59;
$L__BB1_587:
	shl.b64 	%rd776, %rd3302, 1;
	or.b64  	%rd2330, %rd776, %rd59;
	and.b64  	%rd2331, %rd2330, -4294967296;
	setp.ne.s64 	%p183, %rd2331, 0;
	@%p183 bra 	$L__BB1_589;
	cvt.u32.u64 	%r689, %rd59;
	cvt.u32.u64 	%r690, %rd776;
	rem.u32 	%r691, %r690, %r689;
	cvt.u64.u32 	%rd3303, %r691;
	bra.uni 	$L__BB1_590;
$L__BB1_589:
	rem.u64 	%rd3303, %rd776, %rd59;
$L__BB1_590:
	shl.b64 	%rd780, %rd3303, 1;
	or.b64  	%rd2332, %rd780, %rd59;
	and.b64  	%rd2333, %rd2332, -4294967296;
	setp.ne.s64 	%p184, %rd2333, 0;
	@%p184 bra 	$L__BB1_592;
	cvt.u32.u64 	%r692, %rd59;
	cvt.u32.u64 	%r693, %rd780;
	rem.u32 	%r694, %r693, %r692;
	cvt.u64.u32 	%rd3304, %r694;
	bra.uni 	$L__BB1_593;
$L__BB1_592:
	rem.u64 	%rd3304, %rd780, %rd59;
$L__BB1_593:
	shl.b64 	%rd784, %rd3304, 1;
	or.b64  	%rd2334, %rd784, %rd59;
	and.b64  	%rd2335, %rd2334, -4294967296;
	setp.ne.s64 	%p185, %rd2335, 0;
	@%p185 bra 	$L__BB1_595;
	cvt.u32.u64 	%r695, %rd59;
	cvt.u32.u64 	%r696, %rd784;
	rem.u32 	%r697, %r696, %r695;
	cvt.u64.u32 	%rd3305, %r697;
	bra.uni 	$L__BB1_596;
$L__BB1_595:
	rem.u64 	%rd3305, %rd784, %rd59;
$L__BB1_596:
	shl.b64 	%rd788, %rd3305, 1;
	or.b64  	%rd2336, %rd788, %rd59;
	and.b64  	%rd2337, %rd2336, -4294967296;
	setp.ne.s64 	%p186, %rd2337, 0;
	@%p186 bra 	$L__BB1_598;
	cvt.u32.u64 	%r698, %rd59;
	cvt.u32.u64 	%r699, %rd788;
	rem.u32 	%r700, %r699, %r698;
	cvt.u64.u32 	%rd3306, %r700;
	bra.uni 	$L__BB1_599;
$L__BB1_598:
	rem.u64 	%rd3306, %rd788, %rd59;
$L__BB1_599:
	shl.b64 	%rd792, %rd3306, 1;
	or.b64  	%rd2338, %rd792, %rd59;
	and.b64  	%rd2339, %rd2338, -4294967296;
	setp.ne.s64 	%p187, %rd2339, 0;
	@%p187 bra 	$L__BB1_601;
	cvt.u32.u64 	%r701, %rd59;
	cvt.u32.u64 	%r702, %rd792;
	rem.u32 	%r703, %r702, %r701;
	cvt.u64.u32 	%rd3307, %r703;
	bra.uni 	$L__BB1_602;
$L__BB1_601:
	rem.u64 	%rd3307, %rd792, %rd59;
$L__BB1_602:
	shl.b64 	%rd796, %rd3307, 1;
	or.b64  	%rd2340, %rd796, %rd59;
	and.b64  	%rd2341, %rd2340, -4294967296;
	setp.ne.s64 	%p188, %rd2341, 0;
	@%p188 bra 	$L__BB1_604;
	cvt.u32.u64 	%r704, %rd59;
	cvt.u32.u64 	%r705, %rd796;
	rem.u32 	%r706, %r705, %r704;
	cvt.u64.u32 	%rd3308, %r706;
	bra.uni 	$L__BB1_605;
$L__BB1_604:
	rem.u64 	%rd3308, %rd796, %rd59;
$L__BB1_605:
	shl.b64 	%rd800, %rd3308, 1;
	or.b64  	%rd2342, %rd800, %rd59;
	and.b64  	%rd2343, %rd2342, -4294967296;
	setp.ne.s64 	%p189, %rd2343, 0;
	@%p189 bra 	$L__BB1_607;
	cvt.u32.u64 	%r707, %rd59;
	cvt.u32.u64 	%r708, %rd800;
	rem.u32 	%r709, %r708, %r707;
	cvt.u64.u32 	%rd3309, %r709;
	bra.uni 	$L__BB1_608;
$L__BB1_607:
	rem.u64 	%rd3309, %rd800, %rd59;
$L__BB1_608:
	shl.b64 	%rd804, %rd3309, 1;
	or.b64  	%rd2344, %rd804, %rd59;
	and.b64  	%rd2345, %rd2344, -4294967296;
	setp.ne.s64 	%p190, %rd2345, 0;
	@%p190 bra 	$L__BB1_610;
	cvt.u32.u64 	%r710, %rd59;
	cvt.u32.u64 	%r711, %rd804;
	rem.u32 	%r712, %r711, %r710;
	cvt.u64.u32 	%rd3310, %r712;
	bra.uni 	$L__BB1_611;
$L__BB1_610:
	rem.u64 	%rd3310, %rd804, %rd59;
$L__BB1_611:
	shl.b64 	%rd808, %rd3310, 1;
	or.b64  	%rd2346, %rd808, %rd59;
	and.b64  	%rd2347, %rd2346, -4294967296;
	setp.ne.s64 	%p191, %rd2347, 0;
	@%p191 bra 	$L__BB1_613;
	cvt.u32.u64 	%r713, %rd59;
	cvt.u32.u64 	%r714, %rd808;
	rem.u32 	%r715, %r714, %r713;
	cvt.u64.u32 	%rd3311, %r715;
	bra.uni 	$L__BB1_614;
$L__BB1_613:
	rem.u64 	%rd3311, %rd808, %rd59;
$L__BB1_614:
	shl.b64 	%rd812, %rd3311, 1;
	or.b64  	%rd2348, %rd812, %rd59;
	and.b64  	%rd2349, %rd2348, -4294967296;
	setp.ne.s64 	%p192, %rd2349, 0;
	@%p192 bra 	$L__BB1_616;
	cvt.u32.u64 	%r716, %rd59;
	cvt.u32.u64 	%r717, %rd812;
	rem.u32 	%r718, %r717, %r716;
	cvt.u64.u32 	%rd3312, %r718;
	bra.uni 	$L__BB1_617;
$L__BB1_616:
	rem.u64 	%rd3312, %rd812, %rd59;
$L__BB1_617:
	shl.b64 	%rd816, %rd3312, 1;
	or.b64  	%rd2350, %rd816, %rd59;
	and.b64  	%rd2351, %rd2350, -4294967296;
	setp.ne.s64 	%p193, %rd2351, 0;
	@%p193 bra 	$L__BB1_619;
	cvt.u32.u64 	%r719, %rd59;
	cvt.u32.u64 	%r720, %rd816;
	rem.u32 	%r721, %r720, %r719;
	cvt.u64.u32 	%rd3313, %r721;
	bra.uni 	$L__BB1_620;
$L__BB1_619:
	rem.u64 	%rd3313, %rd816, %rd59;
$L__BB1_620:
	shl.b64 	%rd820, %rd3313, 1;
	or.b64  	%rd2352, %rd820, %rd59;
	and.b64  	%rd2353, %rd2352, -4294967296;
	setp.ne.s64 	%p194, %rd2353, 0;
	@%p194 bra 	$L__BB1_622;
	cvt.u32.u64 	%r722, %rd59;
	cvt.u32.u64 	%r723, %rd820;
	rem.u32 	%r724, %r723, %r722;
	cvt.u64.u32 	%rd3314, %r724;
	bra.uni 	$L__BB1_623;
$L__BB1_622:
	rem.u64 	%rd3314, %rd820, %rd59;
$L__BB1_623:
	shl.b64 	%rd824, %rd3314, 1;
	or.b64  	%rd2354, %rd824, %rd59;
	and.b64  	%rd2355, %rd2354, -4294967296;
	setp.ne.s64 	%p195, %rd2355, 0;
	@%p195 bra 	$L__BB1_625;
	cvt.u32.u64 	%r725, %rd59;
	cvt.u32.u64 	%r726, %rd824;
	rem.u32 	%r727, %r726, %r725;
	cvt.u64.u32 	%rd3315, %r727;
	bra.uni 	$L__BB1_626;
$L__BB1_625:
	rem.u64 	%rd3315, %rd824, %rd59;
$L__BB1_626:
	shl.b64 	%rd828, %rd3315, 1;
	or.b64  	%rd2356, %rd828, %rd59;
	and.b64  	%rd2357, %rd2356, -4294967296;
	setp.ne.s64 	%p196, %rd2357, 0;
	@%p196 bra 	$L__BB1_628;
	cvt.u32.u64 	%r728, %rd59;
	cvt.u32.u64 	%r729, %rd828;
	rem.u32 	%r730, %r729, %r728;
	cvt.u64.u32 	%rd3316, %r730;
	bra.uni 	$L__BB1_629;
$L__BB1_628:
	rem.u64 	%rd3316, %rd828, %rd59;
$L__BB1_629:
	shl.b64 	%rd832, %rd3316, 1;
	or.b64  	%rd2358, %rd832, %rd59;
	and.b64  	%rd2359, %rd2358, -4294967296;
	setp.ne.s64 	%p197, %rd2359, 0;
	@%p197 bra 	$L__BB1_631;
	cvt.u32.u64 	%r731, %rd59;
	cvt.u32.u64 	%r732, %rd832;
	rem.u32 	%r733, %r732, %r731;
	cvt.u64.u32 	%rd3317, %r733;
	bra.uni 	$L__BB1_632;
$L__BB1_631:
	rem.u64 	%rd3317, %rd832, %rd59;
$L__BB1_632:
	shl.b64 	%rd836, %rd3317, 1;
	or.b64  	%rd2360, %rd836, %rd59;
	and.b64  	%rd2361, %rd2360, -4294967296;
	setp.ne.s64 	%p198, %rd2361, 0;
	@%p198 bra 	$L__BB1_634;
	cvt.u32.u64 	%r734, %rd59;
	cvt.u32.u64 	%r735, %rd836;
	rem.u32 	%r736, %r735, %r734;
	cvt.u64.u32 	%rd3318, %r736;
	bra.uni 	$L__BB1_635;
$L__BB1_634:
	rem.u64 	%rd3318, %rd836, %rd59;
$L__BB1_635:
	shl.b64 	%rd840, %rd3318, 1;
	or.b64  	%rd2362, %rd840, %rd59;
	and.b64  	%rd2363, %rd2362, -4294967296;
	setp.ne.s64 	%p199, %rd2363, 0;
	@%p199 bra 	$L__BB1_637;
	cvt.u32.u64 	%r737, %rd59;
	cvt.u32.u64 	%r738, %rd840;
	rem.u32 	%r739, %r738, %r737;
	cvt.u64.u32 	%rd3319, %r739;
	bra.uni 	$L__BB1_638;
$L__BB1_637:
	rem.u64 	%rd3319, %rd840, %rd59;
$L__BB1_638:
	shl.b64 	%rd844, %rd3319, 1;
	or.b64  	%rd2364, %rd844, %rd59;
	and.b64  	%rd2365, %rd2364, -4294967296;
	setp.ne.s64 	%p200, %rd2365, 0;
	@%p200 bra 	$L__BB1_640;
	cvt.u32.u64 	%r740, %rd59;
	cvt.u32.u64 	%r741, %rd844;
	rem.u32 	%r742, %r741, %r740;
	cvt.u64.u32 	%rd3320, %r742;
	bra.uni 	$L__BB1_641;
$L__BB1_640:
	rem.u64 	%rd3320, %rd844, %rd59;
$L__BB1_641:
	shl.b64 	%rd848, %rd3320, 1;
	or.b64  	%rd2366, %rd848, %rd59;
	and.b64  	%rd2367, %rd2366, -4294967296;
	setp.ne.s64 	%p201, %rd2367, 0;
	@%p201 bra 	$L__BB1_643;
	cvt.u32.u64 	%r743, %rd59;
	cvt.u32.u64 	%r744, %rd848;
	rem.u32 	%r745, %r744, %r743;
	cvt.u64.u32 	%rd3321, %r745;
	bra.uni 	$L__BB1_644;
$L__BB1_643:
	rem.u64 	%rd3321, %rd848, %rd59;
$L__BB1_644:
	shl.b64 	%rd852, %rd3321, 1;
	or.b64  	%rd2368, %rd852, %rd59;
	and.b64  	%rd2369, %rd2368, -4294967296;
	setp.ne.s64 	%p202, %rd2369, 0;
	@%p202 bra 	$L__BB1_646;
	cvt.u32.u64 	%r746, %rd59;
	cvt.u32.u64 	%r747, %rd852;
	rem.u32 	%r748, %r747, %r746;
	cvt.u64.u32 	%rd3322, %r748;
	bra.uni 	$L__BB1_647;
$L__BB1_646:
	rem.u64 	%rd3322, %rd852, %rd59;
$L__BB1_647:
	shl.b64 	%rd856, %rd3322, 1;
	or.b64  	%rd2370, %rd856, %rd59;
	and.b64  	%rd2371, %rd2370, -4294967296;
	setp.ne.s64 	%p203, %rd2371, 0;
	@%p203 bra 	$L__BB1_649;
	cvt.u32.u64 	%r749, %rd59;
	cvt.u32.u64 	%r750, %rd856;
	rem.u32 	%r751, %r750, %r749;
	cvt.u64.u32 	%rd3323, %r751;
	bra.uni 	$L__BB1_650;
$L__BB1_649:
	rem.u64 	%rd3323, %rd856, %rd59;
$L__BB1_650:
	shl.b64 	%rd860, %rd3323, 1;
	or.b64  	%rd2372, %rd860, %rd59;
	and.b64  	%rd2373, %rd2372, -4294967296;
	setp.ne.s64 	%p204, %rd2373, 0;
	@%p204 bra 	$L__BB1_652;
	cvt.u32.u64 	%r752, %rd59;
	cvt.u32.u64 	%r753, %rd860;
	rem.u32 	%r754, %r753, %r752;
	cvt.u64.u32 	%rd3324, %r754;
	bra.uni 	$L__BB1_653;
$L__BB1_652:
	rem.u64 	%rd3324, %rd860, %rd59;
$L__BB1_653:
	shl.b64 	%rd864, %rd3324, 1;
	or.b64  	%rd2374, %rd864, %rd59;
	and.b64  	%rd2375, %rd2374, -4294967296;
	setp.ne.s64 	%p205, %rd2375, 0;
	@%p205 bra 	$L__BB1_655;
	cvt.u32.u64 	%r755, %rd59;
	cvt.u32.u64 	%r756, %rd864;
	rem.u32 	%r757, %r756, %r755;
	cvt.u64.u32 	%rd3325, %r757;
	bra.uni 	$L__BB1_656;
$L__BB1_655:
	rem.u64 	%rd3325, %rd864, %rd59;
$L__BB1_656:
	shl.b64 	%rd868, %rd3325, 1;
	or.b64  	%rd2376, %rd868, %rd59;
	and.b64  	%rd2377, %rd2376, -4294967296;
	setp.ne.s64 	%p206, %rd2377, 0;
	@%p206 bra 	$L__BB1_658;
	cvt.u32.u64 	%r758, %rd59;
	cvt.u32.u64 	%r759, %rd868;
	rem.u32 	%r760, %r759, %r758;
	cvt.u64.u32 	%rd3326, %r760;
	bra.uni 	$L__BB1_659;
$L__BB1_658:
	rem.u64 	%rd3326, %rd868, %rd59;
$L__BB1_659:
	shl.b64 	%rd872, %rd3326, 1;
	or.b64  	%rd2378, %rd872, %rd59;
	and.b64  	%rd2379, %rd2378, -4294967296;
	setp.ne.s64 	%p207, %rd2379, 0;
	@%p207 bra 	$L__BB1_661;
	cvt.u32.u64 	%r761, %rd59;
	cvt.u32.u64 	%r762, %rd872;
	rem.u32 	%r763, %r762, %r761;
	cvt.u64.u32 	%rd3327, %r763;
	bra.uni 	$L__BB1_662;
$L__BB1_661:
	rem.u64 	%rd3327, %rd872, %rd59;
$L__BB1_662:
	shl.b64 	%rd876, %rd3327, 1;
	or.b64  	%rd2380, %rd876, %rd59;
	and.b64  	%rd2381, %rd2380, -4294967296;
	setp.ne.s64 	%p208, %rd2381, 0;
	@%p208 bra 	$L__BB1_664;
	cvt.u32.u64 	%r764, %rd59;
	cvt.u32.u64 	%r765, %rd876;
	rem.u32 	%r766, %r765, %r764;
	cvt.u64.u32 	%rd3328, %r766;
	bra.uni 	$L__BB1_665;
$L__BB1_664:
	rem.u64 	%rd3328, %rd876, %rd59;
$L__BB1_665:
	shl.b64 	%rd880, %rd3328, 1;
	or.b64  	%rd2382, %rd880, %rd59;
	and.b64  	%rd2383, %rd2382, -4294967296;
	setp.ne.s64 	%p209, %rd2383, 0;
	@%p209 bra 	$L__BB1_667;
	cvt.u32.u64 	%r767, %rd59;
	cvt.u32.u64 	%r768, %rd880;
	rem.u32 	%r769, %r768, %r767;
	cvt.u64.u32 	%rd3329, %r769;
	bra.uni 	$L__BB1_668;
$L__BB1_667:
	rem.u64 	%rd3329, %rd880, %rd59;
$L__BB1_668:
	shl.b64 	%rd884, %rd3329, 1;
	or.b64  	%rd2384, %rd884, %rd59;
	and.b64  	%rd2385, %rd2384, -4294967296;
	setp.ne.s64 	%p210, %rd2385, 0;
	@%p210 bra 	$L__BB1_670;
	cvt.u32.u64 	%r770, %rd59;
	cvt.u32.u64 	%r771, %rd884;
	rem.u32 	%r772, %r771, %r770;
	cvt.u64.u32 	%rd3330, %r772;
	bra.uni 	$L__BB1_671;
$L__BB1_670:
	rem.u64 	%rd3330, %rd884, %rd59;
$L__BB1_671:
	shl.b64 	%rd888, %rd3330, 1;
	or.b64  	%rd2386, %rd888, %rd59;
	and.b64  	%rd2387, %rd2386, -4294967296;
	setp.ne.s64 	%p211, %rd2387, 0;
	@%p211 bra 	$L__BB1_673;
	cvt.u32.u64 	%r773, %rd59;
	cvt.u32.u64 	%r774, %rd888;
	rem.u32 	%r775, %r774, %r773;
	cvt.u64.u32 	%rd3331, %r775;
	bra.uni 	$L__BB1_674;
$L__BB1_673:
	rem.u64 	%rd3331, %rd888, %rd59;
$L__BB1_674:
	shl.b64 	%rd892, %rd3331, 1;
	or.b64  	%rd2388, %rd892, %rd59;
	and.b64  	%rd2389, %rd2388, -4294967296;
	setp.ne.s64 	%p212, %rd2389, 0;
	@%p212 bra 	$L__BB1_676;
	cvt.u32.u64 	%r776, %rd59;
	cvt.u32.u64 	%r777, %rd892;
	rem.u32 	%r778, %r777, %r776;
	cvt.u64.u32 	%rd3332, %r778;
	bra.uni 	$L__BB1_677;
$L__BB1_676:
	rem.u64 	%rd3332, %rd892, %rd59;
$L__BB1_677:
	shl.b64 	%rd896, %rd3332, 1;
	or.b64  	%rd2390, %rd896, %rd59;
	and.b64  	%rd2391, %rd2390, -4294967296;
	setp.ne.s64 	%p213, %rd2391, 0;
	@%p213 bra 	$L__BB1_679;
	cvt.u32.u64 	%r779, %rd59;
	cvt.u32.u64 	%r780, %rd896;
	rem.u32 	%r781, %r780, %r779;
	cvt.u64.u32 	%rd3333, %r781;
	bra.uni 	$L__BB1_680;
$L__BB1_679:
	rem.u64 	%rd3333, %rd896, %rd59;
$L__BB1_680:
	shl.b64 	%rd900, %rd3333, 1;
	or.b64  	%rd2392, %rd900, %rd59;
	and.b64  	%rd2393, %rd2392, -4294967296;
	setp.ne.s64 	%p214, %rd2393, 0;
	@%p214 bra 	$L__BB1_682;
	cvt.u32.u64 	%r782, %rd59;
	cvt.u32.u64 	%r783, %rd900;
	rem.u32 	%r784, %r783, %r782;
	cvt.u64.u32 	%rd3334, %r784;
	bra.uni 	$L__BB1_683;
$L__BB1_682:
	rem.u64 	%rd3334, %rd900, %rd59;
$L__BB1_683:
	shl.b64 	%rd904, %rd3334, 1;
	or.b64  	%rd2394, %rd904, %rd59;
	and.b64  	%rd2395, %rd2394, -4294967296;
	setp.ne.s64 	%p215, %rd2395, 0;
	@%p215 bra 	$L__BB1_685;
	cvt.u32.u64 	%r785, %rd59;
	cvt.u32.u64 	%r786, %rd904;
	rem.u32 	%r787, %r786, %r785;
	cvt.u64.u32 	%rd3335, %r787;
	bra.uni 	$L__BB1_686;
$L__BB1_685:
	rem.u64 	%rd3335, %rd904, %rd59;
$L__BB1_686:
	shl.b64 	%rd908, %rd3335, 1;
	or.b64  	%rd2396, %rd908, %rd59;
	and.b64  	%rd2397, %rd2396, -4294967296;
	setp.ne.s64 	%p216, %rd2397, 0;
	@%p216 bra 	$L__BB1_688;
	cvt.u32.u64 	%r788, %rd59;
	cvt.u32.u64 	%r789, %rd908;
	rem.u32 	%r790, %r789, %r788;
	cvt.u64.u32 	%rd3336, %r790;
	bra.uni 	$L__BB1_689;
$L__BB1_688:
	rem.u64 	%rd3336, %rd908, %rd59;
$L__BB1_689:
	shl.b64 	%rd912, %rd3336, 1;
	or.b64  	%rd2398, %rd912, %rd59;
	and.b64  	%rd2399, %rd2398, -4294967296;
	setp.ne.s64 	%p217, %rd2399, 0;
	@%p217 bra 	$L__BB1_691;
	cvt.u32.u64 	%r791, %rd59;
	cvt.u32.u64 	%r792, %rd912;
	rem.u32 	%r793, %r792, %r791;
	cvt.u64.u32 	%rd3337, %r793;
	bra.uni 	$L__BB1_692;
$L__BB1_691:
	rem.u64 	%rd3337, %rd912, %rd59;
$L__BB1_692:
	shl.b64 	%rd916, %rd3337, 1;
	or.b64  	%rd2400, %rd916, %rd59;
	and.b64  	%rd2401, %rd2400, -4294967296;
	setp.ne.s64 	%p218, %rd2401, 0;
	@%p218 bra 	$L__BB1_694;
	cvt.u32.u64 	%r794, %rd59;
	cvt.u32.u64 	%r795, %rd916;
	rem.u32 	%r796, %r795, %r794;
	cvt.u64.u32 	%rd3338, %r796;
	bra.uni 	$L__BB1_695;
$L__BB1_694:
	rem.u64 	%rd3338, %rd916, %rd59;
$L__BB1_695:
	shl.b64 	%rd920, %rd3338, 1;
	or.b64  	%rd2402, %rd920, %rd59;
	and.b64  	%rd2403, %rd2402, -4294967296;
	setp.ne.s64 	%p219, %rd2403, 0;
	@%p219 bra 	$L__BB1_697;
	cvt.u32.u64 	%r797, %rd59;
	cvt.u32.u64 	%r798, %rd920;
	rem.u32 	%r799, %r798, %r797;
	cvt.u64.u32 	%rd3339, %r799;
	bra.uni 	$L__BB1_698;
$L__BB1_697:
	rem.u64 	%rd3339, %rd920, %rd59;
$L__BB1_698:
	shl.b64 	%rd924, %rd3339, 1;
	or.b64  	%rd2404, %rd924, %rd59;
	and.b64  	%rd2405, %rd2404, -4294967296;
	setp.ne.s64 	%p220, %rd2405, 0;
	@%p220 bra 	$L__BB1_700;
	cvt.u32.u64 	%r800, %rd59;
	cvt.u32.u64 	%r801, %rd924;
	rem.u32 	%r802, %r801, %r800;
	cvt.u64.u32 	%rd3340, %r802;
	bra.uni 	$L__BB1_701;
$L__BB1_700:
	rem.u64 	%rd3340, %rd924, %rd59;
$L__BB1_701:
	shl.b64 	%rd928, %rd3340, 1;
	or.b64  	%rd2406, %rd928, %rd59;
	and.b64  	%rd2407, %rd2406, -4294967296;
	setp.ne.s64 	%p221, %rd2407, 0;
	@%p221 bra 	$L__BB1_703;
	cvt.u32.u64 	%r803, %rd59;
	cvt.u32.u64 	%r804, %rd928;
	rem.u32 	%r805, %r804, %r803;
	cvt.u64.u32 	%rd3341, %r805;
	bra.uni 	$L__BB1_704;
$L__BB1_703:
	rem.u64 	%rd3341, %rd928, %rd59;
$L__BB1_704:
	shl.b64 	%rd932, %rd3341, 1;
	or.b64  	%rd2408, %rd932, %rd59;
	and.b64  	%rd2409, %rd2408, -4294967296;
	setp.ne.s64 	%p222, %rd2409, 0;
	@%p222 bra 	$L__BB1_706;
	cvt.u32.u64 	%r806, %rd59;
	cvt.u32.u64 	%r807, %rd932;
	rem.u32 	%r808, %r807, %r806;
	cvt.u64.u32 	%rd3342, %r808;
	bra.uni 	$L__BB1_707;
$L__BB1_706:
	rem.u64 	%rd3342, %rd932, %rd59;
$L__BB1_707:
	shl.b64 	%rd936, %rd3342, 1;
	or.b64  	%rd2410, %rd936, %rd59;
	and.b64  	%rd2411, %rd2410, -4294967296;
	setp.ne.s64 	%p223, %rd2411, 0;
	@%p223 bra 	$L__BB1_709;
	cvt.u32.u64 	%r809, %rd59;
	cvt.u32.u64 	%r810, %rd936;
	rem.u32 	%r811, %r810, %r809;
	cvt.u64.u32 	%rd3343, %r811;
	bra.uni 	$L__BB1_710;
$L__BB1_709:
	rem.u64 	%rd3343, %rd936, %rd59;
$L__BB1_710:
	shl.b64 	%rd940, %rd3343, 1;
	or.b64  	%rd2412, %rd940, %rd59;
	and.b64  	%rd2413, %rd2412, -4294967296;
	setp.ne.s64 	%p224, %rd2413, 0;
	@%p224 bra 	$L__BB1_712;
	cvt.u32.u64 	%r812, %rd59;
	cvt.u32.u64 	%r813, %rd940;
	rem.u32 	%r814, %r813, %r812;
	cvt.u64.u32 	%rd3344, %r814;
	bra.uni 	$L__BB1_713;
$L__BB1_712:
	rem.u64 	%rd3344, %rd940, %rd59;
$L__BB1_713:
	shl.b64 	%rd944, %rd3344, 1;
	or.b64  	%rd2414, %rd944, %rd59;
	and.b64  	%rd2415, %rd2414, -4294967296;
	setp.ne.s64 	%p225, %rd2415, 0;
	@%p225 bra 	$L__BB1_715;
	cvt.u32.u64 	%r815, %rd59;
	cvt.u32.u64 	%r816, %rd944;
	rem.u32 	%r817, %r816, %r815;
	cvt.u64.u32 	%rd3345, %r817;
	bra.uni 	$L__BB1_716;
$L__BB1_715:
	rem.u64 	%rd3345, %rd944, %rd59;
$L__BB1_716:
	shl.b64 	%rd948, %rd3345, 1;
	or.b64  	%rd2416, %rd948, %rd59;
	and.b64  	%rd2417, %rd2416, -4294967296;
	setp.ne.s64 	%p226, %rd2417, 0;
	@%p226 bra 	$L__BB1_718;
	cvt.u32.u64 	%r818, %rd59;
	cvt.u32.u64 	%r819, %rd948;
	rem.u32 	%r820, %r819, %r818;
	cvt.u64.u32 	%rd3346, %r820;
	bra.uni 	$L__BB1_719;
$L__BB1_718:
	rem.u64 	%rd3346, %rd948, %rd59;
$L__BB1_719:
	shl.b64 	%rd952, %rd3346, 1;
	or.b64  	%rd2418, %rd952, %rd59;
	and.b64  	%rd2419, %rd2418, -4294967296;
	setp.ne.s64 	%p227, %rd2419, 0;
	@%p227 bra 	$L__BB1_721;
	cvt.u32.u64 	%r821, %rd59;
	cvt.u32.u64 	%r822, %rd952;
	rem.u32 	%r823, %r822, %r821;
	cvt.u64.u32 	%rd3347, %r823;
	bra.uni 	$L__BB1_722;
$L__BB1_721:
	rem.u64 	%rd3347, %rd952, %rd59;
$L__BB1_722:
	shl.b64 	%rd956, %rd3347, 1;
	or.b64  	%rd2420, %rd956, %rd59;
	and.b64  	%rd2421, %rd2420, -4294967296;
	setp.ne.s64 	%p228, %rd2421, 0;
	@%p228 bra 	$L__BB1_724;
	cvt.u32.u64 	%r824, %rd59;
	cvt.u32.u64 	%r825, %rd956;
	rem.u32 	%r826, %r825, %r824;
	cvt.u64.u32 	%rd3348, %r826;
	bra.uni 	$L__BB1_725;
$L__BB1_724:
	rem.u64 	%rd3348, %rd956, %rd59;
$L__BB1_725:
	shl.b64 	%rd960, %rd3348, 1;
	or.b64  	%rd2422, %rd960, %rd59;
	and.b64  	%rd2423, %rd2422, -4294967296;
	setp.ne.s64 	%p229, %rd2423, 0;
	@%p229 bra 	$L__BB1_727;
	cvt.u32.u64 	%r827, %rd59;
	cvt.u32.u64 	%r828, %rd960;
	rem.u32 	%r829, %r828, %r827;
	cvt.u64.u32 	%rd3349, %r829;
	bra.uni 	$L__BB1_728;
$L__BB1_727:
	rem.u64 	%rd3349, %rd960, %rd59;
$L__BB1_728:
	shl.b64 	%rd964, %rd3349, 1;
	or.b64  	%rd2424, %rd964, %rd59;
	and.b64  	%rd2425, %rd2424, -4294967296;
	setp.ne.s64 	%p230, %rd2425, 0;
	@%p230 bra 	$L__BB1_730;
	cvt.u32.u64 	%r830, %rd59;
	cvt.u32.u64 	%r831, %rd964;
	rem.u32 	%r832, %r831, %r830;
	cvt.u64.u32 	%rd3350, %r832;
	bra.uni 	$L__BB1_731;
$L__BB1_730:
	rem.u64 	%rd3350, %rd964, %rd59;
$L__BB1_731:
	shl.b64 	%rd968, %rd3350, 1;
	or.b64  	%rd2426, %rd968, %rd59;
	and.b64  	%rd2427, %rd2426, -4294967296;
	setp.ne.s64 	%p231, %rd2427, 0;
	@%p231 bra 	$L__BB1_733;
	cvt.u32.u64 	%r833, %rd59;
	cvt.u32.u64 	%r834, %rd968;
	rem.u32 	%r835, %r834, %r833;
	cvt.u64.u32 	%rd3351, %r835;
	bra.uni 	$L__BB1_734;
$L__BB1_733:
	rem.u64 	%rd3351, %rd968, %rd59;
$L__BB1_734:
	shl.b64 	%rd972, %rd3351, 1;
	or.b64  	%rd2428, %rd972, %rd59;
	and.b64  	%rd2429, %rd2428, -4294967296;
	setp.ne.s64 	%p232, %rd2429, 0;
	@%p232 bra 	$L__BB1_736;
	cvt.u32.u64 	%r836, %rd59;
	cvt.u32.u64 	%r837, %rd972;
	rem.u32 	%r838, %r837, %r836;
	cvt.u64.u32 	%rd3352, %r838;
	bra.uni 	$L__BB1_737;
$L__BB1_736:
	rem.u64 	%rd3352, %rd972, %rd59;
$L__BB1_737:
	shl.b64 	%rd976, %rd3352, 1;
	or.b64  	%rd2430, %rd976, %rd59;
	and.b64  	%rd2431, %rd2430, -4294967296;
	setp.ne.s64 	%p233, %rd2431, 0;
	@%p233 bra 	$L__BB1_739;
	cvt.u32.u64 	%r839, %rd59;
	cvt.u32.u64 	%r840, %rd976;
	rem.u32 	%r841, %r840, %r839;
	cvt.u64.u32 	%rd3353, %r841;
	bra.uni 	$L__BB1_740;
$L__BB1_739:
	rem.u64 	%rd3353, %rd976, %rd59;
$L__BB1_740:
	add.s64 	%rd3354, %rd3353, %rd3288;
$L__BB1_741:
	or.b64  	%rd2432, %rd3354, %rd59;
	and.b64  	%rd2433, %rd2432, -4294967296;
	setp.ne.s64 	%p234, %rd2433, 0;
	@%p234 bra 	$L__BB1_743;
	cvt.u32.u64 	%r842, %rd59;
	cvt.u32.u64 	%r843, %rd3354;
	rem.u32 	%r844, %r843, %r842;
	cvt.u64.u32 	%rd3355, %r844;
	bra.uni 	$L__BB1_744;
$L__BB1_743:
	rem.u64 	%rd3355, %rd3354, %rd59;
$L__BB1_744:
	setp.ne.s64 	%p235, %rd3355, %rd58;
	@%p235 bra 	$L__BB1_540;
$L__BB1_745:
	add.s32 	%r1781, %r1781, 1;
	setp.ne.s32 	%p239, %r1781, 12;
	mov.pred 	%p728, 0;
	@%p239 bra 	$L__BB1_76;
$L__BB1_746:
	add.s64 	%rd3093, %rd3093, 1;
	popc.b64 	%r918, %rd59;
	cvt.rn.f64.u32 	%fd21, %r1759;
	add.f64 	%fd37, %fd37, %fd21;
	cvt.rn.f64.u32 	%fd22, %r918;
	add.f64 	%fd38, %fd38, %fd22;
	min.u32 	%r1760, %r1759, %r1760;
	max.u32 	%r1761, %r1759, %r1761;
	min.u32 	%r1762, %r918, %r1762;
	max.u32 	%r1763, %r918, %r1763;
	add.s64 	%rd3094, %rd3362, %rd3094;
	@%p728 bra 	$L__BB1_1432;
	ld.param.u32 	%r1750, [_Z25angular_segment_kernel_64mmjjjjP12SegmentStats_param_5];
	setp.gt.u32 	%p350, %r1759, %r1750;
	mov.b64 	%rd2512, 1;
	shl.b64 	%rd2513, %rd2512, %r1759;
	xor.b64  	%rd2514, %rd59, %rd2513;
	sub.s32 	%r919, %r1759, %r1750;
	shr.u64 	%rd2515, %rd2514, %r919;
	sub.s32 	%r920, %r1750, %r1759;
	shl.b64 	%rd2516, %rd2514, %r920;
	selp.b64 	%rd2517, %rd2515, %rd2516, %p350;
	setp.lt.u64 	%p351, %rd2517, %rd3104;
	min.u64 	%rd3104, %rd2517, %rd3104;
	selp.b64 	%rd3103, %rd59, %rd3103, %p351;
	setp.gt.u64 	%p352, %rd2517, %rd3106;
	max.u64 	%rd3106, %rd2517, %rd3106;
	selp.b64 	%rd3105, %rd59, %rd3105, %p352;
	add.s64 	%rd998, %rd58, 3;
	setp.le.u64 	%p353, %rd998, %rd59;
	setp.lt.u64 	%p354, %rd998, 2;
	or.pred  	%p355, %p353, %p354;
	mov.b64 	%rd2511, 0;
	mov.u64 	%rd3590, %rd2511;
	@%p355 bra 	$L__BB1_1427;
	mov.b64 	%rd2518, 1;
	add.s64 	%rd2519, %rd58, 1;
	setp.lt.u64 	%p356, %rd2519, 2;
	mov.u64 	%rd3590, %rd2518;
	@%p356 bra 	$L__BB1_1427;
	setp.eq.s32 	%p357, %r1759, 0;
	mov.u64 	%rd3590, %rd2511;
	@%p357 bra 	$L__BB1_1427;
	setp.lt.u64 	%p358, %rd998, 9;
	mov.u64 	%rd3590, %rd2518;
	@%p358 bra 	$L__BB1_1427;
	mul.lo.s64 	%rd2523, %rd998, -6148914691236517205;
	setp.lt.u64 	%p359, %rd2523, 6148914691236517206;
	mov.u64 	%rd3590, %rd2511;
	@%p359 bra 	$L__BB1_1427;
	setp.gt.u64 	%p360, %rd998, 4294967295;
	@%p360 bra 	$L__BB1_806;
	cvt.u32.u64 	%r59, %rd998;
	mul.lo.s32 	%r1527, %r59, -1431655765;
	setp.lt.u32 	%p577, %r1527, 1431655766;
	mov.u64 	%rd3590, %rd2511;
	@%p577 bra 	$L__BB1_1427;
	add.s32 	%r60, %r59, -1;
	mov.b32 	%r1784, 0;
	mov.u32 	%r1783, %r60;
$L__BB1_755:
	mov.u32 	%r62, %r1784;
	shr.u32 	%r1789, %r1783, 1;
	add.s32 	%r1784, %r62, 1;
	and.b32  	%r1529, %r1783, 2;
	setp.eq.s32 	%p578, %r1529, 0;
	mov.u32 	%r1783, %r1789;
	@%p578 bra 	$L__BB1_755;
	cvt.u64.u32 	%rd999, %r60;
	ld.const.u64 	%rd3364, [MR_WITNESSES_3];
	setp.ge.u64 	%p579, %rd3364, %rd998;
	mov.b64 	%rd3368, 1;
	mov.u32 	%r1785, %r1789;
	@%p579 bra 	$L__BB1_773;
$L__BB1_757:
	and.b32  	%r1530, %r1785, 1;
	setp.eq.b32 	%p580, %r1530, 1;
	not.pred 	%p581, %p580;
	@%p581 bra 	$L__BB1_761;
	mul.lo.s64 	%rd1003, %rd3368, %rd3364;
	or.b64  	%rd2937, %rd1003, %rd998;
	and.b64  	%rd2938, %rd2937, -4294967296;
	setp.ne.s64 	%p582, %rd2938, 0;
	@%p582 bra 	$L__BB1_760;
	cvt.u32.u64 	%r1531, %rd998;
	cvt.u32.u64 	%r1532, %rd1003;
	rem.u32 	%r1533, %r1532, %r1531;
	cvt.u64.u32 	%rd3368, %r1533;
	bra.uni 	$L__BB1_761;
$L__BB1_760:
	rem.u64 	%rd3368, %rd1003, %rd998;
$L__BB1_761:
	mul.lo.s64 	%rd1007, %rd3364, %rd3364;
	or.b64  	%rd2939, %rd1007, %rd998;
	and.b64  	%rd2940, %rd2939, -4294967296;
	setp.ne.s64 	%p583, %rd2940, 0;
	@%p583 bra 	$L__BB1_763;
	cvt.u32.u64 	%r1534, %rd998;
	cvt.u32.u64 	%r1535, %rd1007;
	rem.u32 	%r1536, %r1535, %r1534;
	cvt.u64.u32 	%rd3364, %r1536;
	bra.uni 	$L__BB1_764;
$L__BB1_763:
	rem.u64 	%rd3364, %rd1007, %rd998;
$L__BB1_764:
	setp.gt.u32 	%p584, %r1785, 1;
	shr.u32 	%r1785, %r1785, 1;
	@%p584 bra 	$L__BB1_757;
	setp.eq.s64 	%p585, %rd3368, 1;
	setp.eq.s64 	%p586, %rd3368, %rd999;
	or.pred  	%p587, %p585, %p586;
	@%p587 bra 	$L__BB1_773;
	setp.eq.s32 	%p588, %r62, 0;
	mov.u64 	%rd3590, %rd2511;
	@%p588 bra 	$L__BB1_1427;
	mov.b32 	%r1786, 0;
	bra.uni 	$L__BB1_769;
$L__BB1_768:
	add.s32 	%r1786, %r1786, 1;
	setp.eq.s32 	%p591, %r1786, %r62;
	mov.u64 	%rd3590, %rd2511;
	@%p591 bra 	$L__BB1_1427;
$L__BB1_769:
	mul.lo.s64 	%rd1012, %rd3368, %rd3368;
	or.b64  	%rd2943, %rd1012, %rd998;
	and.b64  	%rd2944, %rd2943, -4294967296;
	setp.ne.s64 	%p589, %rd2944, 0;
	@%p589 bra 	$L__BB1_771;
	cvt.u32.u64 	%r1538, %rd998;
	cvt.u32.u64 	%r1539, %rd1012;
	rem.u32 	%r1540, %r1539, %r1538;
	cvt.u64.u32 	%rd3368, %r1540;
	bra.uni 	$L__BB1_772;
$L__BB1_771:
	rem.u64 	%rd3368, %rd1012, %rd998;
$L__BB1_772:
	setp.ne.s64 	%p590, %rd3368, %rd999;
	@%p590 bra 	$L__BB1_768;
$L__BB1_773:
	ld.const.u64 	%rd3370, [MR_WITNESSES_3+8];
	setp.ge.u64 	%p592, %rd3370, %rd998;
	mov.b64 	%rd3373, 1;
	mov.u32 	%r1787, %r1789;
	@%p592 bra 	$L__BB1_790;
$L__BB1_774:
	and.b32  	%r1541, %r1787, 1;
	setp.eq.b32 	%p593, %r1541, 1;
	not.pred 	%p594, %p593;
	@%p594 bra 	$L__BB1_778;
	mul.lo.s64 	%rd1019, %rd3373, %rd3370;
	or.b64  	%rd2947, %rd1019, %rd998;
	and.b64  	%rd2948, %rd2947, -4294967296;
	setp.ne.s64 	%p595, %rd2948, 0;
	@%p595 bra 	$L__BB1_777;
	cvt.u32.u64 	%r1542, %rd998;
	cvt.u32.u64 	%r1543, %rd1019;
	rem.u32 	%r1544, %r1543, %r1542;
	cvt.u64.u32 	%rd3373, %r1544;
	bra.uni 	$L__BB1_778;
$L__BB1_777:
	rem.u64 	%rd3373, %rd1019, %rd998;
$L__BB1_778:
	mul.lo.s64 	%rd1023, %rd3370, %rd3370;
	or.b64  	%rd2949, %rd1023, %rd998;
	and.b64  	%rd2950, %rd2949, -4294967296;
	setp.ne.s64 	%p596, %rd2950, 0;
	@%p596 bra 	$L__BB1_780;
	cvt.u32.u64 	%r1545, %rd998;
	cvt.u32.u64 	%r1546, %rd1023;
	rem.u32 	%r1547, %r1546, %r1545;
	cvt.u64.u32 	%rd3370, %r1547;
	bra.uni 	$L__BB1_781;
$L__BB1_780:
	rem.u64 	%rd3370, %rd1023, %rd998;
$L__BB1_781:
	setp.gt.u32 	%p597, %r1787, 1;
	shr.u32 	%r1787, %r1787, 1;
	@%p597 bra 	$L__BB1_774;
	setp.eq.s64 	%p598, %rd3373, 1;
	setp.eq.s64 	%p599, %rd3373, %rd999;
	or.pred  	%p600, %p598, %p599;
	@%p600 bra 	$L__BB1_790;
	setp.eq.s32 	%p601, %r62, 0;
	mov.u64 	%rd3590, %rd2511;
	@%p601 bra 	$L__BB1_1427;
	mov.b32 	%r1788, 0;
$L__BB1_785:
	mul.lo.s64 	%rd1028, %rd3373, %rd3373;
	or.b64  	%rd2953, %rd1028, %rd998;
	and.b64  	%rd2954, %rd2953, -4294967296;
	setp.ne.s64 	%p602, %rd2954, 0;
	@%p602 bra 	$L__BB1_787;
	cvt.u32.u64 	%r1549, %rd998;
	cvt.u32.u64 	%r1550, %rd1028;
	rem.u32 	%r1551, %r1550, %r1549;
	cvt.u64.u32 	%rd3373, %r1551;
	bra.uni 	$L__BB1_788;
$L__BB1_787:
	rem.u64 	%rd3373, %rd1028, %rd998;
$L__BB1_788:
	setp.eq.s64 	%p603, %rd3373, %rd999;
	@%p603 bra 	$L__BB1_790;
	add.s32 	%r1788, %r1788, 1;
	setp.eq.s32 	%p604, %r1788, %r62;
	mov.u64 	%rd3590, %rd2511;
	@%p604 bra 	$L__BB1_1427;
	bra.uni 	$L__BB1_785;
$L__BB1_790:
	ld.const.u64 	%rd3376, [MR_WITNESSES_3+16];
	setp.ge.u64 	%p605, %rd3376, %rd998;
	mov.b64 	%rd2956, 1;
	mov.u64 	%rd3379, %rd2956;
	mov.u64 	%rd3590, %rd2956;
	@%p605 bra 	$L__BB1_1427;
$L__BB1_791:
	and.b32  	%r1552, %r1789, 1;
	setp.eq.b32 	%p606, %r1552, 1;
	not.pred 	%p607, %p606;
	@%p607 bra 	$L__BB1_795;
	mul.lo.s64 	%rd1035, %rd3379, %rd3376;
	or.b64  	%rd2957, %rd1035, %rd998;
	and.b64  	%rd2958, %rd2957, -4294967296;
	setp.ne.s64 	%p608, %rd2958, 0;
	@%p608 bra 	$L__BB1_794;
	cvt.u32.u64 	%r1553, %rd998;
	cvt.u32.u64 	%r1554, %rd1035;
	rem.u32 	%r1555, %r1554, %r1553;
	cvt.u64.u32 	%rd3379, %r1555;
	bra.uni 	$L__BB1_795;
$L__BB1_794:
	rem.u64 	%rd3379, %rd1035, %rd998;
$L__BB1_795:
	mul.lo.s64 	%rd1039, %rd3376, %rd3376;
	or.b64  	%rd2959, %rd1039, %rd998;
	and.b64  	%rd2960, %rd2959, -4294967296;
	setp.ne.s64 	%p609, %rd2960, 0;
	@%p609 bra 	$L__BB1_797;
	cvt.u32.u64 	%r1556, %rd998;
	cvt.u32.u64 	%r1557, %rd1039;
	rem.u32 	%r1558, %r1557, %r1556;
	cvt.u64.u32 	%rd3376, %r1558;
	bra.uni 	$L__BB1_798;
$L__BB1_797:
	rem.u64 	%rd3376, %rd1039, %rd998;
$L__BB1_798:
	setp.gt.u32 	%p610, %r1789, 1;
	shr.u32 	%r1789, %r1789, 1;
	@%p610 bra 	$L__BB1_791;
	setp.eq.s32 	%p611, %r62, 0;
	setp.eq.s64 	%p612, %rd3379, 1;
	setp.eq.s64 	%p613, %rd3379, %rd999;
	or.pred  	%p614, %p612, %p613;
	or.pred  	%p615, %p614, %p611;
	selp.u64 	%rd3590, 1, 0, %p614;
	@%p615 bra 	$L__BB1_1427;
	mov.b32 	%r1790, 0;
$L__BB1_801:
	mul.lo.s64 	%rd1045, %rd3379, %rd3379;
	or.b64  	%rd2962, %rd1045, %rd998;
	and.b64  	%rd2963, %rd2962, -4294967296;
	setp.ne.s64 	%p616, %rd2963, 0;
	@%p616 bra 	$L__BB1_803;
	cvt.u32.u64 	%r1560, %rd998;
	cvt.u32.u64 	%r1561, %rd1045;
	rem.u32 	%r1562, %r1561, %r1560;
	cvt.u64.u32 	%rd3379, %r1562;
	bra.uni 	$L__BB1_804;
$L__BB1_803:
	rem.u64 	%rd3379, %rd1045, %rd998;
$L__BB1_804:
	setp.eq.s64 	%p617, %rd3379, %rd999;
	mov.u64 	%rd3590, %rd2956;
	@%p617 bra 	$L__BB1_1427;
	add.s32 	%r1790, %r1790, 1;
	setp.eq.s32 	%p618, %r1790, %r62;
	mov.u64 	%rd3590, %rd2511;
	@%p618 bra 	$L__BB1_1427;
	bra.uni 	$L__BB1_801;
$L__BB1_806:
	add.s64 	%rd1049, %rd58, 2;
	mov.b32 	%r1791, 0;
	mov.u64 	%rd3381, %rd1049;
$L__BB1_807:
	mov.u32 	%r77, %r1791;
	shr.u64 	%rd1051, %rd3381, 1;
	add.s32 	%r1791, %r77, 1;
	and.b64  	%rd2524, %rd3381, 2;
	setp.eq.s64 	%p361, %rd2524, 0;
	mov.u64 	%rd3381, %rd1051;
	@%p361 bra 	$L__BB1_807;
	mov.b32 	%r1792, 0;
$L__BB1_809:
	mul.wide.u32 	%rd2526, %r1792, 8;
	mov.u64 	%rd2527, MR_WITNESSES_12;
	add.s64 	%rd2528, %rd2527, %rd2526;
	ld.const.u64 	%rd3383, [%rd2528];
	setp.ge.u64 	%p362, %rd3383, %rd998;
	mov.b64 	%rd3589, 1;
	mov.u64 	%rd3384, %rd1051;
	@%p362 bra 	$L__BB1_1426;
$L__BB1_810:
	and.b64  	%rd2529, %rd3384, 1;
	setp.eq.b64 	%p363, %rd2529, 1;
	not.pred 	%p364, %p363;
	@%p364 bra 	$L__BB1_1014;
	mul.lo.s64 	%rd3451, %rd3589, %rd3383;
	mul.hi.u64 	%rd1057, %rd3589, %rd3383;
	setp.eq.s64 	%p365, %rd1057, 0;
	@%p365 bra 	$L__BB1_1011;
	or.b64  	%rd2530, %rd3451, %rd998;
	and.b64  	%rd2531, %rd2530, -4294967296;
	setp.ne.s64 	%p366, %rd2531, 0;
	@%p366 bra 	$L__BB1_814;
	cvt.u32.u64 	%r923, %rd998;
	cvt.u32.u64 	%r924, %rd3451;
	rem.u32 	%r925, %r924, %r923;
	cvt.u64.u32 	%rd3385, %r925;
	bra.uni 	$L__BB1_815;
$L__BB1_814:
	rem.u64 	%rd3385, %rd3451, %rd998;
$L__BB1_815:
	or.b64  	%rd2532, %rd1057, %rd998;
	and.b64  	%rd2533, %rd2532, -4294967296;
	setp.ne.s64 	%p367, %rd2533, 0;
	@%p367 bra 	$L__BB1_817;
	cvt.u32.u64 	%r926, %rd998;
	cvt.u32.u64 	%r927, %rd1057;
	rem.u32 	%r928, %r927, %r926;
	cvt.u64.u32 	%rd3386, %r928;
	bra.uni 	$L__BB1_818;
$L__BB1_817:
	rem.u64 	%rd3386, %rd1057, %rd998;
$L__BB1_818:
	shl.b64 	%rd1064, %rd3386, 1;
	or.b64  	%rd2534, %rd1064, %rd998;
	and.b64  	%rd2535, %rd2534, -4294967296;
	setp.ne.s64 	%p368, %rd2535, 0;
	@%p368 bra 	$L__BB1_820;
	cvt.u32.u64 	%r929, %rd998;
	cvt.u32.u64 	%r930, %rd1064;
	rem.u32 	%r931, %r930, %r929;
	cvt.u64.u32 	%rd3387, %r931;
	bra.uni 	$L__BB1_821;
$L__BB1_820:
	rem.u64 	%rd3387, %rd1064, %rd998;
$L__BB1_821:
	shl.b64 	%rd1068, %rd3387, 1;
	or.b64  	%rd2536, %rd1068, %rd998;
	and.b64  	%rd2537, %rd2536, -4294967296;
	setp.ne.s64 	%p369, %rd2537, 0;
	@%p369 bra 	$L__BB1_823;
	cvt.u32.u64 	%r932, %rd998;
	cvt.u32.u64 	%r933, %rd1068;
	rem.u32 	%r934, %r933, %r932;
	cvt.u64.u32 	%rd3388, %r934;
	bra.uni 	$L__BB1_824;
$L__BB1_823:
	rem.u64 	%rd3388, %rd1068, %rd998;
$L__BB1_824:
	shl.b64 	%rd1072, %rd3388, 1;
	or.b64  	%rd2538, %rd1072, %rd998;
	and.b64  	%rd2539, %rd2538, -4294967296;
	setp.ne.s64 	%p370, %rd2539, 0;
	@%p370 bra 	$L__BB1_826;
	cvt.u32.u64 	%r935, %rd998;
	cvt.u32.u64 	%r936, %rd1072;
	rem.u32 	%r937, %r936, %r935;
	cvt.u64.u32 	%rd3389, %r937;
	bra.uni 	$L__BB1_827;
$L__BB1_826:
	rem.u64 	%rd3389, %rd1072, %rd998;
$L__BB1_827:
	shl.b64 	%rd1076, %rd3389, 1;
	or.b64  	%rd2540, %rd1076, %rd998;
	and.b64  	%rd2541, %rd2540, -4294967296;
	setp.ne.s64 	%p371, %rd2541, 0;
	@%p371 bra 	$L__BB1_829;
	cvt.u32.u64 	%r938, %rd998;
	cvt.u32.u64 	%r939, %rd1076;
	rem.u32 	%r940, %r939, %r938;
	cvt.u64.u32 	%rd3390, %r940;
	bra.uni 	$L__BB1_830;
$L__BB1_829:
	rem.u64 	%rd3390, %rd1076, %rd998;
$L__BB1_830:
	shl.b64 	%rd1080, %rd3390, 1;
	or.b64  	%rd2542, %rd1080, %rd998;
	and.b64  	%rd2543, %rd2542, -4294967296;
	setp.ne.s64 	%p372, %rd2543, 0;
	@%p372 bra 	$L__BB1_832;
	cvt.u32.u64 	%r941, %rd998;
	cvt.u32.u64 	%r942, %rd1080;
	rem.u32 	%r943, %r942, %r941;
	cvt.u64.u32 	%rd3391, %r943;
	bra.uni 	$L__BB1_833;
$L__BB1_832:
	rem.u64 	%rd3391, %rd1080, %rd998;
$L__BB1_833:
	shl.b64 	%rd1084, %rd3391, 1;
	or.b64  	%rd2544, %rd1084, %rd998;
	and.b64  	%rd2545, %rd2544, -4294967296;
	setp.ne.s64 	%p373, %rd2545, 0;
	@%p373 bra 	$L__BB1_835;
	cvt.u32.u64 	%r944, %rd998;
	cvt.u32.u64 	%r945, %rd1084;
	rem.u32 	%r946, %r945, %r944;
	cvt.u64.u32 	%rd3392, %r946;
	bra.uni 	$L__BB1_836;
$L__BB1_835:
	rem.u64 	%rd3392, %rd1084, %rd998;
$L__BB1_836:
	shl.b64 	%rd1088, %rd3392, 1;
	or.b64  	%rd2546, %rd1088, %rd998;
	and.b64  	%rd2547, %rd2546, -4294967296;
	setp.ne.s64 	%p374, %rd2547, 0;
	@%p374 bra 	$L__BB1_838;
	cvt.u32.u64 	%r947, %rd998;
	cvt.u32.u64 	%r948, %rd1088;
	rem.u32 	%r949, %r948, %r947;
	cvt.u64.u32 	%rd3393, %r949;
	bra.uni 	$L__BB1_839;
$L__BB1_838:
	rem.u64 	%rd3393, %rd1088, %rd998;
$L__BB1_839:
	shl.b64 	%rd1092, %rd3393, 1;
	or.b64  	%rd2548, %rd1092, %rd998;
	and.b64  	%rd2549, %rd2548, -4294967296;
	setp.ne.s64 	%p375, %rd2549, 0;
	@%p375 bra 	$L__BB1_841;
	cvt.u32.u64 	%r950, %rd998;
	cvt.u32.u64 	%r951, %rd1092;
	rem.u32 	%r952, %r951, %r950;
	cvt.u64.u32 	%rd3394, %r952;
	bra.uni 	$L__BB1_842;
$L__BB1_841:
	rem.u64 	%rd3394, %rd1092, %rd998;
$L__BB1_842:
	shl.b64 	%rd1096, %rd3394, 1;
	or.b64  	%rd2550, %rd1096, %rd998;
	and.b64  	%rd2551, %rd2550, -4294967296;
	setp.ne.s64 	%p376, %rd2551, 0;
	@%p376 bra 	$L__BB1_844;
	cvt.u32.u64 	%r953, %rd998;
	cvt.u32.u64 	%r954, %rd1096;
	rem.u32 	%r955, %r954, %r953;
	cvt.u64.u32 	%rd3395, %r955;
	bra.uni 	$L__BB1_845;
$L__BB1_844:
	rem.u64 	%rd3395, %rd1096, %rd998;
$L__BB1_845:
	shl.b64 	%rd1100, %rd3395, 1;
	or.b64  	%rd2552, %rd1100, %rd998;
	and.b64  	%rd2553, %rd2552, -4294967296;
	setp.ne.s64 	%p377, %rd2553, 0;
	@%p377 bra 	$L__BB1_847;
	cvt.u32.u64 	%r956, %rd998;
	cvt.u32.u64 	%r957, %rd1100;
	rem.u32 	%r958, %r957, %r956;
	cvt.u64.u32 	%rd3396, %r958;
	bra.uni 	$L__BB1_848;
$L__BB1_847:
	rem.u64 	%rd3396, %rd1100, %rd998;
$L__BB1_848:
	shl.b64 	%rd1104, %rd3396, 1;
	or.b64  	%rd2554, %rd1104, %rd998;
	and.b64  	%rd2555, %rd2554, -4294967296;
	setp.ne.s64 	%p378, %rd2555, 0;
	@%p378 bra 	$L__BB1_850;
	cvt.u32.u64 	%r959, %rd998;
	cvt.u32.u64 	%r960, %rd1104;
	rem.u32 	%r961, %r960, %r959;
	cvt.u64.u32 	%rd3397, %r961;
	bra.uni 	$L__BB1_851;
$L__BB1_850:
	rem.u64 	%rd3397, %rd1104, %rd998;
$L__BB1_851:
	shl.b64 	%rd1108, %rd3397, 1;
	or.b64  	%rd2556, %rd1108, %rd998;
	and.b64  	%rd2557, %rd2556, -4294967296;
	setp.ne.s64 	%p379, %rd2557, 0;
	@%p379 bra 	$L__BB1_853;
	cvt.u32.u64 	%r962, %rd998;
	cvt.u32.u64 	%r963, %rd1108;
	rem.u32 	%r964, %r963, %r962;
	cvt.u64.u32 	%rd3398, %r964;
	bra.uni 	$L__BB1_854;
$L__BB1_853:
	rem.u64 	%rd3398, %rd1108, %rd998;
$L__BB1_854:
	shl.b64 	%rd1112, %rd3398, 1;
	or.b64  	%rd2558, %rd1112, %rd998;
	and.b64  	%rd2559, %rd2558, -4294967296;
	setp.ne.s64 	%p380, %rd2559, 0;
	@%p380 bra 	$L__BB1_856;
	cvt.u32.u64 	%r965, %rd998;
	cvt.u32.u64 	%r966, %rd1112;
	rem.u32 	%r967, %r966, %r965;
	cvt.u64.u32 	%rd3399, %r967;
	bra.uni 	$L__BB1_857;
$L__BB1_856:
	rem.u64 	%rd3399, %rd1112, %rd998;
$L__BB1_857:
	shl.b64 	%rd1116, %rd3399, 1;
	or.b64  	%rd2560, %rd1116, %rd998;
	and.b64  	%rd2561, %rd2560, -4294967296;
	setp.ne.s64 	%p381, %rd2561, 0;
	@%p381 bra 	$L__BB1_859;
	cvt.u32.u64 	%r968, %rd998;
	cvt.u32.u64 	%r969, %rd1116;
	rem.u32 	%r970, %r969, %r968;
	cvt.u64.u32 	%rd3400, %r970;
	bra.uni 	$L__BB1_860;
$L__BB1_859:
	rem.u64 	%rd3400, %rd1116, %rd998;
$L__BB1_860:
	shl.b64 	%rd1120, %rd3400, 1;
	or.b64  	%rd2562, %rd1120, %rd998;
	and.b64  	%rd2563, %rd2562, -4294967296;
	setp.ne.s64 	%p382, %rd2563, 0;
	@%p382 bra 	$L__BB1_862;
	cvt.u32.u64 	%r971, %rd998;
	cvt.u32.u64 	%r972, %rd1120;
	rem.u32 	%r973, %r972, %r971;
	cvt.u64.u32 	%rd3401, %r973;
	bra.uni 	$L__BB1_863;
$L__BB1_862:
	rem.u64 	%rd3401, %rd1120, %rd998;
$L__BB1_863:
	shl.b64 	%rd1124, %rd3401, 1;
	or.b64  	%rd2564, %rd1124, %rd998;
	and.b64  	%rd2565, %rd2564, -4294967296;
	setp.ne.s64 	%p383, %rd2565, 0;
	@%p383 bra 	$L__BB1_865;
	cvt.u32.u64 	%r974, %rd998;
	cvt.u32.u64 	%r975, %rd1124;
	rem.u32 	%r976, %r975, %r974;
	cvt.u64.u32 	%rd3402, %r976;
	bra.uni 	$L__BB1_866;
$L__BB1_865:
	rem.u64 	%rd3402, %rd1124, %rd998;
$L__BB1_866:
	shl.b64 	%rd1128, %rd3402, 1;
	or.b64  	%rd2566, %rd1128, %rd998;
	and.b64  	%rd2567, %rd2566, -4294967296;
	setp.ne.s64 	%p384, %rd2567, 0;
	@%p384 bra 	$L__BB1_868;
	cvt.u32.u64 	%r977, %rd998;
	cvt.u32.u64 	%r978, %rd1128;
	rem.u32 	%r979, %r978, %r977;
	cvt.u64.u32 	%rd3403, %r979;
	bra.uni 	$L__BB1_869;
$L__BB1_868:
	rem.u64 	%rd3403, %rd1128, %rd998;
$L__BB1_869:
	shl.b64 	%rd1132, %rd3403, 1;
	or.b64  	%rd2568, %rd1132, %rd998;
	and.b64  	%rd2569, %rd2568, -4294967296;
	setp.ne.s64 	%p385, %rd2569, 0;
	@%p385 bra 	$L__BB1_871;
	cvt.u32.u64 	%r980, %rd998;
	cvt.u32.u64 	%r981, %rd1132;
	rem.u32 	%r982, %r981, %r980;
	cvt.u64.u32 	%rd3404, %r982;
	bra.uni 	$L__BB1_872;
$L__BB1_871:
	rem.u64 	%rd3404, %rd1132, %rd998;
$L__BB1_872:
	shl.b64 	%rd1136, %rd3404, 1;
	or.b64  	%rd2570, %rd1136, %rd998;
	and.b64  	%rd2571, %rd2570, -4294967296;
	setp.ne.s64 	%p386, %rd2571, 0;
	@%p386 bra 	$L__BB1_874;
	cvt.u32.u64 	%r983, %rd998;
	cvt.u32.u64 	%r984, %rd1136;
	rem.u32 	%r985, %r984, %r983;
	cvt.u64.u32 	%rd3405, %r985;
	bra.uni 	$L__BB1_875;
$L__BB1_874:
	rem.u64 	%rd3405, %rd1136, %rd998;
$L__BB1_875:
	shl.b64 	%rd1140, %rd3405, 1;
	or.b64  	%rd2572, %rd1140, %rd998;
	and.b64  	%rd2573, %rd2572, -4294967296;
	setp.ne.s64 	%p387, %rd2573, 0;
	@%p387 bra 	$L__BB1_877;
	cvt.u32.u64 	%r986, %rd998;
	cvt.u32.u64 	%r987, %rd1140;
	rem.u32 	%r988, %r987, %r986;
	cvt.u64.u32 	%rd3406, %r988;
	bra.uni 	$L__BB1_878;
$L__BB1_877:
	rem.u64 	%rd3406, %rd1140, %rd998;
$L__BB1_878:
	shl.b64 	%rd1144, %rd3406, 1;
	or.b64  	%rd2574, %rd1144, %rd998;
	and.b64  	%rd2575, %rd2574, -4294967296;
	setp.ne.s64 	%p388, %rd2575, 0;
	@%p388 bra 	$L__BB1_880;
	cvt.u32.u64 	%r989, %rd998;
	cvt.u32.u64 	%r990, %rd1144;
	rem.u32 	%r991, %r990, %r989;
	cvt.u64.u32 	%rd3407, %r991;
	bra.uni 	$L__BB1_881;
$L__BB1_880:
	rem.u64 	%rd3407, %rd1144, %rd998;
$L__BB1_881:
	shl.b64 	%rd1148, %rd3407, 1;
	or.b64  	%rd2576, %rd1148, %rd998;
	and.b64  	%rd2577, %rd2576, -4294967296;
	setp.ne.s64 	%p389, %rd2577, 0;
	@%p389 bra 	$L__BB1_883;
	cvt.u32.u64 	%r992, %rd998;
	cvt.u32.u64 	%r993, %rd1148;
	rem.u32 	%r994, %r993, %r992;
	cvt.u64.u32 	%rd3408, %r994;
	bra.uni 	$L__BB1_884;
$L__BB1_883:
	rem.u64 	%rd3408, %rd1148, %rd998;
$L__BB1_884:
	shl.b64 	%rd1152, %rd3408, 1;
	or.b64  	%rd2578, %rd1152, %rd998;
	and.b64  	%rd2579, %rd2578, -4294967296;
	setp.ne.s64 	%p390, %rd2579, 0;
	@%p390 bra 	$L__BB1_886;
	cvt.u32.u64 	%r995, %rd998;
	cvt.u32.u64 	%r996, %rd1152;
	rem.u32 	%r997, %r996, %r995;
	cvt.u64.u32 	%rd3409, %r997;
	bra.uni 	$L__BB1_887;
$L__BB1_886:
	rem.u64 	%rd3409, %rd1152, %rd998;
$L__BB1_887:
	shl.b64 	%rd1156, %rd3409, 1;
	or.b64  	%rd2580, %rd1156, %rd998;
	and.b64  	%rd2581, %rd2580, -4294967296;
	setp.ne.s64 	%p391, %rd2581, 0;
	@%p391 bra 	$L__BB1_889;
	cvt.u32.u64 	%r998, %rd998;
	cvt.u32.u64 	%r999, %rd1156;
	rem.u32 	%r1000, %r999, %r998;
	cvt.u64.u32 	%rd3410, %r1000;
	bra.uni 	$L__BB1_890;
$L__BB1_889:
	rem.u64 	%rd3410, %rd1156, %rd998;
$L__BB1_890:
	shl.b64 	%rd1160, %rd3410, 1;
	or.b64  	%rd2582, %rd1160, %rd998;
	and.b64  	%rd2583, %rd2582, -4294967296;
	setp.ne.s64 	%p392, %rd2583, 0;
	@%p392 bra 	$L__BB1_892;
	cvt.u32.u64 	%r1001, %rd998;
	cvt.u32.u64 	%r1002, %rd1160;
	rem.u32 	%r1003, %r1002, %r1001;
	cvt.u64.u32 	%rd3411, %r1003;
	bra.uni 	$L__BB1_893;
$L__BB1_892:
	rem.u64 	%rd3411, %rd1160, %rd998;
$L__BB1_893:
	shl.b64 	%rd1164, %rd3411, 1;
	or.b64  	%rd2584, %rd1164, %rd998;
	and.b64  	%rd2585, %rd2584, -4294967296;
	setp.ne.s64 	%p393, %rd2585, 0;
	@%p393 bra 	$L__BB1_895;
	cvt.u32.u64 	%r1004, %rd998;
	cvt.u32.u64 	%r1005, %rd1164;
	rem.u32 	%r1006, %r1005, %r1004;
	cvt.u64.u32 	%rd3412, %r1006;
	bra.uni 	$L__BB1_896;
$L__BB1_895:
	rem.u64 	%rd3412, %rd1164, %rd998;
$L__BB1_896:
	shl.b64 	%rd1168, %rd3412, 1;
	or.b64  	%rd2586, %rd1168, %rd998;
	and.b64  	%rd2587, %rd2586, -4294967296;
	setp.ne.s64 	%p394, %rd2587, 0;
	@%p394 bra 	$L__BB1_898;
	cvt.u32.u64 	%r1007, %rd998;
	cvt.u32.u64 	%r1008, %rd1168;
	rem.u32 	%r1009, %r1008, %r1007;
	cvt.u64.u32 	%rd3413, %r1009;
	bra.uni 	$L__BB1_899;
$L__BB1_898:
	rem.u64 	%rd3413, %rd1168, %rd998;
$L__BB1_899:
	shl.b64 	%rd1172, %rd3413, 1;
	or.b64  	%rd2588, %rd1172, %rd998;
	and.b64  	%rd2589, %rd2588, -4294967296;
	setp.ne.s64 	%p395, %rd2589, 0;
	@%p395 bra 	$L__BB1_901;
	cvt.u32.u64 	%r1010, %rd998;
	cvt.u32.u64 	%r1011, %rd1172;
	rem.u32 	%r1012, %r1011, %r1010;
	cvt.u64.u32 	%rd3414, %r1012;
	bra.uni 	$L__BB1_902;
$L__BB1_901:
	rem.u64 	%rd3414, %rd1172, %rd998;
$L__BB1_902:
	shl.b64 	%rd1176, %rd3414, 1;
	or.b64  	%rd2590, %rd1176, %rd998;
	and.b64  	%rd2591, %rd2590, -4294967296;
	setp.ne.s64 	%p396, %rd2591, 0;
	@%p396 bra 	$L__BB1_904;
	cvt.u32.u64 	%r1013, %rd998;
	cvt.u32.u64 	%r1014, %rd1176;
	rem.u32 	%r1015, %r1014, %r1013;
	cvt.u64.u32 	%rd3415, %r1015;
	bra.uni 	$L__BB1_905;
$L__BB1_904:
	rem.u64 	%rd3415, %rd1176, %rd998;
$L__BB1_905:
	shl.b64 	%rd1180, %rd3415, 1;
	or.b64  	%rd2592, %rd1180, %rd998;
	and.b64  	%rd2593, %rd2592, -4294967296;
	setp.ne.s64 	%p397, %rd2593, 0;
	@%p397 bra 	$L__BB1_907;
	cvt.u32.u64 	%r1016, %rd998;
	cvt.u32.u64 	%r1017, %rd1180;
	rem.u32 	%r1018, %r1017, %r1016;
	cvt.u64.u32 	%rd3416, %r1018;
	bra.uni 	$L__BB1_908;
$L__BB1_907:
	rem.u64 	%rd3416, %rd1180, %rd998;
$L__BB1_908:
	shl.b64 	%rd1184, %rd3416, 1;
	or.b64  	%rd2594, %rd1184, %rd998;
	and.b64  	%rd2595, %rd2594, -4294967296;
	setp.ne.s64 	%p398, %rd2595, 0;
	@%p398 bra 	$L__BB1_910;
	cvt.u32.u64 	%r1019, %rd998;
	cvt.u32.u64 	%r1020, %rd1184;
	rem.u32 	%r1021, %r1020, %r1019;
	cvt.u64.u32 	%rd3417, %r1021;
	bra.uni 	$L__BB1_911;
$L__BB1_910:
	rem.u64 	%rd3417, %rd1184, %rd998;
$L__BB1_911:
	shl.b64 	%rd1188, %rd3417, 1;
	or.b64  	%rd2596, %rd1188, %rd998;
	and.b64  	%rd2597, %rd2596, -4294967296;
	setp.ne.s64 	%p399, %rd2597, 0;
	@%p399 bra 	$L__BB1_913;
	cvt.u32.u64 	%r1022, %rd998;
	cvt.u32.u64 	%r1023, %rd1188;
	rem.u32 	%r1024, %r1023, %r1022;
	cvt.u64.u32 	%rd3418, %r1024;
	bra.uni 	$L__BB1_914;
$L__BB1_913:
	rem.u64 	%rd3418, %rd1188, %rd998;
$L__BB1_914:
	shl.b64 	%rd1192, %rd3418, 1;
	or.b64  	%rd2598, %rd1192, %rd998;
	and.b64  	%rd2599, %rd2598, -4294967296;
	setp.ne.s64 	%p400, %rd2599, 0;
	@%p400 bra 	$L__BB1_916;
	cvt.u32.u64 	%r1025, %rd998;
	cvt.u32.u64 	%r1026, %rd1192;
	rem.u32 	%r1027, %r1026, %r1025;
	cvt.u64.u32 	%rd3419, %r1027;
	bra.uni 	$L__BB1_917;
$L__BB1_916:
	rem.u64 	%rd3419, %rd1192, %rd998;
$L__BB1_917:
	shl.b64 	%rd1196, %rd3419, 1;
	or.b64  	%rd2600, %rd1196, %rd998;
	and.b64  	%rd2601, %rd2600, -4294967296;
	setp.ne.s64 	%p401, %rd2601, 0;
	@%p401 bra 	$L__BB1_919;
	cvt.u32.u64 	%r1028, %rd998;
	cvt.u32.u64 	%r1029, %rd1196;
	rem.u32 	%r1030, %r1029, %r1028;
	cvt.u64.u32 	%rd3420, %r1030;
	bra.uni 	$L__BB1_920;
$L__BB1_919:
	rem.u64 	%rd3420, %rd1196, %rd998;
$L__BB1_920:
	shl.b64 	%rd1200, %rd3420, 1;
	or.b64  	%rd2602, %rd1200, %rd998;
	and.b64  	%rd2603, %rd2602, -4294967296;
	setp.ne.s64 	%p402, %rd2603, 0;
	@%p402 bra 	$L__BB1_922;
	cvt.u32.u64 	%r1031, %rd998;
	cvt.u32.u64 	%r1032, %rd1200;
	rem.u32 	%r1033, %r1032, %r1031;
	cvt.u64.u32 	%rd3421, %r1033;
	bra.uni 	$L__BB1_923;
$L__BB1_922:
	rem.u64 	%rd3421, %rd1200, %rd998;
$L__BB1_923:
	shl.b64 	%rd1204, %rd3421, 1;
	or.b64  	%rd2604, %rd1204, %rd998;
	and.b64  	%rd2605, %rd2604, -4294967296;
	setp.ne.s64 	%p403, %rd2605, 0;
	@%p403 bra 	$L__BB1_925;
	cvt.u32.u64 	%r1034, %rd998;
	cvt.u32.u64 	%r1035, %rd1204;
	rem.u32 	%r1036, %r1035, %r1034;
	cvt.u64.u32 	%rd3422, %r1036;
	bra.uni 	$L__BB1_926;
$L__BB1_925:
	rem.u64 	%rd3422, %rd1204, %rd998;
$L__BB1_926:
	shl.b64 	%rd1208, %rd3422, 1;
	or.b64  	%rd2606, %rd1208, %rd998;
	and.b64  	%rd2607, %rd2606, -4294967296;
	setp.ne.s64 	%p404, %rd2607, 0;
	@%p404 bra 	$L__BB1_928;
	cvt.u32.u64 	%r1037, %rd998;
	cvt.u32.u64 	%r1038, %rd1208;
	rem.u32 	%r1039, %r1038, %r1037;
	cvt.u64.u32 	%rd3423, %r1039;
	bra.uni 	$L__BB1_929;
$L__BB1_928:
	rem.u64 	%rd3423, %rd1208, %rd998;
$L__BB1_929:
	shl.b64 	%rd1212, %rd3423, 1;
	or.b64  	%rd2608, %rd1212, %rd998;
	and.b64  	%rd2609, %rd2608, -4294967296;
	setp.ne.s64 	%p405, %rd2609, 0;
	@%p405 bra 	$L__BB1_931;
	cvt.u32.u64 	%r1040, %rd998;
	cvt.u32.u64 	%r1041, %rd1212;
	rem.u32 	%r1042, %r1041, %r1040;
	cvt.u64.u32 	%rd3424, %r1042;
	bra.uni 	$L__BB1_932;
$L__BB1_931:
	rem.u64 	%rd3424, %rd1212, %rd998;
$L__BB1_932:
	shl.b64 	%rd1216, %rd3424, 1;
	or.b64  	%rd2610, %rd1216, %rd998;
	and.b64  	%rd2611, %rd2610, -4294967296;
	setp.ne.s64 	%p406, %rd2611, 0;
	@%p406 bra 	$L__BB1_934;
	cvt.u32.u64 	%r1043, %rd998;
	cvt.u32.u64 	%r1044, %rd1216;
	rem.u32 	%r1045, %r1044, %r1043;
	cvt.u64.u32 	%rd3425, %r1045;
	bra.uni 	$L__BB1_935;
$L__BB1_934:
	rem.u64 	%rd3425, %rd1216, %rd998;
$L__BB1_935:
	shl.b64 	%rd1220, %rd3425, 1;
	or.b64  	%rd2612, %rd1220, %rd998;
	and.b64  	%rd2613, %rd2612, -4294967296;
	setp.ne.s64 	%p407, %rd2613, 0;
	@%p407 bra 	$L__BB1_937;
	cvt.u32.u64 	%r1046, %rd998;
	cvt.u32.u64 	%r1047, %rd1220;
	rem.u32 	%r1048, %r1047, %r1046;
	cvt.u64.u32 	%rd3426, %r1048;
	bra.uni 	$L__BB1_938;
$L__BB1_937:
	rem.u64 	%rd3426, %rd1220, %rd998;
$L__BB1_938:
	shl.b64 	%rd1224, %rd3426, 1;
	or.b64  	%rd2614, %rd1224, %rd998;
	and.b64  	%rd2615, %rd2614, -4294967296;
	setp.ne.s64 	%p408, %rd2615, 0;
	@%p408 bra 	$L__BB1_940;
	cvt.u32.u64 	%r1049, %rd998;
	cvt.u32.u64 	%r1050, %rd1224;
	rem.u32 	%r1051, %r1050, %r1049;
	cvt.u64.u32 	%rd3427, %r1051;
	bra.uni 	$L__BB1_941;
$L__BB1_940:
	rem.u64 	%rd3427, %rd1224, %rd998;
$L__BB1_941:
	shl.b64 	%rd1228, %rd3427, 1;
	or.b64  	%rd2616, %rd1228, %rd998;
	and.b64  	%rd2617, %rd2616, -4294967296;
	setp.ne.s64 	%p409, %rd2617, 0;
	@%p409 bra 	$L__BB1_943;
	cvt.u32.u64 	%r1052, %rd998;
	cvt.u32.u64 	%r1053, %rd1228;
	rem.u32 	%r1054, %r1053, %r1052;
	cvt.u64.u32 	%rd3428, %r1054;
	bra.uni 	$L__BB1_944;
$L__BB1_943:
	rem.u64 	%rd3428, %rd1228, %rd998;
$L__BB1_944:
	shl.b64 	%rd1232, %rd3428, 1;
	or.b64  	%rd2618, %rd1232, %rd998;
	and.b64  	%rd2619, %rd2618, -4294967296;
	setp.ne.s64 	%p410, %rd2619, 0;
	@%p410 bra 	$L__BB1_946;
	cvt.u32.u64 	%r1055, %rd998;
	cvt.u32.u64 	%r1056, %rd1232;
	rem.u32 	%r1057, %r1056, %r1055;
	cvt.u64.u32 	%rd3429, %r1057;
	bra.uni 	$L__BB1_947;
$L__BB1_946:
	rem.u64 	%rd3429, %rd1232, %rd998;
$L__BB1_947:
	shl.b64 	%rd1236, %rd3429, 1;
	or.b64  	%rd2620, %rd1236, %rd998;
	and.b64  	%rd2621, %rd2620, -4294967296;
	setp.ne.s64 	%p411, %rd2621, 0;
	@%p411 bra 	$L__BB1_949;
	cvt.u32.u64 	%r1058, %rd998;
	cvt.u32.u64 	%r1059, %rd1236;
	rem.u32 	%r1060, %r1059, %r1058;
	cvt.u64.u32 	%rd3430, %r1060;
	bra.uni 	$L__BB1_950;
$L__BB1_949:
	rem.u64 	%rd3430, %rd1236, %rd998;
$L__BB1_950:
	shl.b64 	%rd1240, %rd3430, 1;
	or.b64  	%rd2622, %rd1240, %rd998;
	and.b64  	%rd2623, %rd2622, -4294967296;
	setp.ne.s64 	%p412, %rd2623, 0;
	@%p412 bra 	$L__BB1_952;
	cvt.u32.u64 	%r1061, %rd998;
	cvt.u32.u64 	%r1062, %rd1240;
	rem.u32 	%r1063, %r1062, %r1061;
	cvt.u64.u32 	%rd3431, %r1063;
	bra.uni 	$L__BB1_953;
$L__BB1_952:
	rem.u64 	%rd3431, %rd1240, %rd998;
$L__BB1_953:
	shl.b64 	%rd1244, %rd3431, 1;
	or.b64  	%rd2624, %rd1244, %rd998;
	and.b64  	%rd2625, %rd2624, -4294967296;
	setp.ne.s64 	%p413, %rd2625, 0;
	@%p413 bra 	$L__BB1_955;
	cvt.u32.u64 	%r1064, %rd998;
	cvt.u32.u64 	%r1065, %rd1244;
	rem.u32 	%r1066, %r1065, %r1064;
	cvt.u64.u32 	%rd3432, %r1066;
	bra.uni 	$L__BB1_956;
$L__BB1_955:
	rem.u64 	%rd3432, %rd1244, %rd998;
$L__BB1_956:
	shl.b64 	%rd1248, %rd3432, 1;
	or.b64  	%rd2626, %rd1248, %rd998;
	and.b64  	%rd2627, %rd2626, -4294967296;
	setp.ne.s64 	%p414, %rd2627, 0;
	@%p414 bra 	$L__BB1_958;
	cvt.u32.u64 	%r1067, %rd998;
	cvt.u32.u64 	%r1068, %rd1248;
	rem.u32 	%r1069, %r1068, %r1067;
	cvt.u64.u32 	%rd3433, %r1069;
	bra.uni 	$L__BB1_959;
$L__BB1_958:
	rem.u64 	%rd3433, %rd1248, %rd998;
$L__BB1_959:
	shl.b64 	%rd1252, %rd3433, 1;
	or.b64  	%rd2628, %rd1252, %rd998;
	and.b64  	%rd2629, %rd2628, -4294967296;
	setp.ne.s64 	%p415, %rd2629, 0;
	@%p415 bra 	$L__BB1_961;
	cvt.u32.u64 	%r1070, %rd998;
	cvt.u32.u64 	%r1071, %rd1252;
	rem.u32 	%r1072, %r1071, %r1070;
	cvt.u64.u32 	%rd3434, %r1072;
	bra.uni 	$L__BB1_962;
$L__BB1_961:
	rem.u64 	%rd3434, %rd1252, %rd998;
$L__BB1_962:
	shl.b64 	%rd1256, %rd3434, 1;
	or.b64  	%rd2630, %rd1256, %rd998;
	and.b64  	%rd2631, %rd2630, -4294967296;
	setp.ne.s64 	%p416, %rd2631, 0;
	@%p416 bra 	$L__BB1_964;
	cvt.u32.u64 	%r1073, %rd998;
	cvt.u32.u64 	%r1074, %rd1256;
	rem.u32 	%r1075, %r1074, %r1073;
	cvt.u64.u32 	%rd3435, %r1075;
	bra.uni 	$L__BB1_965;
$L__BB1_964:
	rem.u64 	%rd3435, %rd1256, %rd998;
$L__BB1_965:
	shl.b64 	%rd1260, %rd3435, 1;
	or.b64  	%rd2632, %rd1260, %rd998;
	and.b64  	%rd2633, %rd2632, -4294967296;
	setp.ne.s64 	%p417, %rd2633, 0;
	@%p417 bra 	$L__BB1_967;
	cvt.u32.u64 	%r1076, %rd998;
	cvt.u32.u64 	%r1077, %rd1260;
	rem.u32 	%r1078, %r1077, %r1076;
	cvt.u64.u32 	%rd3436, %r1078;
	bra.uni 	$L__BB1_968;
$L__BB1_967:
	rem.u64 	%rd3436, %rd1260, %rd998;
$L__BB1_968:
	shl.b64 	%rd1264, %rd3436, 1;
	or.b64  	%rd2634, %rd1264, %rd998;
	and.b64  	%rd2635, %rd2634, -4294967296;
	setp.ne.s64 	%p418, %rd2635, 0;
	@%p418 bra 	$L__BB1_970;
	cvt.u32.u64 	%r1079, %rd998;
	cvt.u32.u64 	%r1080, %rd1264;
	rem.u32 	%r1081, %r1080, %r1079;
	cvt.u64.u32 	%rd3437, %r1081;
	bra.uni 	$L__BB1_971;
$L__BB1_970:
	rem.u64 	%rd3437, %rd1264, %rd998;
$L__BB1_971:
	shl.b64 	%rd1268, %rd3437, 1;
	or.b64  	%rd2636, %rd1268, %rd998;
	and.b64  	%rd2637, %rd2636, -4294967296;
	setp.ne.s64 	%p419, %rd2637, 0;
	@%p419 bra 	$L__BB1_973;
	cvt.u32.u64 	%r1082, %rd998;
	cvt.u32.u64 	%r1083, %rd1268;
	rem.u32 	%r1084, %r1083, %r1082;
	cvt.u64.u32 	%rd3438, %r1084;
	bra.uni 	$L__BB1_974;
$L__BB1_973:
	rem.u64 	%rd3438, %rd1268, %rd998;
$L__BB1_974:
	shl.b64 	%rd1272, %rd3438, 1;
	or.b64  	%rd2638, %rd1272, %rd998;
	and.b64  	%rd2639, %rd2638, -4294967296;
	setp.ne.s64 	%p420, %rd2639, 0;
	@%p420 bra 	$L__BB1_976;
	cvt.u32.u64 	%r1085, %rd998;
	cvt.u32.u64 	%r1086, %rd1272;
	rem.u32 	%r1087, %r1086, %r1085;
	cvt.u64.u32 	%rd3439, %r1087;
	bra.uni 	$L__BB1_977;
$L__BB1_976:
	rem.u64 	%rd3439, %rd1272, %rd998;
$L__BB1_977:
	shl.b64 	%rd1276, %rd3439, 1;
	or.b64  	%rd2640, %rd1276, %rd998;
	and.b64  	%rd2641, %rd2640, -4294967296;
	setp.ne.s64 	%p421, %rd2641, 0;
	@%p421 bra 	$L__BB1_979;
	cvt.u32.u64 	%r1088, %rd998;
	cvt.u32.u64 	%r1089, %rd1276;
	rem.u32 	%r1090, %r1089, %r1088;
	cvt.u64.u32 	%rd3440, %r1090;
	bra.uni 	$L__BB1_980;
$L__BB1_979:
	rem.u64 	%rd3440, %rd1276, %rd998;
$L__BB1_980:
	shl.b64 	%rd1280, %rd3440, 1;
	or.b64  	%rd2642, %rd1280, %rd998;
	and.b64  	%rd2643, %rd2642, -4294967296;
	setp.ne.s64 	%p422, %rd2643, 0;
	@%p422 bra 	$L__BB1_982;
	cvt.u32.u64 	%r1091, %rd998;
	cvt.u32.u64 	%r1092, %rd1280;
	rem.u32 	%r1093, %r1092, %r1091;
	cvt.u64.u32 	%rd3441, %r1093;
	bra.uni 	$L__BB1_983;
$L__BB1_982:
	rem.u64 	%rd3441, %rd1280, %rd998;
$L__BB1_983:
	shl.b64 	%rd1284, %rd3441, 1;
	or.b64  	%rd2644, %rd1284, %rd998;
	and.b64  	%rd2645, %rd2644, -4294967296;
	setp.ne.s64 	%p423, %rd2645, 0;
	@%p423 bra 	$L__BB1_985;
	cvt.u32.u64 	%r1094, %rd998;
	cvt.u32.u64 	%r1095, %rd1284;
	rem.u32 	%r1096, %r1095, %r1094;
	cvt.u64.u32 	%rd3442, %r1096;
	bra.uni 	$L__BB1_986;
$L__BB1_985:
	rem.u64 	%rd3442, %rd1284, %rd998;
$L__BB1_986:
	shl.b64 	%rd1288, %rd3442, 1;
	or.b64  	%rd2646, %rd1288, %rd998;
	and.b64  	%rd2647, %rd2646, -4294967296;
	setp.ne.s64 	%p424, %rd2647, 0;
	@%p424 bra 	$L__BB1_988;
	cvt.u32.u64 	%r1097, %rd998;
	cvt.u32.u64 	%r1098, %rd1288;
	rem.u32 	%r1099, %r1098, %r1097;
	cvt.u64.u32 	%rd3443, %r1099;
	bra.uni 	$L__BB1_989;
$L__BB1_988:
	rem.u64 	%rd3443, %rd1288, %rd998;
$L__BB1_989:
	shl.b64 	%rd1292, %rd3443, 1;
	or.b64  	%rd2648, %rd1292, %rd998;
	and.b64  	%rd2649, %rd2648, -4294967296;
	setp.ne.s64 	%p425, %rd2649, 0;
	@%p425 bra 	$L__BB1_991;
	cvt.u32.u64 	%r1100, %rd998;
	cvt.u32.u64 	%r1101, %rd1292;
	rem.u32 	%r1102, %r1101, %r1100;
	cvt.u64.u32 	%rd3444, %r1102;
	bra.uni 	$L__BB1_992;
$L__BB1_991:
	rem.u64 	%rd3444, %rd1292, %rd998;
$L__BB1_992:
	shl.b64 	%rd1296, %rd3444, 1;
	or.b64  	%rd2650, %rd1296, %rd998;
	and.b64  	%rd2651, %rd2650, -4294967296;
	setp.ne.s64 	%p426, %rd2651, 0;
	@%p426 bra 	$L__BB1_994;
	cvt.u32.u64 	%r1103, %rd998;
	cvt.u32.u64 	%r1104, %rd1296;
	rem.u32 	%r1105, %r1104, %r1103;
	cvt.u64.u32 	%rd3445, %r1105;
	bra.uni 	$L__BB1_995;
$L__BB1_994:
	rem.u64 	%rd3445, %rd1296, %rd998;
$L__BB1_995:
	shl.b64 	%rd1300, %rd3445, 1;
	or.b64  	%rd2652, %rd1300, %rd998;
	and.b64  	%rd2653, %rd2652, -4294967296;
	setp.ne.s64 	%p427, %rd2653, 0;
	@%p427 bra 	$L__BB1_997;
	cvt.u32.u64 	%r1106, %rd998;
	cvt.u32.u64 	%r1107, %rd1300;
	rem.u32 	%r1108, %r1107, %r1106;
	cvt.u64.u32 	%rd3446, %r1108;
	bra.uni 	$L__BB1_998;
$L__BB1_997:
	rem.u64 	%rd3446, %rd1300, %rd998;
$L__BB1_998:
	shl.b64 	%rd1304, %rd3446, 1;
	or.b64  	%rd2654, %rd1304, %rd998;
	and.b64  	%rd2655, %rd2654, -4294967296;
	setp.ne.s64 	%p428, %rd2655, 0;
	@%p428 bra 	$L__BB1_1000;
	cvt.u32.u64 	%r1109, %rd998;
	cvt.u32.u64 	%r1110, %rd1304;
	rem.u32 	%r1111, %r1110, %r1109;
	cvt.u64.u32 	%rd3447, %r1111;
	bra.uni 	$L__BB1_1001;
$L__BB1_1000:
	rem.u64 	%rd3447, %rd1304, %rd998;
$L__BB1_1001:
	shl.b64 	%rd1308, %rd3447, 1;
	or.b64  	%rd2656, %rd1308, %rd998;
	and.b64  	%rd2657, %rd2656, -4294967296;
	setp.ne.s64 	%p429, %rd2657, 0;
	@%p429 bra 	$L__BB1_1003;
	cvt.u32.u64 	%r1112, %rd998;
	cvt.u32.u64 	%r1113, %rd1308;
	rem.u32 	%r1114, %r1113, %r1112;
	cvt.u64.u32 	%rd3448, %r1114;
	bra.uni 	$L__BB1_1004;
$L__BB1_1003:
	rem.u64 	%rd3448, %rd1308, %rd998;
$L__BB1_1004:
	shl.b64 	%rd1312, %rd3448, 1;
	or.b64  	%rd2658, %rd1312, %rd998;
	and.b64  	%rd2659, %rd2658, -4294967296;
	setp.ne.s64 	%p430, %rd2659, 0;
	@%p430 bra 	$L__BB1_1006;
	cvt.u32.u64 	%r1115, %rd998;
	cvt.u32.u64 	%r1116, %rd1312;
	rem.u32 	%r1117, %r1116, %r1115;
	cvt.u64.u32 	%rd3449, %r1117;
	bra.uni 	$L__BB1_1007;
$L__BB1_1006:
	rem.u64 	%rd3449, %rd1312, %rd998;
$L__BB1_1007:
	shl.b64 	%rd1316, %rd3449, 1;
	or.b64  	%rd2660, %rd1316, %rd998;
	and.b64  	%rd2661, %rd2660, -4294967296;
	setp.ne.s64 	%p431, %rd2661, 0;
	@%p431 bra 	$L__BB1_1009;
	cvt.u32.u64 	%r1118, %rd998;
	cvt.u32.u64 	%r1119, %rd1316;
	rem.u32 	%r1120, %r1119, %r1118;
	cvt.u64.u32 	%rd3450, %r1120;
	bra.uni 	$L__BB1_1010;
$L__BB1_1009:
	rem.u64 	%rd3450, %rd1316, %rd998;
$L__BB1_1010:
	add.s64 	%rd3451, %rd3450, %rd3385;
$L__BB1_1011:
	or.b64  	%rd2662, %rd3451, %rd998;
	and.b64  	%rd2663, %rd2662, -4294967296;
	setp.ne.s64 	%p432, %rd2663, 0;
	@%p432 bra 	$L__BB1_1013;
	cvt.u32.u64 	%r1121, %rd998;
	cvt.u32.u64 	%r1122, %rd3451;
	rem.u32 	%r1123, %r1122, %r1121;
	cvt.u64.u32 	%rd3589, %r1123;
	bra.uni 	$L__BB1_1014;
$L__BB1_1013:
	rem.u64 	%rd3589, %rd3451, %rd998;
$L__BB1_1014:
	mul.lo.s64 	%rd3519, %rd3383, %rd3383;
	mul.hi.u64 	%rd1326, %rd3383, %rd3383;
	setp.eq.s64 	%p433, %rd1326, 0;
	@%p433 bra 	$L__BB1_1214;
	or.b64  	%rd2664, %rd3519, %rd998;
	and.b64  	%rd2665, %rd2664, -4294967296;
	setp.ne.s64 	%p434, %rd2665, 0;
	@%p434 bra 	$L__BB1_1017;
	cvt.u32.u64 	%r1124, %rd998;
	cvt.u32.u64 	%r1125, %rd3519;
	rem.u32 	%r1126, %r1125, %r1124;
	cvt.u64.u32 	%rd3453, %r1126;
	bra.uni 	$L__BB1_1018;
$L__BB1_1017:
	rem.u64 	%rd3453, %rd3519, %rd998;
$L__BB1_1018:
	or.b64  	%rd2666, %rd1326, %rd998;
	and.b64  	%rd2667, %rd2666, -4294967296;
	setp.ne.s64 	%p435, %rd2667, 0;
	@%p435 bra 	$L__BB1_1020;
	cvt.u32.u64 	%r1127, %rd998;
	cvt.u32.u64 	%r1128, %rd1326;
	rem.u32 	%r1129, %r1128, %r1127;
	cvt.u64.u32 	%rd3454, %r1129;
	bra.uni 	$L__BB1_1021;
$L__BB1_1020:
	rem.u64 	%rd3454, %rd1326, %rd998;
$L__BB1_1021:
	shl.b64 	%rd1333, %rd3454, 1;
	or.b64  	%rd2668, %rd1333, %rd998;
	and.b64  	%rd2669, %rd2668, -4294967296;
	setp.ne.s64 	%p436, %rd2669, 0;
	@%p436 bra 	$L__BB1_1023;
	cvt.u32.u64 	%r1130, %rd998;
	cvt.u32.u64 	%r1131, %rd1333;
	rem.u32 	%r1132, %r1131, %r1130;
	cvt.u64.u32 	%rd3455, %r1132;
	bra.uni 	$L__BB1_1024;
$L__BB1_1023:
	rem.u64 	%rd3455, %rd1333, %rd998;
$L__BB1_1024:
	shl.b64 	%rd1337, %rd3455, 1;
	or.b64  	%rd2670, %rd1337, %rd998;
	and.b64  	%rd2671, %rd2670, -4294967296;
	setp.ne.s64 	%p437, %rd2671, 0;
	@%p437 bra 	$L__BB1_1026;
	cvt.u32.u64 	%r1133, %rd998;
	cvt.u32.u64 	%r1134, %rd1337;
	rem.u32 	%r1135, %r1134, %r1133;
	cvt.u64.u32 	%rd3456, %r1135;
	bra.uni 	$L__BB1_1027;
$L__BB1_1026:
	rem.u64 	%rd3456, %rd1337, %rd998;
$L__BB1_1027:
	shl.b64 	%rd1341, %rd3456, 1;
	or.b64  	%rd2672, %rd1341, %rd998;
	and.b64  	%rd2673, %rd2672, -4294967296;
	setp.ne.s64 	%p438, %rd2673, 0;
	@%p438 bra 	$L__BB1_1029;
	cvt.u32.u64 	%r1136, %rd998;
	cvt.u32.u64 	%r1137, %rd1341;
	rem.u32 	%r1138, %r1137, %r1136;
	cvt.u64.u32 	%rd3457, %r1138;
	bra.uni 	$L__BB1_1030;
$L__BB1_1029:
	rem.u64 	%rd3457, %rd1341, %rd998;
$L__BB1_1030:
	shl.b64 	%rd1345, %rd3457, 1;
	or.b64  	%rd2674, %rd1345, %rd998;
	and.b64  	%rd2675, %rd2674, -4294967296;
	setp.ne.s64 	%p439, %rd2675, 0;
	@%p439 bra 	$L__BB1_1032;
	cvt.u32.u64 	%r1139, %rd998;
	cvt.u32.u64 	%r1140, %rd1345;
	rem.u32 	%r1141, %r1140, %r1139;
	cvt.u64.u32 	%rd3458, %r1141;
	bra.uni 	$L__BB1_1033;
$L__BB1_1032:
	rem.u64 	%rd3458, %rd1345, %rd998;
$L__BB1_1033:
	shl.b64 	%rd1349, %rd3458, 1;
	or.b64  	%rd2676, %rd1349, %rd998;
	and.b64  	%rd2677, %rd2676, -4294967296;
	setp.ne.s64 	%p440, %rd2677, 0;
	@%p440 bra 	$L__BB1_1035;
	cvt.u32.u64 	%r1142, %rd998;
	cvt.u32.u64 	%r1143, %rd1349;
	rem.u32 	%r1144, %r1143, %r1142;
	cvt.u64.u32 	%rd3459, %r1144;
	bra.uni 	$L__BB1_1036;
$L__BB1_1035:
	rem.u64 	%rd3459, %rd1349, %rd998;
$L__BB1_1036:
	shl.b64 	%rd1353, %rd3459, 1;
	or.b64  	%rd2678, %rd1353, %rd998;
	and.b64  	%rd2679, %rd2678, -4294967296;
	setp.ne.s64 	%p441, %rd2679, 0;
	@%p441 bra 	$L__BB1_1038;
	cvt.u32.u64 	%r1145, %rd998;
	cvt.u32.u64 	%r1146, %rd1353;
	rem.u32 	%r1147, %r1146, %r1145;
	cvt.u64.u32 	%rd3460, %r1147;
	bra.uni 	$L__BB1_1039;
$L__BB1_1038:
	rem.u64 	%rd3460, %rd1353, %rd998;
$L__BB1_1039:
	shl.b64 	%rd1357, %rd3460, 1;
	or.b64  	%rd2680, %rd1357, %rd998;
	and.b64  	%rd2681, %rd2680, -4294967296;
	setp.ne.s64 	%p442, %rd2681, 0;
	@%p442 bra 	$L__BB1_1041;
	cvt.u32.u64 	%r1148, %rd998;
	cvt.u32.u64 	%r1149, %rd1357;
	rem.u32 	%r1150, %r1149, %r1148;
	cvt.u64.u32 	%rd3461, %r1150;
	bra.uni 	$L__BB1_1042;
$L__BB1_1041:
	rem.u64 	%rd3461, %rd1357, %rd998;
$L__BB1_1042:
	shl.b64 	%rd1361, %rd3461, 1;
	or.b64  	%rd2682, %rd1361, %rd998;
	and.b64  	%rd2683, %rd2682, -4294967296;
	setp.ne.s64 	%p443, %rd2683, 0;
	@%p443 bra 	$L__BB1_1044;
	cvt.u32.u64 	%r1151, %rd998;
	cvt.u32.u64 	%r1152, %rd1361;
	rem.u32 	%r1153, %r1152, %r1151;
	cvt.u64.u32 	%rd3462, %r1153;
	bra.uni 	$L__BB1_1045;
$L__BB1_1044:
	rem.u64 	%rd3462, %rd1361, %rd998;
$L__BB1_1045:
	shl.b64 	%rd1365, %rd3462, 1;
	or.b64  	%rd2684, %rd1365, %rd998;
	and.b64  	%rd2685, %rd2684, -4294967296;
	setp.ne.s64 	%p444, %rd2685, 0;
	@%p444 bra 	$L__BB1_1047;
	cvt.u32.u64 	%r1154, %rd998;
	cvt.u32.u64 	%r1155, %rd1365;
	rem.u32 	%r1156, %r1155, %r1154;
	cvt.u64.u32 	%rd3463, %r1156;
	bra.uni 	$L__BB1_1048;
$L__BB1_1047:
	rem.u64 	%rd3463, %rd1365, %rd998;
$L__BB1_1048:
	shl.b64 	%rd1369, %rd3463, 1;
	or.b64  	%rd2686, %rd1369, %rd998;
	and.b64  	%rd2687, %rd2686, -4294967296;
	setp.ne.s64 	%p445, %rd2687, 0;
	@%p445 bra 	$L__BB1_1050;
	cvt.u32.u64 	%r1157, %rd998;
	cvt.u32.u64 	%r1158, %rd1369;
	rem.u32 	%r1159, %r1158, %r1157;
	cvt.u64.u32 	%rd3464, %r1159;
	bra.uni 	$L__BB1_1051;
$L__BB1_1050:
	rem.u64 	%rd3464, %rd1369, %rd998;
$L__BB1_1051:
	shl.b64 	%rd1373, %rd3464, 1;
	or.b64  	%rd2688, %rd1373, %rd998;
	and.b64  	%rd2689, %rd2688, -4294967296;
	setp.ne.s64 	%p446, %rd2689, 0;
	@%p446 bra 	$L__BB1_1053;
	cvt.u32.u64 	%r1160, %rd998;
	cvt.u32.u64 	%r1161, %rd1373;
	rem.u32 	%r1162, %r1161, %r1160;
	cvt.u64.u32 	%rd3465, %r1162;
	bra.uni 	$L__BB1_1054;
$L__BB1_1053:
	rem.u64 	%rd3465, %rd1373, %rd998;
$L__BB1_1054:
	shl.b64 	%rd1377, %rd3465, 1;
	or.b64  	%rd2690, %rd1377, %rd998;
	and.b64  	%rd2691, %rd2690, -4294967296;
	setp.ne.s64 	%p447, %rd2691, 0;
	@%p447 bra 	$L__BB1_1056;
	cvt.u32.u64 	%r1163, %rd998;
	cvt.u32.u64 	%r1164, %rd1377;
	rem.u32 	%r1165, %r1164, %r1163;
	cvt.u64.u32 	%rd3466, %r1165;
	bra.uni 	$L__BB1_1057;
$L__BB1_1056:
	rem.u64 	%rd3466, %rd1377, %rd998;
$L__BB1_1057:
	shl.b64 	%rd1381, %rd3466, 1;
	or.b64  	%rd2692, %rd1381, %rd998;
	and.b64  	%rd2693, %rd2692, -4294967296;
	setp.ne.s64 	%p448, %rd2693, 0;
	@%p448 bra 	$L__BB1_1059;
	cvt.u32.u64 	%r1166, %rd998;
	cvt.u32.u64 	%r1167, %rd1381;
	rem.u32 	%r1168, %r1167, %r1166;
	cvt.u64.u32 	%rd3467, %r1168;
	bra.uni 	$L__BB1_1060;
$L__BB1_1059:
	rem.u64 	%rd3467, %rd1381, %rd998;
$L__BB1_1060:
	shl.b64 	%rd1385, %rd3467, 1;
	or.b64  	%rd2694, %rd1385, %rd998;
	and.b64  	%rd2695, %rd2694, -4294967296;
	setp.ne.s64 	%p449, %rd2695, 0;
	@%p449 bra 	$L__BB1_1062;
	cvt.u32.u64 	%r1169, %rd998;
	cvt.u32.u64 	%r1170, %rd1385;
	rem.u32 	%r1171, %r1170, %r1169;
	cvt.u64.u32 	%rd3468, %r1171;
	bra.uni 	$L__BB1_1063;
$L__BB1_1062:
	rem.u64 	%rd3468, %rd1385, %rd998;
$L__BB1_1063:
	shl.b64 	%rd1389, %rd3468, 1;
	or.b64  	%rd2696, %rd1389, %rd998;
	and.b64  	%rd2697, %rd2696, -4294967296;
	setp.ne.s64 	%p450, %rd2697, 0;
	@%p450 bra 	$L__BB1_1065;
	cvt.u32.u64 	%r1172, %rd998;
	cvt.u32.u64 	%r1173, %rd1389;
	rem.u32 	%r1174, %r1173, %r1172;
	cvt.u64.u32 	%rd3469, %r1174;
	bra.uni 	$L__BB1_1066;
$L__BB1_1065:
	rem.u64 	%rd3469, %rd1389, %rd998;
$L__BB1_1066:
	shl.b64 	%rd1393, %rd3469, 1;
	or.b64  	%rd2698, %rd1393, %rd998;
	and.b64  	%rd2699, %rd2698, -4294967296;
	setp.ne.s64 	%p451, %rd2699, 0;
	@%p451 bra 	$L__BB1_1068;
	cvt.u32.u64 	%r1175, %rd998;
	cvt.u32.u64 	%r1176, %rd1393;
	rem.u32 	%r1177, %r1176, %r1175;
	cvt.u64.u32 	%rd3470, %r1177;
	bra.uni 	$L__BB1_1069;
$L__BB1_1068:
	rem.u64 	%rd3470, %rd1393, %rd998;
$L__BB1_1069:
	shl.b64 	%rd1397, %rd3470, 1;
	or.b64  	%rd2700, %rd1397, %rd998;
	and.b64  	%rd2701, %rd2700, -4294967296;
	setp.ne.s64 	%p452, %rd2701, 0;
	@%p452 bra 	$L__BB1_1071;
	cvt.u32.u64 	%r1178, %rd998;
	cvt.u32.u64 	%r1179, %rd1397;
	rem.u32 	%r1180, %r1179, %r1178;
	cvt.u64.u32 	%rd3471, %r1180;
	bra.uni 	$L__BB1_1072;
$L__BB1_1071:
	rem.u64 	%rd3471, %rd1397, %rd998;
$L__BB1_1072:
	shl.b64 	%rd1401, %rd3471, 1;
	or.b64  	%rd2702, %rd1401, %rd998;
	and.b64  	%rd2703, %rd2702, -4294967296;
	setp.ne.s64 	%p453, %rd2703, 0;
	@%p453 bra 	$L__BB1_1074;
	cvt.u32.u64 	%r1181, %rd998;
	cvt.u32.u64 	%r1182, %rd1401;
	rem.u32 	%r1183, %r1182, %r1181;
	cvt.u64.u32 	%rd3472, %r1183;
	bra.uni 	$L__BB1_1075;
$L__BB1_1074:
	rem.u64 	%rd3472, %rd1401, %rd998;
$L__BB1_1075:
	shl.b64 	%rd1405, %rd3472, 1;
	or.b64  	%rd2704, %rd1405, %rd998;
	and.b64  	%rd2705, %rd2704, -4294967296;
	setp.ne.s64 	%p454, %rd2705, 0;
	@%p454 bra 	$L__BB1_1077;
	cvt.u32.u64 	%r1184, %rd998;
	cvt.u32.u64 	%r1185, %rd1405;
	rem.u32 	%r1186, %r1185, %r1184;
	cvt.u64.u32 	%rd3473, %r1186;
	bra.uni 	$L__BB1_1078;
$L__BB1_1077:
	rem.u64 	%rd3473, %rd1405, %rd998;
$L__BB1_1078:
	shl.b64 	%rd1409, %rd3473, 1;
	or.b64  	%rd2706, %rd1409, %rd998;
	and.b64  	%rd2707, %rd2706, -4294967296;
	setp.ne.s64 	%p455, %rd2707, 0;
	@%p455 bra 	$L__BB1_1080;
	cvt.u32.u64 	%r1187, %rd998;
	cvt.u32.u64 	%r1188, %rd1409;
	rem.u32 	%r1189, %r1188, %r1187;
	cvt.u64.u32 	%rd3474, %r1189;
	bra.uni 	$L__BB1_1081;
$L__BB1_1080:
	rem.u64 	%rd3474, %rd1409, %rd998;
$L__BB1_1081:
	shl.b64 	%rd1413, %rd3474, 1;
	or.b64  	%rd2708, %rd1413, %rd998;
	and.b64  	%rd2709, %rd2708, -4294967296;
	setp.ne.s64 	%p456, %rd2709, 0;
	@%p456 bra 	$L__BB1_1083;
	cvt.u32.u64 	%r1190, %rd998;
	cvt.u32.u64 	%r1191, %rd1413;
	rem.u32 	%r1192, %r1191, %r1190;
	cvt.u64.u32 	%rd3475, %r1192;
	bra.uni 	$L__BB1_1084;
$L__BB1_1083:
	rem.u64 	%rd3475, %rd1413, %rd998;
$L__BB1_1084:
	shl.b64 	%rd1417, %rd3475, 1;
	or.b64  	%rd2710, %rd1417, %rd998;
	and.b64  	%rd2711, %rd2710, -4294967296;
	setp.ne.s64 	%p457, %rd2711, 0;
	@%p457 bra 	$L__BB1_1086;
	cvt.u32.u64 	%r1193, %rd998;
	cvt.u32.u64 	%r1194, %rd1417;
	rem.u32 	%r1195, %r1194, %r1193;
	cvt.u64.u32 	%rd3476, %r1195;
	bra.uni 	$L__BB1_1087;
$L__BB1_1086:
	rem.u64 	%rd3476, %rd1417, %rd998;
$L__BB1_1087:
	shl.b64 	%rd1421, %rd3476, 1;
	or.b64  	%rd2712, %rd1421, %rd998;
	and.b64  	%rd2713, %rd2712, -4294967296;
	setp.ne.s64 	%p458, %rd2713, 0;
	@%p458 bra 	$L__BB1_1089;
	cvt.u32.u64 	%r1196, %rd998;
	cvt.u32.u64 	%r1197, %rd1421;
	rem.u32 	%r1198, %r1197, %r1196;
	cvt.u64.u32 	%rd3477, %r1198;
	bra.uni 	$L__BB1_1090;
$L__BB1_1089:
	rem.u64 	%rd3477, %rd1421, %rd998;
$L__BB1_1090:
	shl.b64 	%rd1425, %rd3477, 1;
	or.b64  	%rd2714, %rd1425, %rd998;
	and.b64  	%rd2715, %rd2714, -4294967296;
	setp.ne.s64 	%p459, %rd2715, 0;
	@%p459 bra 	$L__BB1_1092;
	cvt.u32.u64 	%r1199, %rd998;
	cvt.u32.u64 	%r1200, %rd1425;
	rem.u32 	%r1201, %r1200, %r1199;
	cvt.u64.u32 	%rd3478, %r1201;
	bra.uni 	$L__BB1_1093;
$L__BB1_1092:
	rem.u64 	%rd3478, %rd1425, %rd998;
$L__BB1_1093:
	shl.b64 	%rd1429, %rd3478, 1;
	or.b64  	%rd2716, %rd1429, %rd998;
	and.b64  	%rd2717, %rd2716, -4294967296;
	setp.ne.s64 	%p460, %rd2717, 0;
	@%p460 bra 	$L__BB1_1095;
	cvt.u32.u64 	%r1202, %rd998;
	cvt.u32.u64 	%r1203, %rd1429;
	rem.u32 	%r1204, %r1203, %r1202;
	cvt.u64.u32 	%rd3479, %r1204;
	bra.uni 	$L__BB1_1096;
$L__BB1_1095:
	rem.u64 	%rd3479, %rd1429, %rd998;
$L__BB1_1096:
	shl.b64 	%rd1433, %rd3479, 1;
	or.b64  	%rd2718, %rd1433, %rd998;
	and.b64  	%rd2719, %rd2718, -4294967296;
	setp.ne.s64 	%p461, %rd2719, 0;
	@%p461 bra 	$L__BB1_1098;
	cvt.u32.u64 	%r1205, %rd998;
	cvt.u32.u64 	%r1206, %rd1433;
	rem.u32 	%r1207, %r1206, %r1205;
	cvt.u64.u32 	%rd3480, %r1207;
	bra.uni 	$L__BB1_1099;
$L__BB1_1098:
	rem.u64 	%rd3480, %rd1433, %rd998;
$L__BB1_1099:
	shl.b64 	%rd1437, %rd3480, 1;
	or.b64  	%rd2720, %rd1437, %rd998;
	and.b64  	%rd2721, %rd2720, -4294967296;
	setp.ne.s64 	%p462, %rd2721, 0;
	@%p462 bra 	$L__BB1_1101;
	cvt.u32.u64 	%r1208, %rd998;
	cvt.u32.u64 	%r1209, %rd1437;
	rem.u32 	%r1210, %r1209, %r1208;
	cvt.u64.u32 	%rd3481, %r1210;
	bra.uni 	$L__BB1_1102;
$L__BB1_1101:
	rem.u64 	%rd3481, %rd1437, %rd998;
$L__BB1_1102:
	shl.b64 	%rd1441, %rd3481, 1;
	or.b64  	%rd2722, %rd1441, %rd998;
	and.b64  	%rd2723, %rd2722, -4294967296;
	setp.ne.s64 	%p463, %rd2723, 0;
	@%p463 bra 	$L__BB1_1104;
	cvt.u32.u64 	%r1211, %rd998;
	cvt.u32.u64 	%r1212, %rd1441;
	rem.u32 	%r1213, %r1212, %r1211;
	cvt.u64.u32 	%rd3482, %r1213;
	bra.uni 	$L__BB1_1105;
$L__BB1_1104:
	rem.u64 	%rd3482, %rd1441, %rd998;
$L__BB1_1105:
	shl.b64 	%rd1445, %rd3482, 1;
	or.b64  	%rd2724, %rd1445, %rd998;
	and.b64  	%rd2725, %rd2724, -4294967296;
	setp.ne.s64 	%p464, %rd2725, 0;
	@%p464 bra 	$L__BB1_1107;
	cvt.u32.u64 	%r1214, %rd998;
	cvt.u32.u64 	%r1215, %rd1445;
	rem.u32 	%r1216, %r1215, %r1214;
	cvt.u64.u32 	%rd3483, %r1216;
	bra.uni 	$L__BB1_1108;
$L__BB1_1107:
	rem.u64 	%rd3483, %rd1445, %rd998;
$L__BB1_1108:
	shl.b64 	%rd1449, %rd3483, 1;
	or.b64  	%rd2726, %rd1449, %rd998;
	and.b64  	%rd2727, %rd2726, -4294967296;
	setp.ne.s64 	%p465, %rd2727, 0;
	@%p465 bra 	$L__BB1_1110;
	cvt.u32.u64 	%r1217, %rd998;
	cvt.u32.u64 	%r1218, %rd1449;
	rem.u32 	%r1219, %r1218, %r1217;
	cvt.u64.u32 	%rd3484, %r1219;
	bra.uni 	$L__BB1_1111;
$L__BB1_1110:
	rem.u64 	%rd3484, %rd1449, %rd998;
$L__BB1_1111:
	shl.b64 	%rd1453, %rd3484, 1;
	or.b64  	%rd2728, %rd1453, %rd998;
	and.b64  	%rd2729, %rd2728, -4294967296;
	setp.ne.s64 	%p466, %rd2729, 0;
	@%p466 bra 	$L__BB1_1113;
	cvt.u32.u64 	%r1220, %rd998;
	cvt.u32.u64 	%r1221, %rd1453;
	rem.u32 	%r1222, %r1221, %r1220;
	cvt.u64.u32 	%rd3485, %r1222;
	bra.uni 	$L__BB1_1114;
$L__BB1_1113:
	rem.u64 	%rd3485, %rd1453, %rd998;
$L__BB1_1114:
	shl.b64 	%rd1457, %rd3485, 1;
	or.b64  	%rd2730, %rd1457, %rd998;
	and.b64  	%rd2731, %rd2730, -4294967296;
	setp.ne.s64 	%p467, %rd2731, 0;
	@%p467 bra 	$L__BB1_1116;
	cvt.u32.u64 	%r1223, %rd998;
	cvt.u32.u64 	%r1224, %rd1457;
	rem.u32 	%r1225, %r1224, %r1223;
	cvt.u64.u32 	%rd3486, %r1225;
	bra.uni 	$L__BB1_1117;
$L__BB1_1116:
	rem.u64 	%rd3486, %rd1457, %rd998;
$L__BB1_1117:
	shl.b64 	%rd1461, %rd3486, 1;
	or.b64  	%rd2732, %rd1461, %rd998;
	and.b64  	%rd2733, %rd2732, -4294967296;
	setp.ne.s64 	%p468, %rd2733, 0;
	@%p468 bra 	$L__BB1_1119;
	cvt.u32.u64 	%r1226, %rd998;
	cvt.u32.u64 	%r1227, %rd1461;
	rem.u32 	%r1228, %r1227, %r1226;
	cvt.u64.u32 	%rd3487, %r1228;
	bra.uni 	$L__BB1_1120;
$L__BB1_1119:
	rem.u64 	%rd3487, %rd1461, %rd998;
$L__BB1_1120:
	shl.b64 	%rd1465, %rd3487, 1;
	or.b64  	%rd2734, %rd1465, %rd998;
	and.b64  	%rd2735, %rd2734, -4294967296;
	setp.ne.s64 	%p469, %rd2735, 0;
	@%p469 bra 	$L__BB1_1122;
	cvt.u32.u64 	%r1229, %rd998;
	cvt.u32.u64 	%r1230, %rd1465;
	rem.u32 	%r1231, %r1230, %r1229;
	cvt.u64.u32 	%rd3488, %r1231;
	bra.uni 	$L__BB1_1123;
$L__BB1_1122:
	rem.u64 	%rd3488, %rd1465, %rd998;
$L__BB1_1123:
	shl.b64 	%rd1469, %rd3488, 1;
	or.b64  	%rd2736, %rd1469, %rd998;
	and.b64  	%rd2737, %rd2736, -4294967296;
	setp.ne.s64 	%p470, %rd2737, 0;
	@%p470 bra 	$L__BB1_1125;
	cvt.u32.u64 	%r1232, %rd998;
	cvt.u32.u64 	%r1233, %rd1469;
	rem.u32 	%r1234, %r1233, %r1232;
	cvt.u64.u32 	%rd3489, %r1234;
	bra.uni 	$L__BB1_1126;
$L__BB1_1125:
	rem.u64 	%rd3489, %rd1469, %rd998;
$L__BB1_1126:
	shl.b64 	%rd1473, %rd3489, 1;
	or.b64  	%rd2738, %rd1473, %rd998;
	and.b64  	%rd2739, %rd2738, -4294967296;
	setp.ne.s64 	%p471, %rd2739, 0;
	@%p471 bra 	$L__BB1_1128;
	cvt.u32.u64 	%r1235, %rd998;
	cvt.u32.u64 	%r1236, %rd1473;
	rem.u32 	%r1237, %r1236, %r1235;
	cvt.u64.u32 	%rd3490, %r1237;
	bra.uni 	$L__BB1_1129;
$L__BB1_1128:
	rem.u64 	%rd3490, %rd1473, %rd998;
$L__BB1_1129:
	shl.b64 	%rd1477, %rd3490, 1;
	or.b64  	%rd2740, %rd1477, %rd998;
	and.b64  	%rd2741, %rd2740, -4294967296;
	setp.ne.s64 	%p472, %rd2741, 0;
	@%p472 bra 	$L__BB1_1131;
	cvt.u32.u64 	%r1238, %rd998;
	cvt.u32.u64 	%r1239, %rd1477;
	rem.u32 	%r1240, %r1239, %r1238;
	cvt.u64.u32 	%rd3491, %r1240;
	bra.uni 	$L__BB1_1132;
$L__BB1_1131:
	rem.u64 	%rd3491, %rd1477, %rd998;
$L__BB1_1132:
	shl.b64 	%rd1481, %rd3491, 1;
	or.b64  	%rd2742, %rd1481, %rd998;
	and.b64  	%rd2743, %rd2742, -4294967296;
	setp.ne.s64 	%p473, %rd2743, 0;
	@%p473 bra 	$L__BB1_1134;
	cvt.u32.u64 	%r1241, %rd998;
	cvt.u32.u64 	%r1242, %rd1481;
	rem.u32 	%r1243, %r1242, %r1241;
	cvt.u64.u32 	%rd3492, %r1243;
	bra.uni 	$L__BB1_1135;
$L__BB1_1134:
	rem.u64 	%rd3492, %rd1481, %rd998;
$L__BB1_1135:
	shl.b64 	%rd1485, %rd3492, 1;
	or.b64  	%rd2744, %rd1485, %rd998;
	and.b64  	%rd2745, %rd2744, -4294967296;
	setp.ne.s64 	%p474, %rd2745, 0;
	@%p474 bra 	$L__BB1_1137;
	cvt.u32.u64 	%r1244, %rd998;
	cvt.u32.u64 	%r1245, %rd1485;
	rem.u32 	%r1246, %r1245, %r1244;
	cvt.u64.u32 	%rd3493, %r1246;
	bra.uni 	$L__BB1_1138;
$L__BB1_1137:
	rem.u64 	%rd3493, %rd1485, %rd998;
$L__BB1_1138:
	shl.b64 	%rd1489, %rd3493, 1;
	or.b64  	%rd2746, %rd1489, %rd998;
	and.b64  	%rd2747, %rd2746, -4294967296;
	setp.ne.s64 	%p475, %rd2747, 0;
	@%p475 bra 	$L__BB1_1140;
	cvt.u32.u64 	%r1247, %rd998;
	cvt.u32.u64 	%r1248, %rd1489;
	rem.u32 	%r1249, %r1248, %r1247;
	cvt.u64.u32 	%rd3494, %r1249;
	bra.uni 	$L__BB1_1141;
$L__BB1_1140:
	rem.u64 	%rd3494, %rd1489, %rd998;
$L__BB1_1141:
	shl.b64 	%rd1493, %rd3494, 1;
	or.b64  	%rd2748, %rd1493, %rd998;
	and.b64  	%rd2749, %rd2748, -4294967296;
	setp.ne.s64 	%p476, %rd2749, 0;
	@%p476 bra 	$L__BB1_1143;
	cvt.u32.u64 	%r1250, %rd998;
	cvt.u32.u64 	%r1251, %rd1493;
	rem.u32 	%r1252, %r1251, %r1250;
	cvt.u64.u32 	%rd3495, %r1252;
	bra.uni 	$L__BB1_1144;
$L__BB1_1143:
	rem.u64 	%rd3495, %rd1493, %rd998;
$L__BB1_1144:
	shl.b64 	%rd1497, %rd3495, 1;
	or.b64  	%rd2750, %rd1497, %rd998;
	and.b64  	%rd2751, %rd2750, -4294967296;
	setp.ne.s64 	%p477, %rd2751, 0;
	@%p477 bra 	$L__BB1_1146;
	cvt.u32.u64 	%r1253, %rd998;
	cvt.u32.u64 	%r1254, %rd1497;
	rem.u32 	%r1255, %r1254, %r1253;
	cvt.u64.u32 	%rd3496, %r1255;
	bra.uni 	$L__BB1_1147;
$L__BB1_1146:
	rem.u64 	%rd3496, %rd1497, %rd998;
$L__BB1_1147:
	shl.b64 	%rd1501, %rd3496, 1;
	or.b64  	%rd2752, %rd1501, %rd998;
	and.b64  	%rd2753, %rd2752, -4294967296;
	setp.ne.s64 	%p478, %rd2753, 0;
	@%p478 bra 	$L__BB1_1149;
	cvt.u32.u64 	%r1256, %rd998;
	cvt.u32.u64 	%r1257, %rd1501;
	rem.u32 	%r1258, %r1257, %r1256;
	cvt.u64.u32 	%rd3497, %r1258;
	bra.uni 	$L__BB1_1150;
$L__BB1_1149:
	rem.u64 	%rd3497, %rd1501, %rd998;
$L__BB1_1150:
	shl.b64 	%rd1505, %rd3497, 1;
	or.b64  	%rd2754, %rd1505, %rd998;
	and.b64  	%rd2755, %rd2754, -4294967296;
	setp.ne.s64 	%p479, %rd2755, 0;
	@%p479 bra 	$L__BB1_1152;
	cvt.u32.u64 	%r1259, %rd998;
	cvt.u32.u64 	%r1260, %rd1505;
	rem.u32 	%r1261, %r1260, %r1259;
	cvt.u64.u32 	%rd3498, %r1261;
	bra.uni 	$L__BB1_1153;
$L__BB1_1152:
	rem.u64 	%rd3498, %rd1505, %rd998;
$L__BB1_1153:
	shl.b64 	%rd1509, %rd3498, 1;
	or.b64  	%rd2756, %rd1509, %rd998;
	and.b64  	%rd2757, %rd2756, -4294967296;
	setp.ne.s64 	%p480, %rd2757, 0;
	@%p480 bra 	$L__BB1_1155;
	cvt.u32.u64 	%r1262, %rd998;
	cvt.u32.u64 	%r1263, %rd1509;
	rem.u32 	%r1264, %r1263, %r1262;
	cvt.u64.u32 	%rd3499, %r1264;
	bra.uni 	$L__BB1_1156;
$L__BB1_1155:
	rem.u64 	%rd3499, %rd1509, %rd998;
$L__BB1_1156:
	shl.b64 	%rd1513, %rd3499, 1;
	or.b64  	%rd2758, %rd1513, %rd998;
	and.b64  	%rd2759, %rd2758, -4294967296;
	setp.ne.s64 	%p481, %rd2759, 0;
	@%p481 bra 	$L__BB1_1158;
	cvt.u32.u64 	%r1265, %rd998;
	cvt.u32.u64 	%r1266, %rd1513;
	rem.u32 	%r1267, %r1266, %r1265;
	cvt.u64.u32 	%rd3500, %r1267;
	bra.uni 	$L__BB1_1159;
$L__BB1_1158:
	rem.u64 	%rd3500, %rd1513, %rd998;
$L__BB1_1159:
	shl.b64 	%rd1517, %rd3500, 1;
	or.b64  	%rd2760, %rd1517, %rd998;
	and.b64  	%rd2761, %rd2760, -4294967296;
	setp.ne.s64 	%p482, %rd2761, 0;
	@%p482 bra 	$L__BB1_1161;
	cvt.u32.u64 	%r1268, %rd998;
	cvt.u32.u64 	%r1269, %rd1517;
	rem.u32 	%r1270, %r1269, %r1268;
	cvt.u64.u32 	%rd3501, %r1270;
	bra.uni 	$L__BB1_1162;
$L__BB1_1161:
	rem.u64 	%rd3501, %rd1517, %rd998;
$L__BB1_1162:
	shl.b64 	%rd1521, %rd3501, 1;
	or.b64  	%rd2762, %rd1521, %rd998;
	and.b64  	%rd2763, %rd2762, -4294967296;
	setp.ne.s64 	%p483, %rd2763, 0;
	@%p483 bra 	$L__BB1_1164;
	cvt.u32.u64 	%r1271, %rd998;
	cvt.u32.u64 	%r1272, %rd1521;
	rem.u32 	%r1273, %r1272, %r1271;
	cvt.u64.u32 	%rd3502, %r1273;
	bra.uni 	$L__BB1_1165;
$L__BB1_1164:
	rem.u64 	%rd3502, %rd1521, %rd998;
$L__BB1_1165:
	shl.b64 	%rd1525, %rd3502, 1;
	or.b64  	%rd2764, %rd1525, %rd998;
	and.b64  	%rd2765, %rd2764, -4294967296;
	setp.ne.s64 	%p484, %rd2765, 0;
	@%p484 bra 	$L__BB1_1167;
	cvt.u32.u64 	%r1274, %rd998;
	cvt.u32.u64 	%r1275, %rd1525;
	rem.u32 	%r1276, %r1275, %r1274;
	cvt.u64.u32 	%rd3503, %r1276;
	bra.uni 	$L__BB1_1168;
$L__BB1_1167:
	rem.u64 	%rd3503, %rd1525, %rd998;
$L__BB1_1168:
	shl.b64 	%rd1529, %rd3503, 1;
	or.b64  	%rd2766, %rd1529, %rd998;
	and.b64  	%rd2767, %rd2766, -4294967296;
	setp.ne.s64 	%p485, %rd2767, 0;
	@%p485 bra 	$L__BB1_1170;
	cvt.u32.u64 	%r1277, %rd998;
	cvt.u32.u64 	%r1278, %rd1529;
	rem.u32 	%r1279, %r1278, %r1277;
	cvt.u64.u32 	%rd3504, %r1279;
	bra.uni 	$L__BB1_1171;
$L__BB1_1170:
	rem.u64 	%rd3504, %rd1529, %rd998;
$L__BB1_1171:
	shl.b64 	%rd1533, %rd3504, 1;
	or.b64  	%rd2768, %rd1533, %rd998;
	and.b64  	%rd2769, %rd2768, -4294967296;
	setp.ne.s64 	%p486, %rd2769, 0;
	@%p486 bra 	$L__BB1_1173;
	cvt.u32.u64 	%r1280, %rd998;
	cvt.u32.u64 	%r1281, %rd1533;
	rem.u32 	%r1282, %r1281, %r1280;
	cvt.u64.u32 	%rd3505, %r1282;
	bra.uni 	$L__BB1_1174;
$L__BB1_1173:
	rem.u64 	%rd3505, %rd1533, %rd998;
$L__BB1_1174:
	shl.b64 	%rd1537, %rd3505, 1;
	or.b64  	%rd2770, %rd1537, %rd998;
	and.b64  	%rd2771, %rd2770, -4294967296;
	setp.ne.s64 	%p487, %rd2771, 0;
	@%p487 bra 	$L__BB1_1176;
	cvt.u32.u64 	%r1283, %rd998;
	cvt.u32.u64 	%r1284, %rd1537;
	rem.u32 	%r1285, %r1284, %r1283;
	cvt.u64.u32 	%rd3506, %r1285;
	bra.uni 	$L__BB1_1177;
$L__BB1_1176:
	rem.u64 	%rd3506, %rd1537, %rd998;
$L__BB1_1177:
	shl.b64 	%rd1541, %rd3506, 1;
	or.b64  	%rd2772, %rd1541, %rd998;
	and.b64  	%rd2773, %rd2772, -4294967296;
	setp.ne.s64 	%p488, %rd2773, 0;
	@%p488 bra 	$L__BB1_1179;
	cvt.u32.u64 	%r1286, %rd998;
	cvt.u32.u64 	%r1287, %rd1541;
	rem.u32 	%r1288, %r1287, %r1286;
	cvt.u64.u32 	%rd3507, %r1288;
	bra.uni 	$L__BB1_1180;
$L__BB1_1179:
	rem.u64 	%rd3507, %rd1541, %rd998;
$L__BB1_1180:
	shl.b64 	%rd1545, %rd3507, 1;
	or.b64  	%rd2774, %rd1545, %rd998;
	and.b64  	%rd2775, %rd2774, -4294967296;
	setp.ne.s64 	%p489, %rd2775, 0;
	@%p489 bra 	$L__BB1_1182;
	cvt.u32.u64 	%r1289, %rd998;
	cvt.u32.u64 	%r1290, %rd1545;
	rem.u32 	%r1291, %r1290, %r1289;
	cvt.u64.u32 	%rd3508, %r1291;
	bra.uni 	$L__BB1_1183;
$L__BB1_1182:
	rem.u64 	%rd3508, %rd1545, %rd998;
$L__BB1_1183:
	shl.b64 	%rd1549, %rd3508, 1;
	or.b64  	%rd2776, %rd1549, %rd998;
	and.b64  	%rd2777, %rd2776, -4294967296;
	setp.ne.s64 	%p490, %rd2777, 0;
	@%p490 bra 	$L__BB1_1185;
	cvt.u32.u64 	%r1292, %rd998;
	cvt.u32.u64 	%r1293, %rd1549;
	rem.u32 	%r1294, %r1293, %r1292;
	cvt.u64.u32 	%rd3509, %r1294;
	bra.uni 	$L__BB1_1186;
$L__BB1_1185:
	rem.u64 	%rd3509, %rd1549, %rd998;
$L__BB1_1186:
	shl.b64 	%rd1553, %rd3509, 1;
	or.b64  	%rd2778, %rd1553, %rd998;
	and.b64  	%rd2779, %rd2778, -4294967296;
	setp.ne.s64 	%p491, %rd2779, 0;
	@%p491 bra 	$L__BB1_1188;
	cvt.u32.u64 	%r1295, %rd998;
	cvt.u32.u64 	%r1296, %rd1553;
	rem.u32 	%r1297, %r1296, %r1295;
	cvt.u64.u32 	%rd3510, %r1297;
	bra.uni 	$L__BB1_1189;
$L__BB1_1188:
	rem.u64 	%rd3510, %rd1553, %rd998;
$L__BB1_1189:
	shl.b64 	%rd1557, %rd3510, 1;
	or.b64  	%rd2780, %rd1557, %rd998;
	and.b64  	%rd2781, %rd2780, -4294967296;
	setp.ne.s64 	%p492, %rd2781, 0;
	@%p492 bra 	$L__BB1_1191;
	cvt.u32.u64 	%r1298, %rd998;
	cvt.u32.u64 	%r1299, %rd1557;
	rem.u32 	%r1300, %r1299, %r1298;
	cvt.u64.u32 	%rd3511, %r1300;
	bra.uni 	$L__BB1_1192;
$L__BB1_1191:
	rem.u64 	%rd3511, %rd1557, %rd998;
$L__BB1_1192:
	shl.b64 	%rd1561, %rd3511, 1;
	or.b64  	%rd2782, %rd1561, %rd998;
	and.b64  	%rd2783, %rd2782, -4294967296;
	setp.ne.s64 	%p493, %rd2783, 0;
	@%p493 bra 	$L__BB1_1194;
	cvt.u32.u64 	%r1301, %rd998;
	cvt.u32.u64 	%r1302, %rd1561;
	rem.u32 	%r1303, %r1302, %r1301;
	cvt.u64.u32 	%rd3512, %r1303;
	bra.uni 	$L__BB1_1195;
$L__BB1_1194:
	rem.u64 	%rd3512, %rd1561, %rd998;
$L__BB1_1195:
	shl.b64 	%rd1565, %rd3512, 1;
	or.b64  	%rd2784, %rd1565, %rd998;
	and.b64  	%rd2785, %rd2784, -4294967296;
	setp.ne.s64 	%p494, %rd2785, 0;
	@%p494 bra 	$L__BB1_1197;
	cvt.u32.u64 	%r1304, %rd998;
	cvt.u32.u64 	%r1305, %rd1565;
	rem.u32 	%r1306, %r1305, %r1304;
	cvt.u64.u32 	%rd3513, %r1306;
	bra.uni 	$L__BB1_1198;
$L__BB1_1197:
	rem.u64 	%rd3513, %rd1565, %rd998;
$L__BB1_1198:
	shl.b64 	%rd1569, %rd3513, 1;
	or.b64  	%rd2786, %rd1569, %rd998;
	and.b64  	%rd2787, %rd2786, -4294967296;
	setp.ne.s64 	%p495, %rd2787, 0;
	@%p495 bra 	$L__BB1_1200;
	cvt.u32.u64 	%r1307, %rd998;
	cvt.u32.u64 	%r1308, %rd1569;
	rem.u32 	%r1309, %r1308, %r1307;
	cvt.u64.u32 	%rd3514, %r1309;
	bra.uni 	$L__BB1_1201;
$L__BB1_1200:
	rem.u64 	%rd3514, %rd1569, %rd998;
$L__BB1_1201:
	shl.b64 	%rd1573, %rd3514, 1;
	or.b64  	%rd2788, %rd1573, %rd998;
	and.b64  	%rd2789, %rd2788, -4294967296;
	setp.ne.s64 	%p496, %rd2789, 0;
	@%p496 bra 	$L__BB1_1203;
	cvt.u32.u64 	%r1310, %rd998;
	cvt.u32.u64 	%r1311, %rd1573;
	rem.u32 	%r1312, %r1311, %r1310;
	cvt.u64.u32 	%rd3515, %r1312;
	bra.uni 	$L__BB1_1204;
$L__BB1_1203:
	rem.u64 	%rd3515, %rd1573, %rd998;
$L__BB1_1204:
	shl.b64 	%rd1577, %rd3515, 1;
	or.b64  	%rd2790, %rd1577, %rd998;
	and.b64  	%rd2791, %rd2790, -4294967296;
	setp.ne.s64 	%p497, %rd2791, 0;
	@%p497 bra 	$L__BB1_1206;
	cvt.u32.u64 	%r1313, %rd998;
	cvt.u32.u64 	%r1314, %rd1577;
	rem.u32 	%r1315, %r1314, %r1313;
	cvt.u64.u32 	%rd3516, %r1315;
	bra.uni 	$L__BB1_1207;
$L__BB1_1206:
	rem.u64 	%rd3516, %rd1577, %rd998;
$L__BB1_1207:
	shl.b64 	%rd1581, %rd3516, 1;
	or.b64  	%rd2792, %rd1581, %rd998;
	and.b64  	%rd2793, %rd2792, -4294967296;
	setp.ne.s64 	%p498, %rd2793, 0;
	@%p498 bra 	$L__BB1_1209;
	cvt.u32.u64 	%r1316, %rd998;
	cvt.u32.u64 	%r1317, %rd1581;
	rem.u32 	%r1318, %r1317, %r1316;
	cvt.u64.u32 	%rd3517, %r1318;
	bra.uni 	$L__BB1_1210;
$L__BB1_1209:
	rem.u64 	%rd3517, %rd1581, %rd998;
$L__BB1_1210:
	shl.b64 	%rd1585, %rd3517, 1;
	or.b64  	%rd2794, %rd1585, %rd998;
	and.b64  	%rd2795, %rd2794, -4294967296;
	setp.ne.s64 	%p499, %rd2795, 0;
	@%p499 bra 	$L__BB1_1212;
	cvt.u32.u64 	%r1319, %rd998;
	cvt.u32.u64 	%r1320, %rd1585;
	rem.u32 	%r1321, %r1320, %r1319;
	cvt.u64.u32 	%rd3518, %r1321;
	bra.uni 	$L__BB1_1213;
$L__BB1_1212:
	rem.u64 	%rd3518, %rd1585, %rd998;
$L__BB1_1213:
	add.s64 	%rd3519, %rd3518, %rd3453;
$L__BB1_1214:
	or.b64  	%rd2796, %rd3519, %rd998;
	and.b64  	%rd2797, %rd2796, -4294967296;
	setp.ne.s64 	%p500, %rd2797, 0;
	@%p500 bra 	$L__BB1_1216;
	cvt.u32.u64 	%r1322, %rd998;
	cvt.u32.u64 	%r1323, %rd3519;
	rem.u32 	%r1324, %r1323, %r1322;
	cvt.u64.u32 	%rd3383, %r1324;
	bra.uni 	$L__BB1_1217;
$L__BB1_1216:
	rem.u64 	%rd3383, %rd3519, %rd998;
$L__BB1_1217:
	setp.gt.u64 	%p501, %rd3384, 1;
	shr.u64 	%rd3384, %rd3384, 1;
	@%p501 bra 	$L__BB1_810;
	setp.eq.s64 	%p502, %rd3589, 1;
	setp.eq.s64 	%p503, %rd3589, %rd1049;
	or.pred  	%p504, %p502, %p503;
	@%p504 bra 	$L__BB1_1426;
	setp.eq.s32 	%p505, %r77, 0;
	mov.u64 	%rd3590, %rd2511;
	@%p505 bra 	$L__BB1_1427;
	mov.b32 	%r1793, 0;
	bra.uni 	$L__BB1_1222;
$L__BB1_1221:
	add.s32 	%r1793, %r1793, 1;
	setp.eq.s32 	%p575, %r1793, %r77;
	mov.u64 	%rd3590, %rd2511;
	@%p575 bra 	$L__BB1_1427;
$L__BB1_1222:
	mul.lo.s64 	%rd3588, %rd3589, %rd3589;
	mul.hi.u64 	%rd1597, %rd3589, %rd3589;
	setp.eq.s64 	%p506, %rd1597, 0;
	@%p506 bra 	$L__BB1_1422;
	or.b64  	%rd2799, %rd3588, %rd998;
	and.b64  	%rd2800, %rd2799, -4294967296;
	setp.ne.s64 	%p507, %rd2800, 0;
	@%p507 bra 	$L__BB1_1225;
	cvt.u32.u64 	%r1326, %rd998;
	cvt.u32.u64 	%r1327, %rd3588;
	rem.u32 	%r1328, %r1327, %r1326;
	cvt.u64.u32 	%rd3522, %r1328;
	bra.uni 	$L__BB1_1226;
$L__BB1_1225:
	rem.u64 	%rd3522, %rd3588, %rd998;
$L__BB1_1226:
	or.b64  	%rd2801, %rd1597, %rd998;
	and.b64  	%rd2802, %rd2801, -4294967296;
	setp.ne.s64 	%p508, %rd2802, 0;
	@%p508 bra 	$L__BB1_1228;
	cvt.u32.u64 	%r1329, %rd998;
	cvt.u32.u64 	%r1330, %rd1597;
	rem.u32 	%r1331, %r1330, %r1329;
	cvt.u64.u32 	%rd3523, %r1331;
	bra.uni 	$L__BB1_1229;
$L__BB1_1228:
	rem.u64 	%rd3523, %rd1597, %rd998;
$L__BB1_1229:
	shl.b64 	%rd1604, %rd3523, 1;
	or.b64  	%rd2803, %rd1604, %rd998;
	and.b64  	%rd2804, %rd2803, -4294967296;
	setp.ne.s64 	%p509, %rd2804, 0;
	@%p509 bra 	$L__BB1_1231;
	cvt.u32.u64 	%r1332, %rd998;
	cvt.u32.u64 	%r1333, %rd1604;
	rem.u32 	%r1334, %r1333, %r1332;
	cvt.u64.u32 	%rd3524, %r1334;
	bra.uni 	$L__BB1_1232;
$L__BB1_1231:
	rem.u64 	%rd3524, %rd1604, %rd998;
$L__BB1_1232:
	shl.b64 	%rd1608, %rd3524, 1;
	or.b64  	%rd2805, %rd1608, %rd998;
	and.b64  	%rd2806, %rd2805, -4294967296;
	setp.ne.s64 	%p510, %rd2806, 0;
	@%p510 bra 	$L__BB1_1234;
	cvt.u32.u64 	%r1335, %rd998;
	cvt.u32.u64 	%r1336, %rd1608;
	rem.u32 	%r1337, %r1336, %r1335;
	cvt.u64.u32 	%rd3525, %r1337;
	bra.uni 	$L__BB1_1235;
$L__BB1_1234:
	rem.u64 	%rd3525, %rd1608, %rd998;
$L__BB1_1235:
	shl.b64 	%rd1612, %rd3525, 1;
	or.b64  	%rd2807, %rd1612, %rd998;
	and.b64  	%rd2808, %rd2807, -4294967296;
	setp.ne.s64 	%p511, %rd2808, 0;
	@%p511 bra 	$L__BB1_1237;
	cvt.u32.u64 	%r1338, %rd998;
	cvt.u32.u64 	%r1339, %rd1612;
	rem.u32 	%r1340, %r1339, %r1338;
	cvt.u64.u32 	%rd3526, %r1340;
	bra.uni 	$L__BB1_1238;
$L__BB1_1237:
	rem.u64 	%rd3526, %rd1612, %rd998;
$L__BB1_1238:
	shl.b64 	%rd1616, %rd3526, 1;
	or.b64  	%rd2809, %rd1616, %rd998;
	and.b64  	%rd2810, %rd2809, -4294967296;
	setp.ne.s64 	%p512, %rd2810, 0;
	@%p512 bra 	$L__BB1_1240;
	cvt.u32.u64 	%r1341, %rd998;
	cvt.u32.u64 	%r1342, %rd1616;
	rem.u32 	%r1343, %r1342, %r1341;
	cvt.u64.u32 	%rd3527, %r1343;
	bra.uni 	$L__BB1_1241;
$L__BB1_1240:
	rem.u64 	%rd3527, %rd1616, %rd998;
$L__BB1_1241:
	shl.b64 	%rd1620, %rd3527, 1;
	or.b64  	%rd2811, %rd1620, %rd998;
	and.b64  	%rd2812, %rd2811, -4294967296;
	setp.ne.s64 	%p513, %rd2812, 0;
	@%p513 bra 	$L__BB1_1243;
	cvt.u32.u64 	%r1344, %rd998;
	cvt.u32.u64 	%r1345, %rd1620;
	rem.u32 	%r1346, %r1345, %r1344;
	cvt.u64.u32 	%rd3528, %r1346;
	bra.uni 	$L__BB1_1244;
$L__BB1_1243:
	rem.u64 	%rd3528, %rd1620, %rd998;
$L__BB1_1244:
	shl.b64 	%rd1624, %rd3528, 1;
	or.b64  	%rd2813, %rd1624, %rd998;
	and.b64  	%rd2814, %rd2813, -4294967296;
	setp.ne.s64 	%p514, %rd2814, 0;
	@%p514 bra 	$L__BB1_1246;
	cvt.u32.u64 	%r1347, %rd998;
	cvt.u32.u64 	%r1348, %rd1624;
	rem.u32 	%r1349, %r1348, %r1347;
	cvt.u64.u32 	%rd3529, %r1349;
	bra.uni 	$L__BB1_1247;
$L__BB1_1246:
	rem.u64 	%rd3529, %rd1624, %rd998;
$L__BB1_1247:
	shl.b64 	%rd1628, %rd3529, 1;
	or.b64  	%rd2815, %rd1628, %rd998;
	and.b64  	%rd2816, %rd2815, -4294967296;
	setp.ne.s64 	%p515, %rd2816, 0;
	@%p515 bra 	$L__BB1_1249;
	cvt.u32.u64 	%r1350, %rd998;
	cvt.u32.u64 	%r1351, %rd1628;
	rem.u32 	%r1352, %r1351, %r1350;
	cvt.u64.u32 	%rd3530, %r1352;
	bra.uni 	$L__BB1_1250;
$L__BB1_1249:
	rem.u64 	%rd3530, %rd1628, %rd998;
$L__BB1_1250:
	shl.b64 	%rd1632, %rd3530, 1;
	or.b64  	%rd2817, %rd1632, %rd998;
	and.b64  	%rd2818, %rd2817, -4294967296;
	setp.ne.s64 	%p516, %rd2818, 0;
	@%p516 bra 	$L__BB1_1252;
	cvt.u32.u64 	%r1353, %rd998;
	cvt.u32.u64 	%r1354, %rd1632;
	rem.u32 	%r1355, %r1354, %r1353;
	cvt.u64.u32 	%rd3531, %r1355;
	bra.uni 	$L__BB1_1253;
$L__BB1_1252:
	rem.u64 	%rd3531, %rd1632, %rd998;
$L__BB1_1253:
	shl.b64 	%rd1636, %rd3531, 1;
	or.b64  	%rd2819, %rd1636, %rd998;
	and.b64  	%rd2820, %rd2819, -4294967296;
	setp.ne.s64 	%p517, %rd2820, 0;
	@%p517 bra 	$L__BB1_1255;
	cvt.u32.u64 	%r1356, %rd998;
	cvt.u32.u64 	%r1357, %rd1636;
	rem.u32 	%r1358, %r1357, %r1356;
	cvt.u64.u32 	%rd3532, %r1358;
	bra.uni 	$L__BB1_1256;
$L__BB1_1255:
	rem.u64 	%rd3532, %rd1636, %rd998;
$L__BB1_1256:
	shl.b64 	%rd1640, %rd3532, 1;
	or.b64  	%rd2821, %rd1640, %rd998;
	and.b64  	%rd2822, %rd2821, -4294967296;
	setp.ne.s64 	%p518, %rd2822, 0;
	@%p518 bra 	$L__BB1_1258;
	cvt.u32.u64 	%r1359, %rd998;
	cvt.u32.u64 	%r1360, %rd1640;
	rem.u32 	%r1361, %r1360, %r1359;
	cvt.u64.u32 	%rd3533, %r1361;
	bra.uni 	$L__BB1_1259;
$L__BB1_1258:
	rem.u64 	%rd3533, %rd1640, %rd998;
$L__BB1_1259:
	shl.b64 	%rd1644, %rd3533, 1;
	or.b64  	%rd2823, %rd1644, %rd998;
	and.b64  	%rd2824, %rd2823, -4294967296;
	setp.ne.s64 	%p519, %rd2824, 0;
	@%p519 bra 	$L__BB1_1261;
	cvt.u32.u64 	%r1362, %rd998;
	cvt.u32.u64 	%r1363, %rd1644;
	rem.u32 	%r1364, %r1363, %r1362;
	cvt.u64.u32 	%rd3534, %r1364;
	bra.uni 	$L__BB1_1262;
$L__BB1_1261:
	rem.u64 	%rd3534, %rd1644, %rd998;
$L__BB1_1262:
	shl.b64 	%rd1648, %rd3534, 1;
	or.b64  	%rd2825, %rd1648, %rd998;
	and.b64  	%rd2826, %rd2825, -4294967296;
	setp.ne.s64 	%p520, %rd2826, 0;
	@%p520 bra 	$L__BB1_1264;
	cvt.u32.u64 	%r1365, %rd998;
	cvt.u32.u64 	%r1366, %rd1648;
	rem.u32 	%r1367, %r1366, %r1365;
	cvt.u64.u32 	%rd3535, %r1367;
	bra.uni 	$L__BB1_1265;
$L__BB1_1264:
	rem.u64 	%rd3535, %rd1648, %rd998;
$L__BB1_1265:
	shl.b64 	%rd1652, %rd3535, 1;
	or.b64  	%rd2827, %rd1652, %rd998;
	and.b64  	%rd2828, %rd2827, -4294967296;
	setp.ne.s64 	%p521, %rd2828, 0;
	@%p521 bra 	$L__BB1_1267;
	cvt.u32.u64 	%r1368, %rd998;
	cvt.u32.u64 	%r1369, %rd1652;
	rem.u32 	%r1370, %r1369, %r1368;
	cvt.u64.u32 	%rd3536, %r1370;
	bra.uni 	$L__BB1_1268;
$L__BB1_1267:
	rem.u64 	%rd3536, %rd1652, %rd998;
$L__BB1_1268:
	shl.b64 	%rd1656, %rd3536, 1;
	or.b64  	%rd2829, %rd1656, %rd998;
	and.b64  	%rd2830, %rd2829, -4294967296;
	setp.ne.s64 	%p522, %rd2830, 0;
	@%p522 bra 	$L__BB1_1270;
	cvt.u32.u64 	%r1371, %rd998;
	cvt.u32.u64 	%r1372, %rd1656;
	rem.u32 	%r1373, %r1372, %r1371;
	cvt.u64.u32 	%rd3537, %r1373;
	bra.uni 	$L__BB1_1271;
$L__BB1_1270:
	rem.u64 	%rd3537, %rd1656, %rd998;
$L__BB1_1271:
	shl.b64 	%rd1660, %rd3537, 1;
	or.b64  	%rd2831, %rd1660, %rd998;
	and.b64  	%rd2832, %rd2831, -4294967296;
	setp.ne.s64 	%p523, %rd2832, 0;
	@%p523 bra 	$L__BB1_1273;
	cvt.u32.u64 	%r1374, %rd998;
	cvt.u32.u64 	%r1375, %rd1660;
	rem.u32 	%r1376, %r1375, %r1374;
	cvt.u64.u32 	%rd3538, %r1376;
	bra.uni 	$L__BB1_1274;
$L__BB1_1273:
	rem.u64 	%rd3538, %rd1660, %rd998;
$L__BB1_1274:
	shl.b64 	%rd1664, %rd3538, 1;
	or.b64  	%rd2833, %rd1664, %rd998;
	and.b64  	%rd2834, %rd2833, -4294967296;
	setp.ne.s64 	%p524, %rd2834, 0;
	@%p524 bra 	$L__BB1_1276;
	cvt.u32.u64 	%r1377, %rd998;
	cvt.u32.u64 	%r1378, %rd1664;
	rem.u32 	%r1379, %r1378, %r1377;
	cvt.u64.u32 	%rd3539, %r1379;
	bra.uni 	$L__BB1_1277;
$L__BB1_1276:
	rem.u64 	%rd3539, %rd1664, %rd998;
$L__BB1_1277:
	shl.b64 	%rd1668, %rd3539, 1;
	or.b64  	%rd2835, %rd1668, %rd998;
	and.b64  	%rd2836, %rd2835, -4294967296;
	setp.ne.s64 	%p525, %rd2836, 0;
	@%p525 bra 	$L__BB1_1279;
	cvt.u32.u64 	%r1380, %rd998;
	cvt.u32.u64 	%r1381, %rd1668;
	rem.u32 	%r1382, %r1381, %r1380;
	cvt.u64.u32 	%rd3540, %r1382;
	bra.uni 	$L__BB1_1280;
$L__BB1_1279:
	rem.u64 	%rd3540, %rd1668, %rd998;
$L__BB1_1280:
	shl.b64 	%rd1672, %rd3540, 1;
	or.b64  	%rd2837, %rd1672, %rd998;
	and.b64  	%rd2838, %rd2837, -4294967296;
	setp.ne.s64 	%p526, %rd2838, 0;
	@%p526 bra 	$L__BB1_1282;
	cvt.u32.u64 	%r1383, %rd998;
	cvt.u32.u64 	%r1384, %rd1672;
	rem.u32 	%r1385, %r1384, %r1383;
	cvt.u64.u32 	%rd3541, %r1385;
	bra.uni 	$L__BB1_1283;
$L__BB1_1282:
	rem.u64 	%rd3541, %rd1672, %rd998;
$L__BB1_1283:
	shl.b64 	%rd1676, %rd3541, 1;
	or.b64  	%rd2839, %rd1676, %rd998;
	and.b64  	%rd2840, %rd2839, -4294967296;
	setp.ne.s64 	%p527, %rd2840, 0;
	@%p527 bra 	$L__BB1_1285;
	cvt.u32.u64 	%r1386, %rd998;
	cvt.u32.u64 	%r1387, %rd1676;
	rem.u32 	%r1388, %r1387, %r1386;
	cvt.u64.u32 	%rd3542, %r1388;
	bra.uni 	$L__BB1_1286;
$L__BB1_1285:
	rem.u64 	%rd3542, %rd1676, %rd998;
$L__BB1_1286:
	shl.b64 	%rd1680, %rd3542, 1;
	or.b64  	%rd2841, %rd1680, %rd998;
	and.b64  	%rd2842, %rd2841, -4294967296;
	setp.ne.s64 	%p528, %rd2842, 0;
	@%p528 bra 	$L__BB1_1288;
	cvt.u32.u64 	%r1389, %rd998;
	cvt.u32.u64 	%r1390, %rd1680;
	rem.u32 	%r1391, %r1390, %r1389;
	cvt.u64.u32 	%rd3543, %r1391;
	bra.uni 	$L__BB1_1289;
$L__BB1_1288:
	rem.u64 	%rd3543, %rd1680, %rd998;
$L__BB1_1289:
	shl.b64 	%rd1684, %rd3543, 1;
	or.b64  	%rd2843, %rd1684, %rd998;
	and.b64  	%rd2844, %rd2843, -4294967296;
	setp.ne.s64 	%p529, %rd2844, 0;
	@%p529 bra 	$L__BB1_1291;
	cvt.u32.u64 	%r1392, %rd998;
	cvt.u32.u64 	%r1393, %rd1684;
	rem.u32 	%r1394, %r1393, %r1392;
	cvt.u64.u32 	%rd3544, %r1394;
	bra.uni 	$L__BB1_1292;
$L__BB1_1291:
	rem.u64 	%rd3544, %rd1684, %rd998;
$L__BB1_1292:
	shl.b64 	%rd1688, %rd3544, 1;
	or.b64  	%rd2845, %rd1688, %rd998;
	and.b64  	%rd2846, %rd2845, -4294967296;
	setp.ne.s64 	%p530, %rd2846, 0;
	@%p530 bra 	$L__BB1_1294;
	cvt.u32.u64 	%r1395, %rd998;
	cvt.u32.u64 	%r1396, %rd1688;
	rem.u32 	%r1397, %r1396, %r1395;
	cvt.u64.u32 	%rd3545, %r1397;
	bra.uni 	$L__BB1_1295;
$L__BB1_1294:
	rem.u64 	%rd3545, %rd1688, %rd998;
$L__BB1_1295:
	shl.b64 	%rd1692, %rd3545, 1;
	or.b64  	%rd2847, %rd1692, %rd998;
	and.b64  	%rd2848, %rd2847, -4294967296;
	setp.ne.s64 	%p531, %rd2848, 0;
	@%p531 bra 	$L__BB1_1297;
	cvt.u32.u64 	%r1398, %rd998;
	cvt.u32.u64 	%r1399, %rd1692;
	rem.u32 	%r1400, %r1399, %r1398;
	cvt.u64.u32 	%rd3546, %r1400;
	bra.uni 	$L__BB1_1298;
$L__BB1_1297:
	rem.u64 	%rd3546, %rd1692, %rd998;
$L__BB1_1298:
	shl.b64 	%rd1696, %rd3546, 1;
	or.b64  	%rd2849, %rd1696, %rd998;
	and.b64  	%rd2850, %rd2849, -4294967296;
	setp.ne.s64 	%p532, %rd2850, 0;
	@%p532 bra 	$L__BB1_1300;
	cvt.u32.u64 	%r1401, %rd998;
	cvt.u32.u64 	%r1402, %rd1696;
	rem.u32 	%r1403, %r1402, %r1401;
	cvt.u64.u32 	%rd3547, %r1403;
	bra.uni 	$L__BB1_1301;
$L__BB1_1300:
	rem.u64 	%rd3547, %rd1696, %rd998;
$L__BB1_1301:
	shl.b64 	%rd1700, %rd3547, 1;
	or.b64  	%rd2851, %rd1700, %rd998;
	and.b64  	%rd2852, %rd2851, -4294967296;
	setp.ne.s64 	%p533, %rd2852, 0;
	@%p533 bra 	$L__BB1_1303;
	cvt.u32.u64 	%r1404, %rd998;
	cvt.u32.u64 	%r1405, %rd1700;
	rem.u32 	%r1406, %r1405, %r1404;
	cvt.u64.u32 	%rd3548, %r1406;
	bra.uni 	$L__BB1_1304;
$L__BB1_1303:
	rem.u64 	%rd3548, %rd1700, %rd998;
$L__BB1_1304:
	shl.b64 	%rd1704, %rd3548, 1;
	or.b64  	%rd2853, %rd1704, %rd998;
	and.b64  	%rd2854, %rd2853, -4294967296;
	setp.ne.s64 	%p534, %rd2854, 0;
	@%p534 bra 	$L__BB1_1306;
	cvt.u32.u64 	%r1407, %rd998;
	cvt.u32.u64 	%r1408, %rd1704;
	rem.u32 	%r1409, %r1408, %r1407;
	cvt.u64.u32 	%rd3549, %r1409;
	bra.uni 	$L__BB1_1307;
$L__BB1_1306:
	rem.u64 	%rd3549, %rd1704, %rd998;
$L__BB1_1307:
	shl.b64 	%rd1708, %rd3549, 1;
	or.b64  	%rd2855, %rd1708, %rd998;
	and.b64  	%rd2856, %rd2855, -4294967296;
	setp.ne.s64 	%p535, %rd2856, 0;
	@%p535 bra 	$L__BB1_1309;
	cvt.u32.u64 	%r1410, %rd998;
	cvt.u32.u64 	%r1411, %rd1708;
	rem.u32 	%r1412, %r1411, %r1410;
	cvt.u64.u32 	%rd3550, %r1412;
	bra.uni 	$L__BB1_1310;
$L__BB1_1309:
	rem.u64 	%rd3550, %rd1708, %rd998;
$L__BB1_1310:
	shl.b64 	%rd1712, %rd3550, 1;
	or.b64  	%rd2857, %rd1712, %rd998;
	and.b64  	%rd2858, %rd2857, -4294967296;
	setp.ne.s64 	%p536, %rd2858, 0;
	@%p536 bra 	$L__BB1_1312;
	cvt.u32.u64 	%r1413, %rd998;
	cvt.u32.u64 	%r1414, %rd1712;
	rem.u32 	%r1415, %r1414, %r1413;
	cvt.u64.u32 	%rd3551, %r1415;
	bra.uni 	$L__BB1_1313;
$L__BB1_1312:
	rem.u64 	%rd3551, %rd1712, %rd998;
$L__BB1_1313:
	shl.b64 	%rd1716, %rd3551, 1;
	or.b64  	%rd2859, %rd1716, %rd998;
	and.b64  	%rd2860, %rd2859, -4294967296;
	setp.ne.s64 	%p537, %rd2860, 0;
	@%p537 bra 	$L__BB1_1315;
	cvt.u32.u64 	%r1416, %rd998;
	cvt.u32.u64 	%r1417, %rd1716;
	rem.u32 	%r1418, %r1417, %r1416;
	cvt.u64.u32 	%rd3552, %r1418;
	bra.uni 	$L__BB1_1316;
$L__BB1_1315:
	rem.u64 	%rd3552, %rd1716, %rd998;
$L__BB1_1316:
	shl.b64 	%rd1720, %rd3552, 1;
	or.b64  	%rd2861, %rd1720, %rd998;
	and.b64  	%rd2862, %rd2861, -4294967296;
	setp.ne.s64 	%p538, %rd2862, 0;
	@%p538 bra 	$L__BB1_1318;
	cvt.u32.u64 	%r1419, %rd998;
	cvt.u32.u64 	%r1420, %rd1720;
	rem.u32 	%r1421, %r1420, %r1419;
	cvt.u64.u32 	%rd3553, %r1421;
	bra.uni 	$L__BB1_1319;
$L__BB1_1318:
	rem.u64 	%rd3553, %rd1720, %rd998;
$L__BB1_1319:
	shl.b64 	%rd1724, %rd3553, 1;
	or.b64  	%rd2863, %rd1724, %rd998;
	and.b64  	%rd2864, %rd2863, -4294967296;
	setp.ne.s64 	%p539, %rd2864, 0;
	@%p539 bra 	$L__BB1_1321;
	cvt.u32.u64 	%r1422, %rd998;
	cvt.u32.u64 	%r1423, %rd1724;
	rem.u32 	%r1424, %r1423, %r1422;
	cvt.u64.u32 	%rd3554, %r1424;
	bra.uni 	$L__BB1_1322;
$L__BB1_1321:
	rem.u64 	%rd3554, %rd1724, %rd998;
$L__BB1_1322:
	shl.b64 	%rd1728, %rd3554, 1;
	or.b64  	%rd2865, %rd1728, %rd998;
	and.b64  	%rd2866, %rd2865, -4294967296;
	setp.ne.s64 	%p540, %rd2866, 0;
	@%p540 bra 	$L__BB1_1324;
	cvt.u32.u64 	%r1425, %rd998;
	cvt.u32.u64 	%r1426, %rd1728;
	rem.u32 	%r1427, %r1426, %r1425;
	cvt.u64.u32 	%rd3555, %r1427;
	bra.uni 	$L__BB1_1325;
$L__BB1_1324:
	rem.u64 	%rd3555, %rd1728, %rd998;
$L__BB1_1325:
	shl.b64 	%rd1732, %rd3555, 1;
	or.b64  	%rd2867, %rd1732, %rd998;
	and.b64  	%rd2868, %rd2867, -4294967296;
	setp.ne.s64 	%p541, %rd2868, 0;
	@%p541 bra 	$L__BB1_1327;
	cvt.u32.u64 	%r1428, %rd998;
	cvt.u32.u64 	%r1429, %rd1732;
	rem.u32 	%r1430, %r1429, %r1428;
	cvt.u64.u32 	%rd3556, %r1430;
	bra.uni 	$L__BB1_1328;
$L__BB1_1327:
	rem.u64 	%rd3556, %rd1732, %rd998;
$L__BB1_1328:
	shl.b64 	%rd1736, %rd3556, 1;
	or.b64  	%rd2869, %rd1736, %rd998;
	and.b64  	%rd2870, %rd2869, -4294967296;
	setp.ne.s64 	%p542, %rd2870, 0;
	@%p542 bra 	$L__BB1_1330;
	cvt.u32.u64 	%r1431, %rd998;
	cvt.u32.u64 	%r1432, %rd1736;
	rem.u32 	%r1433, %r1432, %r1431;
	cvt.u64.u32 	%rd3557, %r1433;
	bra.uni 	$L__BB1_1331;
$L__BB1_1330:
	rem.u64 	%rd3557, %rd1736, %rd998;
$L__BB1_1331:
	shl.b64 	%rd1740, %rd3557, 1;
	or.b64  	%rd2871, %rd1740, %rd998;
	and.b64  	%rd2872, %rd2871, -4294967296;
	setp.ne.s64 	%p543, %rd2872, 0;
	@%p543 bra 	$L__BB1_1333;
	cvt.u32.u64 	%r1434, %rd998;
	cvt.u32.u64 	%r1435, %rd1740;
	rem.u32 	%r1436, %r1435, %r1434;
	cvt.u64.u32 	%rd3558, %r1436;
	bra.uni 	$L__BB1_1334;
$L__BB1_1333:
	rem.u64 	%rd3558, %rd1740, %rd998;
$L__BB1_1334:
	shl.b64 	%rd1744, %rd3558, 1;
	or.b64  	%rd2873, %rd1744, %rd998;
	and.b64  	%rd2874, %rd2873, -4294967296;
	setp.ne.s64 	%p544, %rd2874, 0;
	@%p544 bra 	$L__BB1_1336;
	cvt.u32.u64 	%r1437, %rd998;
	cvt.u32.u64 	%r1438, %rd1744;
	rem.u32 	%r1439, %r1438, %r1437;
	cvt.u64.u32 	%rd3559, %r1439;
	bra.uni 	$L__BB1_1337;
$L__BB1_1336:
	rem.u64 	%rd3559, %rd1744, %rd998;
$L__BB1_1337:
	shl.b64 	%rd1748, %rd3559, 1;
	or.b64  	%rd2875, %rd1748, %rd998;
	and.b64  	%rd2876, %rd2875, -4294967296;
	setp.ne.s64 	%p545, %rd2876, 0;
	@%p545 bra 	$L__BB1_1339;
	cvt.u32.u64 	%r1440, %rd998;
	cvt.u32.u64 	%r1441, %rd1748;
	rem.u32 	%r1442, %r1441, %r1440;
	cvt.u64.u32 	%rd3560, %r1442;
	bra.uni 	$L__BB1_1340;
$L__BB1_1339:
	rem.u64 	%rd3560, %rd1748, %rd998;
$L__BB1_1340:
	shl.b64 	%rd1752, %rd3560, 1;
	or.b64  	%rd2877, %rd1752, %rd998;
	and.b64  	%rd2878, %rd2877, -4294967296;
	setp.ne.s64 	%p546, %rd2878, 0;
	@%p546 bra 	$L__BB1_1342;
	cvt.u32.u64 	%r1443, %rd998;
	cvt.u32.u64 	%r1444, %rd1752;
	rem.u32 	%r1445, %r1444, %r1443;
	cvt.u64.u32 	%rd3561, %r1445;
	bra.uni 	$L__BB1_1343;
$L__BB1_1342:
	rem.u64 	%rd3561, %rd1752, %rd998;
$L__BB1_1343:
	shl.b64 	%rd1756, %rd3561, 1;
	or.b64  	%rd2879, %rd1756, %rd998;
	and.b64  	%rd2880, %rd2879, -4294967296;
	setp.ne.s64 	%p547, %rd2880, 0;
	@%p547 bra 	$L__BB1_1345;
	cvt.u32.u64 	%r1446, %rd998;
	cvt.u32.u64 	%r1447, %rd1756;
	rem.u32 	%r1448, %r1447, %r1446;
	cvt.u64.u32 	%rd3562, %r1448;
	bra.uni 	$L__BB1_1346;
$L__BB1_1345:
	rem.u64 	%rd3562, %rd1756, %rd998;
$L__BB1_1346:
	shl.b64 	%rd1760, %rd3562, 1;
	or.b64  	%rd2881, %rd1760, %rd998;
	and.b64  	%rd2882, %rd2881, -4294967296;
	setp.ne.s64 	%p548, %rd2882, 0;
	@%p548 bra 	$L__BB1_1348;
	cvt.u32.u64 	%r1449, %rd998;
	cvt.u32.u64 	%r1450, %rd1760;
	rem.u32 	%r1451, %r1450, %r1449;
	cvt.u64.u32 	%rd3563, %r1451;
	bra.uni 	$L__BB1_1349;
$L__BB1_1348:
	rem.u64 	%rd3563, %rd1760, %rd998;
$L__BB1_1349:
	shl.b64 	%rd1764, %rd3563, 1;
	or.b64  	%rd2883, %rd1764, %rd998;
	and.b64  	%rd2884, %rd2883, -4294967296;
	setp.ne.s64 	%p549, %rd2884, 0;
	@%p549 bra 	$L__BB1_1351;
	cvt.u32.u64 	%r1452, %rd998;
	cvt.u32.u64 	%r1453, %rd1764;
	rem.u32 	%r1454, %r1453, %r1452;
	cvt.u64.u32 	%rd3564, %r1454;
	bra.uni 	$L__BB1_1352;
$L__BB1_1351:
	rem.u64 	%rd3564, %rd1764, %rd998;
$L__BB1_1352:
	shl.b64 	%rd1768, %rd3564, 1;
	or.b64  	%rd2885, %rd1768, %rd998;
	and.b64  	%rd2886, %rd2885, -4294967296;
	setp.ne.s64 	%p550, %rd2886, 0;
	@%p550 bra 	$L__BB1_1354;
	cvt.u32.u64 	%r1455, %rd998;
	cvt.u32.u64 	%r1456, %rd1768;
	rem.u32 	%r1457, %r1456, %r1455;
	cvt.u64.u32 	%rd3565, %r1457;
	bra.uni 	$L__BB1_1355;
$L__BB1_1354:
	rem.u64 	%rd3565, %rd1768, %rd998;
$L__BB1_1355:
	shl.b64 	%rd1772, %rd3565, 1;
	or.b64  	%rd2887, %rd1772, %rd998;
	and.b64  	%rd2888, %rd2887, -4294967296;
	setp.ne.s64 	%p551, %rd2888, 0;
	@%p551 bra 	$L__BB1_1357;
	cvt.u32.u64 	%r1458, %rd998;
	cvt.u32.u64 	%r1459, %rd1772;
	rem.u32 	%r1460, %r1459, %r1458;
	cvt.u64.u32 	%rd3566, %r1460;
	bra.uni 	$L__BB1_1358;
$L__BB1_1357:
	rem.u64 	%rd3566, %rd1772, %rd998;
$L__BB1_1358:
	shl.b64 	%rd1776, %rd3566, 1;
	or.b64  	%rd2889, %rd1776, %rd998;
	and.b64  	%rd2890, %rd2889, -4294967296;
	setp.ne.s64 	%p552, %rd2890, 0;
	@%p552 bra 	$L__BB1_1360;
	cvt.u32.u64 	%r1461, %rd998;
	cvt.u32.u64 	%r1462, %rd1776;
	rem.u32 	%r1463, %r1462, %r1461;
	cvt.u64.u32 	%rd3567, %r1463;
	bra.uni 	$L__BB1_1361;
$L__BB1_1360:
	rem.u64 	%rd3567, %rd1776, %rd998;
$L__BB1_1361:
	shl.b64 	%rd1780, %rd3567, 1;
	or.b64  	%rd2891, %rd1780, %rd998;
	and.b64  	%rd2892, %rd2891, -4294967296;
	setp.ne.s64 	%p553, %rd2892, 0;
	@%p553 bra 	$L__BB1_1363;
	cvt.u32.u64 	%r1464, %rd998;
	cvt.u32.u64 	%r1465, %rd1780;
	rem.u32 	%r1466, %r1465, %r1464;
	cvt.u64.u32 	%rd3568, %r1466;
	bra.uni 	$L__BB1_1364;
$L__BB1_1363:
	rem.u64 	%rd3568, %rd1780, %rd998;
$L__BB1_1364:
	shl.b64 	%rd1784, %rd3568, 1;
	or.b64  	%rd2893, %rd1784, %rd998;
	and.b64  	%rd2894, %rd2893, -4294967296;
	setp.ne.s64 	%p554, %rd2894, 0;
	@%p554 bra 	$L__BB1_1366;
	cvt.u32.u64 	%r1467, %rd998;
	cvt.u32.u64 	%r1468, %rd1784;
	rem.u32 	%r1469, %r1468, %r1467;
	cvt.u64.u32 	%rd3569, %r1469;
	bra.uni 	$L__BB1_1367;
$L__BB1_1366:
	rem.u64 	%rd3569, %rd1784, %rd998;
$L__BB1_1367:
	shl.b64 	%rd1788, %rd3569, 1;
	or.b64  	%rd2895, %rd1788, %rd998;
	and.b64  	%rd2896, %rd2895, -4294967296;
	setp.ne.s64 	%p555, %rd2896, 0;
	@%p555 bra 	$L__BB1_1369;
	cvt.u32.u64 	%r1470, %rd998;
	cvt.u32.u64 	%r1471, %rd1788;
	rem.u32 	%r1472, %r1471, %r1470;
	cvt.u64.u32 	%rd3570, %r1472;
	bra.uni 	$L__BB1_1370;
$L__BB1_1369:
	rem.u64 	%rd3570, %rd1788, %rd998;
$L__BB1_1370:
	shl.b64 	%rd1792, %rd3570, 1;
	or.b64  	%rd2897, %rd1792, %rd998;
	and.b64  	%rd2898, %rd2897, -4294967296;
	setp.ne.s64 	%p556, %rd2898, 0;
	@%p556 bra 	$L__BB1_1372;
	cvt.u32.u64 	%r1473, %rd998;
	cvt.u32.u64 	%r1474, %rd1792;
	rem.u32 	%r1475, %r1474, %r1473;
	cvt.u64.u32 	%rd3571, %r1475;
	bra.uni 	$L__BB1_1373;
$L__BB1_1372:
	rem.u64 	%rd3571, %rd1792, %rd998;
$L__BB1_1373:
	shl.b64 	%rd1796, %rd3571, 1;
	or.b64  	%rd2899, %rd1796, %rd998;
	and.b64  	%rd2900, %rd2899, -4294967296;
	setp.ne.s64 	%p557, %rd2900, 0;
	@%p557 bra 	$L__BB1_1375;
	cvt.u32.u64 	%r1476, %rd998;
	cvt.u32.u64 	%r1477, %rd1796;
	rem.u32 	%r1478, %r1477, %r1476;
	cvt.u64.u32 	%rd3572, %r1478;
	bra.uni 	$L__BB1_1376;
$L__BB1_1375:
	rem.u64 	%rd3572, %rd1796, %rd998;
$L__BB1_1376:
	shl.b64 	%rd1800, %rd3572, 1;
	or.b64  	%rd2901, %rd1800, %rd998;
	and.b64  	%rd2902, %rd2901, -4294967296;
	setp.ne.s64 	%p558, %rd2902, 0;
	@%p558 bra 	$L__BB1_1378;
	cvt.u32.u64 	%r1479, %rd998;
	cvt.u32.u64 	%r1480, %rd1800;
	rem.u32 	%r1481, %r1480, %r1479;
	cvt.u64.u32 	%rd3573, %r1481;
	bra.uni 	$L__BB1_1379;
$L__BB1_1378:
	rem.u64 	%rd3573, %rd1800, %rd998;
$L__BB1_1379:
	shl.b64 	%rd1804, %rd3573, 1;
	or.b64  	%rd2903, %rd1804, %rd998;
	and.b64  	%rd2904, %rd2903, -4294967296;
	setp.ne.s64 	%p559, %rd2904, 0;
	@%p559 bra 	$L__BB1_1381;
	cvt.u32.u64 	%r1482, %rd998;
	cvt.u32.u64 	%r1483, %rd1804;
	rem.u32 	%r1484, %r1483, %r1482;
	cvt.u64.u32 	%rd3574, %r1484;
	bra.uni 	$L__BB1_1382;
$L__BB1_1381:
	rem.u64 	%rd3574, %rd1804, %rd998;
$L__BB1_1382:
	shl.b64 	%rd1808, %rd3574, 1;
	or.b64  	%rd2905, %rd1808, %rd998;
	and.b64  	%rd2906, %rd2905, -4294967296;
	setp.ne.s64 	%p560, %rd2906, 0;
	@%p560 bra 	$L__BB1_1384;
	cvt.u32.u64 	%r1485, %rd998;
	cvt.u32.u64 	%r1486, %rd1808;
	rem.u32 	%r1487, %r1486, %r1485;
	cvt.u64.u32 	%rd3575, %r1487;
	bra.uni 	$L__BB1_1385;
$L__BB1_1384:
	rem.u64 	%rd3575, %rd1808, %rd998;
$L__BB1_1385:
	shl.b64 	%rd1812, %rd3575, 1;
	or.b64  	%rd2907, %rd1812, %rd998;
	and.b64  	%rd2908, %rd2907, -4294967296;
	setp.ne.s64 	%p561, %rd2908, 0;
	@%p561 bra 	$L__BB1_1387;
	cvt.u32.u64 	%r1488, %rd998;
	cvt.u32.u64 	%r1489, %rd1812;
	rem.u32 	%r1490, %r1489, %r1488;
	cvt.u64.u32 	%rd3576, %r1490;
	bra.uni 	$L__BB1_1388;
$L__BB1_1387:
	rem.u64 	%rd3576, %rd1812, %rd998;
$L__BB1_1388:
	shl.b64 	%rd1816, %rd3576, 1;
	or.b64  	%rd2909, %rd1816, %rd998;
	and.b64  	%rd2910, %rd2909, -4294967296;
	setp.ne.s64 	%p562, %rd2910, 0;
	@%p562 bra 	$L__BB1_1390;
	cvt.u32.u64 	%r1491, %rd998;
	cvt.u32.u64 	%r1492, %rd1816;
	rem.u32 	%r1493, %r1492, %r1491;
	cvt.u64.u32 	%rd3577, %r1493;
	bra.uni 	$L__BB1_1391;
$L__BB1_1390:
	rem.u64 	%rd3577, %rd1816, %rd998;
$L__BB1_1391:
	shl.b64 	%rd1820, %rd3577, 1;
	or.b64  	%rd2911, %rd1820, %rd998;
	and.b64  	%rd2912, %rd2911, -4294967296;
	setp.ne.s64 	%p563, %rd2912, 0;
	@%p563 bra 	$L__BB1_1393;
	cvt.u32.u64 	%r1494, %rd998;
	cvt.u32.u64 	%r1495, %rd1820;
	rem.u32 	%r1496, %r1495, %r1494;
	cvt.u64.u32 	%rd3578, %r1496;
	bra.uni 	$L__BB1_1394;
$L__BB1_1393:
	rem.u64 	%rd3578, %rd1820, %rd998;
$L__BB1_1394:
	shl.b64 	%rd1824, %rd3578, 1;
	or.b64  	%rd2913, %rd1824, %rd998;
	and.b64  	%rd2914, %rd2913, -4294967296;
	setp.ne.s64 	%p564, %rd2914, 0;
	@%p564 bra 	$L__BB1_1396;
	cvt.u32.u64 	%r1497, %rd998;
	cvt.u32.u64 	%r1498, %rd1824;
	rem.u32 	%r1499, %r1498, %r1497;
	cvt.u64.u32 	%rd3579, %r1499;
	bra.uni 	$L__BB1_1397;
$L__BB1_1396:
	rem.u64 	%rd3579, %rd1824, %rd998;
$L__BB1_1397:
	shl.b64 	%rd1828, %rd3579, 1;
	or.b64  	%rd2915, %rd1828, %rd998;
	and.b64  	%rd2916, %rd2915, -4294967296;
	setp.ne.s64 	%p565, %rd2916, 0;
	@%p565 bra 	$L__BB1_1399;
	cvt.u32.u64 	%r1500, %rd998;
	cvt.u32.u64 	%r1501, %rd1828;
	rem.u32 	%r1502, %r1501, %r1500;
	cvt.u64.u32 	%rd3580, %r1502;
	bra.uni 	$L__BB1_1400;
$L__BB1_1399:
	rem.u64 	%rd3580, %rd1828, %rd998;
$L__BB1_1400:
	shl.b64 	%rd1832, %rd3580, 1;
	or.b64  	%rd2917, %rd1832, %rd998;
	and.b64  	%rd2918, %rd2917, -4294967296;
	setp.ne.s64 	%p566, %rd2918, 0;
	@%p566 bra 	$L__BB1_1402;
	cvt.u32.u64 	%r1503, %rd998;
	cvt.u32.u64 	%r1504, %rd1832;
	rem.u32 	%r1505, %r1504, %r1503;
	cvt.u64.u32 	%rd3581, %r1505;
	bra.uni 	$L__BB1_1403;
$L__BB1_1402:
	rem.u64 	%rd3581, %rd1832, %rd998;
$L__BB1_1403:
	shl.b64 	%rd1836, %rd3581, 1;
	or.b64  	%rd2919, %rd1836, %rd998;
	and.b64  	%rd2920, %rd2919, -4294967296;
	setp.ne.s64 	%p567, %rd2920, 0;
	@%p567 bra 	$L__BB1_1405;
	cvt.u32.u64 	%r1506, %rd998;
	cvt.u32.u64 	%r1507, %rd1836;
	rem.u32 	%r1508, %r1507, %r1506;
	cvt.u64.u32 	%rd3582, %r1508;
	bra.uni 	$L__BB1_1406;
$L__BB1_1405:
	rem.u64 	%rd3582, %rd1836, %rd998;
$L__BB1_1406:
	shl.b64 	%rd1840, %rd3582, 1;
	or.b64  	%rd2921, %rd1840, %rd998;
	and.b64  	%rd2922, %rd2921, -4294967296;
	setp.ne.s64 	%p568, %rd2922, 0;
	@%p568 bra 	$L__BB1_1408;
	cvt.u32.u64 	%r1509, %rd998;
	cvt.u32.u64 	%r1510, %rd1840;
	rem.u32 	%r1511, %r1510, %r1509;
	cvt.u64.u32 	%rd3583, %r1511;
	bra.uni 	$L__BB1_1409;
$L__BB1_1408:
	rem.u64 	%rd3583, %rd1840, %rd998;
$L__BB1_1409:
	shl.b64 	%rd1844, %rd3583, 1;
	or.b64  	%rd2923, %rd1844, %rd998;
	and.b64  	%rd2924, %rd2923, -4294967296;
	setp.ne.s64 	%p569, %rd2924, 0;
	@%p569 bra 	$L__BB1_1411;
	cvt.u32.u64 	%r1512, %rd998;
	cvt.u32.u64 	%r1513, %rd1844;
	rem.u32 	%r1514, %r1513, %r1512;
	cvt.u64.u32 	%rd3584, %r1514;
	bra.uni 	$L__BB1_1412;
$L__BB1_1411:
	rem.u64 	%rd3584, %rd1844, %rd998;
$L__BB1_1412:
	shl.b64 	%rd1848, %rd3584, 1;
	or.b64  	%rd2925, %rd1848, %rd998;
	and.b64  	%rd2926, %rd2925, -4294967296;
	setp.ne.s64 	%p570, %rd2926, 0;
	@%p570 bra 	$L__BB1_1414;
	cvt.u32.u64 	%r1515, %rd998;
	cvt.u32.u64 	%r1516, %rd1848;
	rem.u32 	%r1517, %r1516, %r1515;
	cvt.u64.u32 	%rd3585, %r1517;
	bra.uni 	$L__BB1_1415;
$L__BB1_1414:
	rem.u64 	%rd3585, %rd1848, %rd998;
$L__BB1_1415:
	shl.b64 	%rd1852, %rd3585, 1;
	or.b64  	%rd2927, %rd1852, %rd998;
	and.b64  	%rd2928, %rd2927, -4294967296;
	setp.ne.s64 	%p571, %rd2928, 0;
	@%p571 bra 	$L__BB1_1417;
	cvt.u32.u64 	%r1518, %rd998;
	cvt.u32.u64 	%r1519, %rd1852;
	rem.u32 	%r1520, %r1519, %r1518;
	cvt.u64.u32 	%rd3586, %r1520;
	bra.uni 	$L__BB1_1418;
$L__BB1_1417:
	rem.u64 	%rd3586, %rd1852, %rd998;
$L__BB1_1418:
	shl.b64 	%rd1856, %rd3586, 1;
	or.b64  	%rd2929, %rd1856, %rd998;
	and.b64  	%rd2930, %rd2929, -4294967296;
	setp.ne.s64 	%p572, %rd2930, 0;
	@%p572 bra 	$L__BB1_1420;
	cvt.u32.u64 	%r1521, %rd998;
	cvt.u32.u64 	%r1522, %rd1856;
	rem.u32 	%r1523, %r1522, %r1521;
	cvt.u64.u32 	%rd3587, %r1523;
	bra.uni 	$L__BB1_1421;
$L__BB1_1420:
	rem.u64 	%rd3587, %rd1856, %rd998;
$L__BB1_1421:
	add.s64 	%rd3588, %rd3587, %rd3522;
$L__BB1_1422:
	or.b64  	%rd2931, %rd3588, %rd998;
	and.b64  	%rd2932, %rd2931, -4294967296;
	setp.ne.s64 	%p573, %rd2932, 0;
	@%p573 bra 	$L__BB1_1424;
	cvt.u32.u64 	%r1524, %rd998;
	cvt.u32.u64 	%r1525, %rd3588;
	rem.u32 	%r1526, %r1525, %r1524;
	cvt.u64.u32 	%rd3589, %r1526;
	bra.uni 	$L__BB1_1425;
$L__BB1_1424:
	rem.u64 	%rd3589, %rd3588, %rd998;
$L__BB1_1425:
	setp.ne.s64 	%p574, %rd3589, %rd1049;
	@%p574 bra 	$L__BB1_1221;
$L__BB1_1426:
	add.s32 	%r1792, %r1792, 1;
	setp.ne.s32 	%p576, %r1792, 12;
	mov.b64 	%rd3590, 1;
	@%p576 bra 	$L__BB1_809;
$L__BB1_1427:
	add.s64 	%rd3092, %rd3092, 1;
	min.u64 	%rd3101, %rd59, %rd3101;
	max.u64 	%rd3102, %rd59, %rd3102;
	add.s64 	%rd3107, %rd3590, %rd3107;
	setp.lt.u64 	%p619, %rd59, 4;
	@%p619 bra 	$L__BB1_1432;
	mul.hi.u64 	%rd2966, %rd59, -6148914691236517205;
	shr.u64 	%rd2967, %rd2966, 2;
	mov.b64 	%rd2968, 6;
	cvt.u32.u64 	%r1564, %rd2968;
	cvt.u32.u64 	%r1565, %rd2967;
	mul.lo.s32 	%r1566, %r1565, %r1564;
	cvt.u32.u64 	%r1567, %rd59;
	sub.s32 	%r1563, %r1567, %r1566;
	setp.eq.s32 	%p620, %r1563, 5;
	@%p620 bra 	$L__BB1_1431;
	setp.ne.s32 	%p621, %r1563, 1;
	@%p621 bra 	$L__BB1_1432;
	add.s64 	%rd3592, %rd3592, 1;
	bra.uni 	$L__BB1_1432;
$L__BB1_1431:
	add.s64 	%rd3109, %rd3109, 1;
$L__BB1_1432:
	mov.u32 	%r1568, %nctaid.x;
	mov.u32 	%r1569, %ntid.x;
	mul.wide.u32 	%rd2969, %r1568, %r1569;
	add.s64 	%rd3110, %rd3110, %rd2969;
	add.s32 	%r1570, %r1759, -1;
	shr.u64 	%rd2970, %rd3110, %r1570;
	setp.eq.s64 	%p622, %rd2970, 0;
	@%p622 bra 	$L__BB1_3;
$L__BB1_1433:
	ld.param.u32 	%r1748, [_Z25angular_segment_kernel_64mmjjjjP12SegmentStats_param_4];
	add.s32 	%r1759, %r1759, 1;
	setp.gt.u32 	%p623, %r1759, %r1748;
	@%p623 bra 	$L__BB1_1434;
	bra.uni 	$L__BB1_2;
$L__BB1_1434:
	mov.b32 	%r1802, 16;
$L__BB1_1435:
	// begin inline asm
	mov.b64 {%r1572,%r1573}, %rd3092;
	// end inline asm
	shfl.sync.down.b32	%r1575|%p624, %r1573, %r1802, 31, -1;
	shfl.sync.down.b32	%r1574|%p625, %r1572, %r1802, 31, -1;
	// begin inline asm
	mov.b64 %rd2972, {%r1574,%r1575};
	// end inline asm
	add.s64 	%rd1927, %rd2972, %rd3092;
	// begin inline asm
	mov.b64 {%r1576,%r1577}, %rd3093;
	// end inline asm
	shfl.sync.down.b32	%r1579|%p626, %r1577, %r1802, 31, -1;
	shfl.sync.down.b32	%r1578|%p627, %r1576, %r1802, 31, -1;
	// begin inline asm
	mov.b64 %rd2974, {%r1578,%r1579};
	// end inline asm
	add.s64 	%rd1928, %rd2974, %rd3093;
	// begin inline asm
	mov.b64 {%r1580,%r1581}, %rd3094;
	// end inline asm
	shfl.sync.down.b32	%r1583|%p628, %r1581, %r1802, 31, -1;
	shfl.sync.down.b32	%r1582|%p629, %r1580, %r1802, 31, -1;
	// begin inline asm
	mov.b64 %rd2976, {%r1582,%r1583};
	// end inline asm
	add.s64 	%rd1929, %rd2976, %rd3094;
	// begin inline asm
	mov.b64 {%r1584,%r1585}, %rd3605;
	// end inline asm
	shfl.sync.down.b32	%r1587|%p630, %r1585, %r1802, 31, -1;
	shfl.sync.down.b32	%r1586|%p631, %r1584, %r1802, 31, -1;
	// begin inline asm
	mov.b64 %rd2978, {%r1586,%r1587};
	// end inline asm
	add.s64 	%rd1930, %rd2978, %rd3605;
	// begin inline asm
	mov.b64 {%r1588,%r1589}, %rd3604;
	// end inline asm
	shfl.sync.down.b32	%r1591|%p632, %r1589, %r1802, 31, -1;
	shfl.sync.down.b32	%r1590|%p633, %r1588, %r1802, 31, -1;
	// begin inline asm
	mov.b64 %rd2980, {%r1590,%r1591};
	// end inline asm
	add.s64 	%rd1931, %rd2980, %rd3604;
	// begin inline asm
	mov.b64 {%r1592,%r1593}, %rd3603;
	// end inline asm
	shfl.sync.down.b32	%r1595|%p634, %r1593, %r1802, 31, -1;
	shfl.sync.down.b32	%r1594|%p635, %r1592, %r1802, 31, -1;
	// begin inline asm
	mov.b64 %rd2982, {%r1594,%r1595};
	// end inline asm
	add.s64 	%rd1932, %rd2982, %rd3603;
	// begin inline asm
	mov.b64 {%r1596,%r1597}, %rd3602;
	// end inline asm
	shfl.sync.down.b32	%r1599|%p636, %r1597, %r1802, 31, -1;
	shfl.sync.down.b32	%r1598|%p637, %r1596, %r1802, 31, -1;
	// begin inline asm
	mov.b64 %rd2984, {%r1598,%r1599};
	// end inline asm
	add.s64 	%rd1933, %rd2984, %rd3602;
	// begin inline asm
	mov.b64 {%r1600,%r1601}, %rd3601;
	// end inline asm
	shfl.sync.down.b32	%r1603|%p638, %r1601, %r1802, 31, -1;
	shfl.sync.down.b32	%r1602|%p639, %r1600, %r1802, 31, -1;
	// begin inline asm
	mov.b64 %rd2986, {%r1602,%r1603};
	// end inline asm
	add.s64 	%rd1934, %rd2986, %rd3601;
	// begin inline asm
	mov.b64 {%r1604,%r1605}, %rd3356;
	// end inline asm
	shfl.sync.down.b32	%r1607|%p640, %r1605, %r1802, 31, -1;
	shfl.sync.down.b32	%r1606|%p641, %r1604, %r1802, 31, -1;
	// begin inline asm
	mov.b64 %rd2988, {%r1606,%r1607};
	// end inline asm
	add.s64 	%rd1935, %rd2988, %rd3356;
	// begin inline asm
	mov.b64 {%r1608,%r1609}, %fd37;
	// end inline asm
	shfl.sync.down.b32	%r1611|%p642, %r1609, %r1802, 31, -1;
	shfl.sync.down.b32	%r1610|%p643, %r1608, %r1802, 31, -1;
	// begin inline asm
	mov.b64 %fd24, {%r1610,%r1611};
	// end inline asm
	add.f64 	%fd15, %fd37, %fd24;
	// begin inline asm
	mov.b64 {%r1612,%r1613}, %fd38;
	// end inline asm
	shfl.sync.down.b32	%r1615|%p644, %r1613, %r1802, 31, -1;
	shfl.sync.down.b32	%r1614|%p645, %r1612, %r1802, 31, -1;
	// begin inline asm
	mov.b64 %fd26, {%r1614,%r1615};
	// end inline asm
	add.f64 	%fd16, %fd38, %fd26;
	// begin inline asm
	mov.b64 {%r1616,%r1617}, %rd3107;
	// end inline asm
	shfl.sync.down.b32	%r1619|%p646, %r1617, %r1802, 31, -1;
	shfl.sync.down.b32	%r1618|%p647, %r1616, %r1802, 31, -1;
	// begin inline asm
	mov.b64 %rd2990, {%r1618,%r1619};
	// end inline asm
	add.s64 	%rd1936, %rd2990, %rd3107;
	// begin inline asm
	mov.b64 {%r1620,%r1621}, %rd3592;
	// end inline asm
	shfl.sync.down.b32	%r1623|%p648, %r1621, %r1802, 31, -1;
	shfl.sync.down.b32	%r1622|%p649, %r1620, %r1802, 31, -1;
	// begin inline asm
	mov.b64 %rd2992, {%r1622,%r1623};
	// end inline asm
	add.s64 	%rd1937, %rd2992, %rd3592;
	// begin inline asm
	mov.b64 {%r1624,%r1625}, %rd3109;
	// end inline asm
	shfl.sync.down.b32	%r1627|%p650, %r1625, %r1802, 31, -1;
	shfl.sync.down.b32	%r1626|%p651, %r1624, %r1802, 31, -1;
	// begin inline asm
	mov.b64 %rd2994, {%r1626,%r1627};
	// end inline asm
	add.s64 	%rd1938, %rd2994, %rd3109;
	// begin inline asm
	mov.b64 {%r1628,%r1629}, %rd3101;
	// end inline asm
	shfl.sync.down.b32	%r1631|%p652, %r1629, %r1802, 31, -1;
	shfl.sync.down.b32	%r1630|%p653, %r1628, %r1802, 31, -1;
	// begin inline asm
	mov.b64 %rd2996, {%r1630,%r1631};
	// end inline asm
	min.u64 	%rd1939, %rd2996, %rd3101;
	// begin inline asm
	mov.b64 {%r1632,%r1633}, %rd3102;
	// end inline asm
	shfl.sync.down.b32	%r1635|%p654, %r1633, %r1802, 31, -1;
	shfl.sync.down.b32	%r1634|%p655, %r1632, %r1802, 31, -1;
	// begin inline asm
	mov.b64 %rd2998, {%r1634,%r1635};
	// end inline asm
	max.u64 	%rd1940, %rd2998, %rd3102;
	// begin inline asm
	mov.b64 {%r1636,%r1637}, %rd3104;
	// end inline asm
	shfl.sync.down.b32	%r1639|%p656, %r1637, %r1802, 31, -1;
	shfl.sync.down.b32	%r1638|%p657, %r1636, %r1802, 31, -1;
	// begin inline asm
	mov.b64 %rd3000, {%r1638,%r1639};
	// end inline asm
	// begin inline asm
	mov.b64 {%r1640,%r1641}, %rd3103;
	// end inline asm
	shfl.sync.down.b32	%r1643|%p658, %r1641, %r1802, 31, -1;
	shfl.sync.down.b32	%r1642|%p659, %r1640, %r1802, 31, -1;
	// begin inline asm
	mov.b64 %rd3002, {%r1642,%r1643};
	// end inline asm
	setp.lt.u64 	%p660, %rd3000, %rd3104;
	min.u64 	%rd1941, %rd3000, %rd3104;
	selp.b64 	%rd1942, %rd3002, %rd3103, %p660;
	// begin inline asm
	mov.b64 {%r1644,%r1645}, %rd3106;
	// end inline asm
	shfl.sync.down.b32	%r1647|%p661, %r1645, %r1802, 31, -1;
	shfl.sync.down.b32	%r1646|%p662, %r1644, %r1802, 31, -1;
	// begin inline asm
	mov.b64 %rd3004, {%r1646,%r1647};
	// end inline asm
	// begin inline asm
	mov.b64 {%r1648,%r1649}, %rd3105;
	// end inline asm
	shfl.sync.down.b32	%r1651|%p663, %r1649, %r1802, 31, -1;
	shfl.sync.down.b32	%r1650|%p664, %r1648, %r1802, 31, -1;
	// begin inline asm
	mov.b64 %rd3006, {%r1650,%r1651};
	// end inline asm
	setp.gt.u64 	%p665, %rd3004, %rd3106;
	max.u64 	%rd1943, %rd3004, %rd3106;
	selp.b64 	%rd1944, %rd3006, %rd3105, %p665;
	shfl.sync.down.b32	%r1652|%p666, %r1760, %r1802, 31, -1;
	shfl.sync.down.b32	%r1653|%p667, %r1761, %r1802, 31, -1;
	shfl.sync.down.b32	%r1654|%p668, %r1762, %r1802, 31, -1;
	shfl.sync.down.b32	%r1655|%p669, %r1763, %r1802, 31, -1;
	min.u32 	%r97, %r1652, %r1760;
	max.u32 	%r98, %r1653, %r1761;
	min.u32 	%r99, %r1654, %r1762;
	max.u32 	%r100, %r1655, %r1763;
	setp.lt.u32 	%p670, %r1802, 2;
	@%p670 bra 	$L__BB1_1437;
	shr.u32 	%r1736, %r1802, 1;
	// begin inline asm
	mov.b64 {%r1656,%r1657}, %rd1927;
	// end inline asm
	shfl.sync.down.b32	%r1659|%p671, %r1657, %r1736, 31, -1;
	shfl.sync.down.b32	%r1658|%p672, %r1656, %r1736, 31, -1;
	// begin inline asm
	mov.b64 %rd3008, {%r1658,%r1659};
	// end inline asm
	add.s64 	%rd3092, %rd3008, %rd1927;
	// begin inline asm
	mov.b64 {%r1660,%r1661}, %rd1928;
	// end inline asm
	shfl.sync.down.b32	%r1663|%p673, %r1661, %r1736, 31, -1;
	shfl.sync.down.b32	%r1662|%p674, %r1660, %r1736, 31, -1;
	// begin inline asm
	mov.b64 %rd3010, {%r1662,%r1663};
	// end inline asm
	add.s64 	%rd3093, %rd3010, %rd1928;
	// begin inline asm
	mov.b64 {%r1664,%r1665}, %rd1929;
	// end inline asm
	shfl.sync.down.b32	%r1667|%p675, %r1665, %r1736, 31, -1;
	shfl.sync.down.b32	%r1666|%p676, %r1664, %r1736, 31, -1;
	// begin inline asm
	mov.b64 %rd3012, {%r1666,%r1667};
	// end inline asm
	add.s64 	%rd3094, %rd3012, %rd1929;
	// begin inline asm
	mov.b64 {%r1668,%r1669}, %rd1930;
	// end inline asm
	shfl.sync.down.b32	%r1671|%p677, %r1669, %r1736, 31, -1;
	shfl.sync.down.b32	%r1670|%p678, %r1668, %r1736, 31, -1;
	// begin inline asm
	mov.b64 %rd3014, {%r1670,%r1671};
	// end inline asm
	add.s64 	%rd3605, %rd3014, %rd1930;
	// begin inline asm
	mov.b64 {%r1672,%r1673}, %rd1931;
	// end inline asm
	shfl.sync.down.b32	%r1675|%p679, %r1673, %r1736, 31, -1;
	shfl.sync.down.b32	%r1674|%p680, %r1672, %r1736, 31, -1;
	// begin inline asm
	mov.b64 %rd3016, {%r1674,%r1675};
	// end inline asm
	add.s64 	%rd3604, %rd3016, %rd1931;
	// begin inline asm
	mov.b64 {%r1676,%r1677}, %rd1932;
	// end inline asm
	shfl.sync.down.b32	%r1679|%p681, %r1677, %r1736, 31, -1;
	shfl.sync.down.b32	%r1678|%p682, %r1676, %r1736, 31, -1;
	// begin inline asm
	mov.b64 %rd3018, {%r1678,%r1679};
	// end inline asm
	add.s64 	%rd3603, %rd3018, %rd1932;
	// begin inline asm
	mov.b64 {%r1680,%r1681}, %rd1933;
	// end inline asm
	shfl.sync.down.b32	%r1683|%p683, %r1681, %r1736, 31, -1;
	shfl.sync.down.b32	%r1682|%p684, %r1680, %r1736, 31, -1;
	// begin inline asm
	mov.b64 %rd3020, {%r1682,%r1683};
	// end inline asm
	add.s64 	%rd3602, %rd3020, %rd1933;
	// begin inline asm
	mov.b64 {%r1684,%r1685}, %rd1934;
	// end inline asm
	shfl.sync.down.b32	%r1687|%p685, %r1685, %r1736, 31, -1;
	shfl.sync.down.b32	%r1686|%p686, %r1684, %r1736, 31, -1;
	// begin inline asm
	mov.b64 %rd3022, {%r1686,%r1687};
	// end inline asm
	add.s64 	%rd3601, %rd3022, %rd1934;
	// begin inline asm
	mov.b64 {%r1688,%r1689}, %rd1935;
	// end inline asm
	shfl.sync.down.b32	%r1691|%p687, %r1689, %r1736, 31, -1;
	shfl.sync.down.b32	%r1690|%p688, %r1688, %r1736, 31, -1;
	// begin inline asm
	mov.b64 %rd3024, {%r1690,%r1691};
	// end inline asm
	add.s64 	%rd3356, %rd3024, %rd1935;
	// begin inline asm
	mov.b64 {%r1692,%r1693}, %fd15;
	// end inline asm
	shfl.sync.down.b32	%r1695|%p689, %r1693, %r1736, 31, -1;
	shfl.sync.down.b32	%r1694|%p690, %r1692, %r1736, 31, -1;
	// begin inline asm
	mov.b64 %fd28, {%r1694,%r1695};
	// end inline asm
	add.f64 	%fd37, %fd15, %fd28;
	// begin inline asm
	mov.b64 {%r1696,%r1697}, %fd16;
	// end inline asm
	shfl.sync.down.b32	%r1699|%p691, %r1697, %r1736, 31, -1;
	shfl.sync.down.b32	%r1698|%p692, %r1696, %r1736, 31, -1;
	// begin inline asm
	mov.b64 %fd30, {%r1698,%r1699};
	// end inline asm
	add.f64 	%fd38, %fd16, %fd30;
	// begin inline asm
	mov.b64 {%r1700,%r1701}, %rd1936;
	// end inline asm
	shfl.sync.down.b32	%r1703|%p693, %r1701, %r1736, 31, -1;
	shfl.sync.down.b32	%r1702|%p694, %r1700, %r1736, 31, -1;
	// begin inline asm
	mov.b64 %rd3026, {%r1702,%r1703};
	// end inline asm
	add.s64 	%rd3107, %rd3026, %rd1936;
	// begin inline asm
	mov.b64 {%r1704,%r1705}, %rd1937;
	// end inline asm
	shfl.sync.down.b32	%r1707|%p695, %r1705, %r1736, 31, -1;
	shfl.sync.down.b32	%r1706|%p696, %r1704, %r1736, 31, -1;
	// begin inline asm
	mov.b64 %rd3028, {%r1706,%r1707};
	// end inline asm
	add.s64 	%rd3592, %rd3028, %rd1937;
	// begin inline asm
	mov.b64 {%r1708,%r1709}, %rd1938;
	// end inline asm
	shfl.sync.down.b32	%r1711|%p697, %r1709, %r1736, 31, -1;
	shfl.sync.down.b32	%r1710|%p698, %r1708, %r1736, 31, -1;
	// begin inline asm
	mov.b64 %rd3030, {%r1710,%r1711};
	// end inline asm
	add.s64 	%rd3109, %rd3030, %rd1938;
	// begin inline asm
	mov.b64 {%r1712,%r1713}, %rd1939;
	// end inline asm
	shfl.sync.down.b32	%r1715|%p699, %r1713, %r1736, 31, -1;
	shfl.sync.down.b32	%r1714|%p700, %r1712, %r1736, 31, -1;
	// begin inline asm
	mov.b64 %rd3032, {%r1714,%r1715};
	// end inline asm
	min.u64 	%rd3101, %rd3032, %rd1939;
	// begin inline asm
	mov.b64 {%r1716,%r1717}, %rd1940;
	// end inline asm
	shfl.sync.down.b32	%r1719|%p701, %r1717, %r1736, 31, -1;
	shfl.sync.down.b32	%r1718|%p702, %r1716, %r1736, 31, -1;
	// begin inline asm
	mov.b64 %rd3034, {%r1718,%r1719};
	// end inline asm
	max.u64 	%rd3102, %rd3034, %rd1940;
	// begin inline asm
	mov.b64 {%r1720,%r1721}, %rd1941;
	// end inline asm
	shfl.sync.down.b32	%r1723|%p703, %r1721, %r1736, 31, -1;
	shfl.sync.down.b32	%r1722|%p704, %r1720, %r1736, 31, -1;
	// begin inline asm
	mov.b64 %rd3036, {%r1722,%r1723};
	// end inline asm
	// begin inline asm
	mov.b64 {%r1724,%r1725}, %rd1942;
	// end inline asm
	shfl.sync.down.b32	%r1727|%p705, %r1725, %r1736, 31, -1;
	shfl.sync.down.b32	%r1726|%p706, %r1724, %r1736, 31, -1;
	// begin inline asm
	mov.b64 %rd3038, {%r1726,%r1727};
	// end inline asm
	setp.lt.u64 	%p707, %rd3036, %rd1941;
	min.u64 	%rd3104, %rd3036, %rd1941;
	selp.b64 	%rd3103, %rd3038, %rd1942, %p707;
	// begin inline asm
	mov.b64 {%r1728,%r1729}, %rd1943;
	// end inline asm
	shfl.sync.down.b32	%r1731|%p708, %r1729, %r1736, 31, -1;
	shfl.sync.down.b32	%r1730|%p709, %r1728, %r1736, 31, -1;
	// begin inline asm
	mov.b64 %rd3040, {%r1730,%r1731};
	// end inline asm
	// begin inline asm
	mov.b64 {%r1732,%r1733}, %rd1944;
	// end inline asm
	shfl.sync.down.b32	%r1735|%p710, %r1733, %r1736, 31, -1;
	shfl.sync.down.b32	%r1734|%p711, %r1732, %r1736, 31, -1;
	// begin inline asm
	mov.b64 %rd3042, {%r1734,%r1735};
	// end inline asm
	setp.gt.u64 	%p712, %rd3040, %rd1943;
	max.u64 	%rd3106, %rd3040, %rd1943;
	selp.b64 	%rd3105, %rd3042, %rd1944, %p712;
	shfl.sync.down.b32	%r1737|%p713, %r97, %r1736, 31, -1;
	shfl.sync.down.b32	%r1738|%p714, %r98, %r1736, 31, -1;
	shfl.sync.down.b32	%r1739|%p715, %r99, %r1736, 31, -1;
	shfl.sync.down.b32	%r1740|%p716, %r100, %r1736, 31, -1;
	min.u32 	%r1760, %r1737, %r97;
	max.u32 	%r1761, %r1738, %r98;
	min.u32 	%r1762, %r1739, %r99;
	max.u32 	%r1763, %r1740, %r100;
	shr.u32 	%r1802, %r1802, 2;
	bra.uni 	$L__BB1_1435;
$L__BB1_1437:
	mov.u32 	%r1741, %tid.x;
	and.b32  	%r1742, %r1741, 31;
	setp.ne.s32 	%p717, %r1742, 0;
	@%p717 bra 	$L__BB1_1455;
	atom.global.add.u64 	%rd3043, [%rd1+32], %rd1927;
	atom.global.add.u64 	%rd3044, [%rd1+24], %rd1928;
	atom.global.add.u64 	%rd3045, [%rd1+40], %rd1929;
	atom.global.add.u64 	%rd3046, [%rd1+48], %rd1930;
	atom.global.add.u64 	%rd3047, [%rd1+56], %rd1931;
	atom.global.add.u64 	%rd3048, [%rd1+64], %rd1932;
	atom.global.add.u64 	%rd3049, [%rd1+72], %rd1933;
	atom.global.add.u64 	%rd3050, [%rd1+80], %rd1934;
	atom.global.add.u64 	%rd3051, [%rd1+88], %rd1935;
	atom.global.add.u64 	%rd3052, [%rd1+168], %rd1936;
	atom.global.add.u64 	%rd3053, [%rd1+176], %rd1937;
	atom.global.add.u64 	%rd3054, [%rd1+184], %rd1938;
	atom.global.min.u32 	%r1743, [%rd1+16], %r97;
	atom.global.max.u32 	%r1744, [%rd1+20], %r98;
	atom.global.min.u32 	%r1745, [%rd1+104], %r99;
	atom.global.max.u32 	%r1746, [%rd1+108], %r100;
	ld.global.u64 	%rd3645, [%rd1+120];
$L__BB1_1439:
	setp.ge.u64 	%p718, %rd1939, %rd3645;
	@%p718 bra 	$L__BB1_1441;
	atom.relaxed.global.cas.b64 	%rd1965, [%rd1+120], %rd3645, %rd1939;
	setp.ne.s64 	%p719, %rd1965, %rd3645;
	mov.u64 	%rd3645, %rd1965;
	@%p719 bra 	$L__BB1_1439;
$L__BB1_1441:
	ld.global.u64 	%rd3646, [%rd1+128];
$L__BB1_1442:
	setp.le.u64 	%p720, %rd1940, %rd3646;
	@%p720 bra 	$L__BB1_1444;
	atom.relaxed.global.cas.b64 	%rd1968, [%rd1+128], %rd3646, %rd1940;
	setp.ne.s64 	%p721, %rd1968, %rd3646;
	mov.u64 	%rd3646, %rd1968;
	@%p721 bra 	$L__BB1_1442;
$L__BB1_1444:
	setp.eq.s64 	%p722, %rd1941, -1;
	@%p722 bra 	$L__BB1_1449;
	ld.global.u64 	%rd3647, [%rd1+136];
$L__BB1_1446:
	setp.ge.u64 	%p723, %rd1941, %rd3647;
	@%p723 bra 	$L__BB1_1449;
	atom.relaxed.global.cas.b64 	%rd1971, [%rd1+136], %rd3647, %rd1941;
	setp.ne.s64 	%p724, %rd1971, %rd3647;
	mov.u64 	%rd3647, %rd1971;
	@%p724 bra 	$L__BB1_1446;
	st.global.u64 	[%rd1+144], %rd1942;
$L__BB1_1449:
	setp.eq.s64 	%p725, %rd1943, 0;
	@%p725 bra 	$L__BB1_1454;
	ld.global.u64 	%rd3648, [%rd1+152];
$L__BB1_1451:
	setp.le.u64 	%p726, %rd1943, %rd3648;
	@%p726 bra 	$L__BB1_1454;
	atom.relaxed.global.cas.b64 	%rd1974, [%rd1+152], %rd3648, %rd1943;
	setp.ne.s64 	%p727, %rd1974, %rd3648;
	mov.u64 	%rd3648, %rd1974;
	@%p727 bra 	$L__BB1_1451;
	st.global.u64 	[%rd1+160], %rd1944;
$L__BB1_1454:
	atom.global.add.f64 	%fd31, [%rd1+96], %fd15;
	atom.global.add.f64 	%fd32, [%rd1+112], %fd16;
$L__BB1_1455:
	ret;

}


// ===== COMPILED SASS (sm_100) =====

	.target	sm_100

	.elftype	@"ET_EXEC"


//--------------------- .note.nv.tkinfo           --------------------------
	.section	.note.nv.tkinfo,"",@"SHT_NOTE"
	.sectionflags	@"SHF_NOTE_NV_TKINFO"
	.tkinfo
        /*0018*/ 	.word	0x00000002
        /*0030*/ 	.string	""
        /*0030*/ 	.string	"ptxas"
        /*0030*/ 	.string	"Cuda compilation tools, release 13.0, V13.0.88"
        /*0030*/ 	.string	"Build cuda_13.0.r13.0/compiler.36424714_0"
        /*0030*/ 	.string	"-arch sm_100 -m 64 "



//--------------------- .note.nv.cuinfo           --------------------------
	.section	.note.nv.cuinfo,"",@"SHT_NOTE"
	.sectionflags	@"SHF_NOTE_NV_CUINFO"
        /*0018*/ 	.short	0x0002
        /*001a*/ 	.short	0x0064
        /*001c*/ 	.short	0x0082
	.zero		2


//--------------------- .nv.info                  --------------------------
	.section	.nv.info,"",@"SHT_CUDA_INFO"
	.align	4


	//----- nvinfo : EIATTR_REGCOUNT
	.align		4
        /*0000*/ 	.byte	0x04, 0x2f
        /*0002*/ 	.short	(.L_5 - .L_4)
	.align		4
.L_4:
        /*0004*/ 	.word	index@(_Z25angular_segment_kernel_32jmjjjjP12SegmentStats)
        /*0008*/ 	.word	0x00000050


	//----- nvinfo : EIATTR_FRAME_SIZE
	.align		4
.L_5:
        /*000c*/ 	.byte	0x04, 0x11
        /*000e*/ 	.short	(.L_7 - .L_6)
	.align		4
.L_6:
        /*0010*/ 	.word	index@($__internal_1_$__cuda_sm20_rem_u64)
        /*0014*/ 	.word	0x00000000


	//----- nvinfo : EIATTR_FRAME_SIZE
	.align		4
.L_7:
        /*0018*/ 	.byte	0x04, 0x11
        /*001a*/ 	.short	(.L_9 - .L_8)
	.align		4
.L_8:
        /*001c*/ 	.word	index@(_Z25angular_segment_kernel_32jmjjjjP12SegmentStats)
        /*0020*/ 	.word	0x00000000


	//----- nvinfo : EIATTR_REGCOUNT
	.align		4
.L_9:
        /*0024*/ 	.byte	0x04, 0x2f
        /*0026*/ 	.short	(.L_11 - .L_10)
	.align		4
.L_10:
        /*0028*/ 	.word	index@(_Z25angular_segment_kernel_64mmjjjjP12SegmentStats)
        /*002c*/ 	.word	0x00000050


	//----- nvinfo : EIATTR_FRAME_SIZE
	.align		4
.L_11:
        /*0030*/ 	.byte	0x04, 0x11
        /*0032*/ 	.short	(.L_13 - .L_12)
	.align		4
.L_12:
        /*0034*/ 	.word	index@($__internal_0_$__cuda_sm20_rem_u64)
        /*0038*/ 	.word	0x00000000


	//----- nvinfo : EIATTR_FRAME_SIZE
	.align		4
.L_13:
        /*003c*/ 	.byte	0x04, 0x11
        /*003e*/ 	.short	(.L_15 - .L_14)
	.align		4
.L_14:
        /*0040*/ 	.word	index@(_Z25angular_segment_kernel_64mmjjjjP12SegmentStats)
        /*0044*/ 	.word	0x00000000


	//----- nvinfo : EIATTR_MIN_STACK_SIZE
	.align		4
.L_15:
        /*0048*/ 	.byte	0x04, 0x12
        /*004a*/ 	.short	(.L_17 - .L_16)
	.align		4
.L_16:
        /*004c*/ 	.word	index@(_Z25angular_segment_kernel_64mmjjjjP12SegmentStats)
        /*0050*/ 	.word	0x00000000


	//----- nvinfo : EIATTR_MIN_STACK_SIZE
	.align		4
.L_17:
        /*0054*/ 	.byte	0x04, 0x12
        /*0056*/ 	.short	(.L_19 - .L_18)
	.align		4
.L_18:
        /*0058*/ 	.word	index@(_Z25angular_segment_kernel_32jmjjjjP12SegmentStats)
        /*005c*/ 	.word	0x00000000
.L_19:


//--------------------- .nv.compat                --------------------------
	.section	.nv.compat,"",@"SHT_CUDA_COMPAT_INFO"
	.align	4
        /*0000*/ 	.byte	0x02, 0x09, 0x00, 0x00, 0x02, 0x02, 0x01, 0x00, 0x02, 0x05, 0x05, 0x00, 0x03, 0x07, 0x01, 0x01
        /*0010*/ 	.byte	0x02, 0x03, 0x00, 0x00, 0x02, 0x06, 0x01, 0x00, 0x04, 0x0b, 0x08, 0x00, 0x01, 0x00, 0x00, 0x00
        /*0020*/ 	.byte	0x00, 0x00, 0x00, 0x00


//--------------------- .nv.info._Z25angular_segment_kernel_64mmjjjjP12SegmentStats --------------------------
	.section	.nv.info._Z25angular_segment_kernel_64mmjjjjP12SegmentStats,"",@"SHT_CUDA_INFO"
	.sectionflags	@""
	.align	4


	//----- nvinfo : EIATTR_CUDA_API_VERSION
	.align		4
        /*0000*/ 	.byte	0x04, 0x37
        /*0002*/ 	.short	(.L_21 - .L_20)
.L_20:
        /*0004*/ 	.word	0x00000082


	//----- nvinfo : EIATTR_KPARAM_INFO
	.align		4
.L_21:
        /*0008*/ 	.byte	0x04, 0x17
        /*000a*/ 	.short	(.L_23 - .L_22)
.L_22:
        /*000c*/ 	.word	0x00000000
        /*0010*/ 	.short	0x0006
        /*0012*/ 	.short	0x0020
        /*0014*/ 	.byte	0x00, 0xf5, 0x21, 0x00


	//----- nvinfo : EIATTR_KPARAM_INFO
	.align		4
.L_23:
        /*0018*/ 	.byte	0x04, 0x17
        /*001a*/ 	.short	(.L_25 - .L_24)
.L_24:
        /*001c*/ 	.word	0x00000000
        /*0020*/ 	.short	0x0005
        /*0022*/ 	.short	0x001c
        /*0024*/ 	.byte	0x00, 0xf0, 0x11, 0x00


	//----- nvinfo : EIATTR_KPARAM_INFO
	.align		4
.L_25:
        /*0028*/ 	.byte	0x04, 0x17
        /*002a*/ 	.short	(.L_27 - .L_26)
.L_26:
        /*002c*/ 	.word	0x00000000
        /*0030*/ 	.short	0x0004
        /*0032*/ 	.short	0x0018
        /*0034*/ 	.byte	0x00, 0xf0, 0x11, 0x00


	//----- nvinfo : EIATTR_KPARAM_INFO
	.align		4
.L_27:
        /*0038*/ 	.byte	0x04, 0x17
        /*003a*/ 	.short	(.L_29 - .L_28)
.L_28:
        /*003c*/ 	.word	0x00000000
        /*0040*/ 	.short	0x0003
        /*0042*/ 	.short	0x0014
        /*0044*/ 	.byte	0x00, 0xf0, 0x11, 0x00


	//----- nvinfo : EIATTR_KPARAM_INFO
	.align		4
.L_29:
        /*0048*/ 	.byte	0x04, 0x17
        /*004a*/ 	.short	(.L_31 - .L_30)
.L_30:
        /*004c*/ 	.word	0x00000000
        /*0050*/ 	.short	0x0002
        /*0052*/ 	.short	0x0010
        /*0054*/ 	.byte	0x00, 0xf0, 0x11, 0x00


	//----- nvinfo : EIATTR_KPARAM_INFO
	.align		4
.L_31:
        /*0058*/ 	.byte	0x04, 0x17
        /*005a*/ 	.short	(.L_33 - .L_32)
.L_32:
        /*005c*/ 	.word	0x00000000
        /*0060*/ 	.short	0x0001
        /*0062*/ 	.short	0x0008
        /*0064*/ 	.byte	0x00, 0xf0, 0x21, 0x00


	//----- nvinfo : EIATTR_KPARAM_INFO
	.align		4
.L_33:
        /*0068*/ 	.byte	0x04, 0x17
        /*006a*/ 	.short	(.L_35 - .L_34)
.L_34:
        /*006c*/ 	.word	0x00000000
        /*0070*/ 	.short	0x0000
        /*0072*/ 	.short	0x0000
        /*0074*/ 	.byte	0x00, 0xf0, 0x21, 0x00


	//----- nvinfo : EIATTR_SPARSE_MMA_MASK
	.align		4
.L_35:
        /*0078*/ 	.byte	0x03, 0x50
        /*007a*/ 	.short	0x0000


	//----- nvinfo : EIATTR_MAXREG_COUNT
	.align		4
        /*007c*/ 	.byte	0x03, 0x1b
        /*007e*/ 	.short	0x00ff


	//----- nvinfo : EIATTR_MERCURY_ISA_VERSION
	.align		4
        /*0080*/ 	.byte	0x03, 0x5f
        /*0082*/ 	.short	0x0101


	//----- nvinfo : EIATTR_INT_WARP_WIDE_INSTR_OFFSETS
	.align		4
        /*0084*/ 	.byte	0x04, 0x31
        /*0086*/ 	.short	(.L_37 - .L_36)


	//   ....[0]....
.L_36:
        /*0088*/ 	.word	0x00036200


	//   ....[1]....
        /*008c*/ 	.word	0x00036220


	//   ....[2]....
        /*0090*/ 	.word	0x00036290


	//   ....[3]....
        /*0094*/ 	.word	0x000362b0


	//   ....[4]....
        /*0098*/ 	.word	0x000362d0


	//----- nvinfo : EIATTR_COOP_GROUP_MASK_REGIDS
	.align		4
.L_37:
        /*009c*/ 	.byte	0x04, 0x29
        /*009e*/ 	.short	(.L_39 - .L_38)


	//   ....[0]....
.L_38:
        /*00a0*/ 	.word	0xffffffff


	//   ....[1]....
        /*00a4*/ 	.word	0xffffffff


	//   ....[2]....
        /*00a8*/ 	.word	0xffffffff


	//   ....[3]....
        /*00ac*/ 	.word	0xffffffff


	//   ....[4]....
        /*00b0*/ 	.word	0xffffffff


	//   ....[5]....
        /*00b4*/ 	.word	0xffffffff


	//   ....[6]....
        /*00b8*/ 	.word	0xffffffff


	//   ....[7]....
        /*00bc*/ 	.word	0xffffffff


	//   ....[8]....
        /*00c0*/ 	.word	0xffffffff


	//   ....[9]....
        /*00c4*/ 	.word	0xffffffff


	//   ....[10]....
        /*00c8*/ 	.word	0xffffffff


	//   ....[11]....
        /*00cc*/ 	.word	0xffffffff


	//   ....[12]....
        /*00d0*/ 	.word	0xffffffff


	//   ....[13]....
        /*00d4*/ 	.word	0xffffffff


	//   ....[14]....
        /*00d8*/ 	.word	0xffffffff


	//   ....[15]....
        /*00dc*/ 	.word	0xffffffff


	//   ....[16]....
        /*00e0*/ 	.word	0xffffffff


	//   ....[17]....
        /*00e4*/ 	.word	0xffffffff


	//   ....[18]....
        /*00e8*/ 	.word	0xffffffff


	//   ....[19]....
        /*00ec*/ 	.word	0xffffffff


	//   ....[20]....
        /*00f0*/ 	.word	0xffffffff


	//   ....[21]....
        /*00f4*/ 	.word	0xffffffff


	//   ....[22]....
        /*00f8*/ 	.word	0xffffffff


	//   ....[23]....
        /*00fc*/ 	.word	0xffffffff


	//   ....[24]....
        /*0100*/ 	.word	0xffffffff


	//   ....[25]....
        /*0104*/ 	.word	0xffffffff


	//   ....[26]....
        /*0108*/ 	.word	0xffffffff


	//   ....[27]....
        /*010c*/ 	.word	0xffffffff


	//   ....[28]....
        /*0110*/ 	.word	0xffffffff


	//   ....[29]....
        /*0114*/ 	.word	0xffffffff


	//   ....[30]....
        /*0118*/ 	.word	0xffffffff


	//   ....[31]....
        /*011c*/ 	.word	0xffffffff


	//   ....[32]....
        /*0120*/ 	.word	0xffffffff


	//   ....[33]....
        /*0124*/ 	.word	0xffffffff


	//   ....[34]....
        /*0128*/ 	.word	0xffffffff


	//   ....[35]....
        /*012c*/ 	.word	0xffffffff


	//   ....[36]....
        /*0130*/ 	.word	0xffffffff


	//   ....[37]....
        /*0134*/ 	.word	0xffffffff


	//   ....[38]....
        /*0138*/ 	.word	0xffffffff


	//   ....[39]....
        /*013c*/ 	.word	0xffffffff


	//   ....[40]....
        /*0140*/ 	.word	0xffffffff


	//   ....[41]....
        /*0144*/ 	.word	0xffffffff


	//   ....[42]....
        /*0148*/ 	.word	0xffffffff


	//   ....[43]....
        /*014c*/ 	.word	0xffffffff


	//   ....[44]....
        /*0150*/ 	.word	0xffffffff


	//   ....[45]....
        /*0154*/ 	.word	0xffffffff


	//   ....[46]....
        /*0158*/ 	.word	0xffffffff


	//   ....[47]....
        /*015c*/ 	.word	0xffffffff


	//   ....[48]....
        /*0160*/ 	.word	0xffffffff


	//   ....[49]....
        /*0164*/ 	.word	0xffffffff


	//   ....[50]....
        /*0168*/ 	.word	0xffffffff


	//   ....[51]....
        /*016c*/ 	.word	0xffffffff


	//   ....[52]....
        /*0170*/ 	.word	0xffffffff


	//   ....[53]....
        /*0174*/ 	.word	0xffffffff


	//   ....[54]....
        /*0178*/ 	.word	0xffffffff


	//   ....[55]....
        /*017c*/ 	.word	0xffffffff


	//   ....[56]....
        /*0180*/ 	.word	0xffffffff


	//   ....[57]....
        /*0184*/ 	.word	0xffffffff


	//   ....[58]....
        /*0188*/ 	.word	0xffffffff


	//   ....[59]....
        /*018c*/ 	.word	0xffffffff


	//   ....[60]....
        /*0190*/ 	.word	0xffffffff


	//   ....[61]....
        /*0194*/ 	.word	0xffffffff


	//   ....[62]....
        /*0198*/ 	.word	0xffffffff


	//   ....[63]....
        /*019c*/ 	.word	0xffffffff


	//   ....[64]....
        /*01a0*/ 	.word	0xffffffff


	//   ....[65]....
        /*01a4*/ 	.word	0xffffffff


	//   ....[66]....
        /*01a8*/ 	.word	0xffffffff


	//   ....[67]....
        /*01ac*/ 	.word	0xffffffff


	//   ....[68]....
        /*01b0*/ 	.word	0xffffffff


	//   ....[69]....
        /*01b4*/ 	.word	0xffffffff


	//   ....[70]....
        /*01b8*/ 	.word	0xffffffff


	//   ....[71]....
        /*01bc*/ 	.word	0xffffffff


	//   ....[72]....
        /*01c0*/ 	.word	0xffffffff


	//   ....[73]....
        /*01c4*/ 	.word	0xffffffff


	//   ....[74]....
        /*01c8*/ 	.word	0xffffffff


	//   ....[75]....
        /*01cc*/ 	.word	0xffffffff


	//   ....[76]....
        /*01d0*/ 	.word	0xffffffff


	//   ....[77]....
        /*01d4*/ 	.word	0xffffffff


	//   ....[78]....
        /*01d8*/ 	.word	0xffffffff


	//   ....[79]....
        /*01dc*/ 	.word	0xffffffff


	//   ....[80]....
        /*01e0*/ 	.word	0xffffffff


	//   ....[81]....
        /*01e4*/ 	.word	0xffffffff


	//   ....[82]....
        /*01e8*/ 	.word	0xffffffff


	//   ....[83]....
        /*01ec*/ 	.word	0xffffffff


	//   ....[84]....
        /*01f0*/ 	.word	0xffffffff


	//   ....[85]....
        /*01f4*/ 	.word	0xffffffff


	//   ....[86]....
        /*01f8*/ 	.word	0xffffffff


	//   ....[87]....
        /*01fc*/ 	.word	0xffffffff


	//   ....[88]....
        /*0200*/ 	.word	0xffffffff


	//   ....[89]....
        /*0204*/ 	.word	0xffffffff


	//   ....[90]....
        /*0208*/ 	.word	0xffffffff


	//   ....[91]....
        /*020c*/ 	.word	0xffffffff


	//   ....[92]....
        /*0210*/ 	.word	0xffffffff


	//   ....[93]....
        /*0214*/ 	.word	0xffffffff


	//   ....[94]....
        /*0218*/ 	.word	0xffffffff


	//   ....[95]....
        /*021c*/ 	.word	0xffffffff


	//   ....[96]....
        /*0220*/ 	.word	0xffffffff


	//   ....[97]....
        /*0224*/ 	.word	0xffffffff


	//   ....[98]....
        /*0228*/ 	.word	0xffffffff


	//   ....[99]....
        /*022c*/ 	.word	0xffffffff


	//   ....[100]....
        /*0230*/ 	.word	0xffffffff


	//   ....[101]....
        /*0234*/ 	.word	0xffffffff


	//   ....[102]....
        /*0238*/ 	.word	0xffffffff


	//   ....[103]....
        /*023c*/ 	.word	0xffffffff


	//   ....[104]....
        /*0240*/ 	.word	0xffffffff


	//   ....[105]....
        /*0244*/ 	.word	0xffffffff


	//   ....[106]....
        /*0248*/ 	.word	0xffffffff


	//   ....[107]....
        /*024c*/ 	.word	0xffffffff


	//   ....[108]....
        /*0250*/ 	.word	0xffffffff


	//   ....[109]....
        /*0254*/ 	.word	0xffffffff


	//   ....[110]....
        /*0258*/ 	.word	0xffffffff


	//   ....[111]....
        /*025c*/ 	.word	0xffffffff


	//   ....[112]....
        /*0260*/ 	.word	0xffffffff


	//   ....[113]....
        /*0264*/ 	.word	0xffffffff


	//   ....[114]....
        /*0268*/ 	.word	0xffffffff


	//   ....[115]....
        /*026c*/ 	.word	0xffffffff


	//   ....[116]....
        /*0270*/ 	.word	0xffffffff


	//   ....[117]....
        /*0274*/ 	.word	0xffffffff


	//   ....[118]....
        /*0278*/ 	.word	0xffffffff


	//   ....[119]....
        /*027c*/ 	.word	0xffffffff


	//   ....[120]....
        /*0280*/ 	.word	0xffffffff


	//   ....[121]....
        /*0284*/ 	.word	0xffffffff


	//   ....[122]....
        /*0288*/ 	.word	0xffffffff


	//   ....[123]....
        /*028c*/ 	.word	0xffffffff


	//   ....[124]....
        /*0290*/ 	.word	0xffffffff


	//   ....[125]....
        /*0294*/ 	.word	0xffffffff


	//   ....[126]....
        /*0298*/ 	.word	0xffffffff


	//   ....[127]....
        /*029c*/ 	.word	0xffffffff


	//   ....[128]....
        /*02a0*/ 	.word	0xffffffff


	//   ....[129]....
        /*02a4*/ 	.word	0xffffffff


	//   ....[130]....
        /*02a8*/ 	.word	0xffffffff


	//   ....[131]....
        /*02ac*/ 	.word	0xffffffff


	//----- nvinfo : EIATTR_COOP_GROUP_INSTR_OFFSETS
	.align		4
.L_39:
        /*02b0*/ 	.byte	0x04, 0x28
        /*02b2*/ 	.short	(.L_41 - .L_40)


	//   ....[0]....
.L_40:
        /*02b4*/ 	.word	0x00034ec0


	//   ....[1]....
        /*02b8*/ 	.word	0x00034ed0


	//   ....[2]....
        /*02bc*/ 	.word	0x00034ee0


	//   ....[3]....
        /*02c0*/ 	.word	0x00034ef0


	//   ....[4]....
        /*02c4*/ 	.word	0x00034f00


	//   ....[5]....
        /*02c8*/ 	.word	0x00034f10


	//   ....[6]....
        /*02cc*/ 	.word	0x00034f30


	//   ....[7]....
        /*02d0*/ 	.word	0x00034f50


	//   ....[8]....
        /*02d4*/ 	.word	0x00034f70


	//   ....[9]....
        /*02d8*/ 	.word	0x00034f90


	//   ....[10]....
        /*02dc*/ 	.word	0x00034fb0


	//   ....[11]....
        /*02e0*/ 	.word	0x00034fd0


	//   ....[12]....
        /*02e4*/ 	.word	0x00034fe0


	//   ....[13]....
        /*02e8*/ 	.word	0x00035000


	//   ....[14]....
        /*02ec*/ 	.word	0x00035020


	//   ....[15]....
        /*02f0*/ 	.word	0x00035040


	//   ....[16]....
        /*02f4*/ 	.word	0x00035060


	//   ....[17]....
        /*02f8*/ 	.word	0x00035080


	//   ....[18]....
        /*02fc*/ 	.word	0x000350a0


	//   ....[19]....
        /*0300*/ 	.word	0x000350c0


	//   ....[20]....
        /*0304*/ 	.word	0x000350e0


	//   ....[21]....
        /*0308*/ 	.word	0x00035100


	//   ....[22]....
        /*030c*/ 	.word	0x00035110


	//   ....[23]....
        /*0310*/ 	.word	0x00035130


	//   ....[24]....
        /*0314*/ 	.word	0x00035150


	//   ....[25]....
        /*0318*/ 	.word	0x00035160


	//   ....[26]....
        /*031c*/ 	.word	0x00035180


	//   ....[27]....
        /*0320*/ 	.word	0x000351a0


	//   ....[28]....
        /*0324*/ 	.word	0x000351c0


	//   ....[29]....
        /*0328*/ 	.word	0x000351e0


	//   ....[30]....
        /*032c*/ 	.word	0x00035200


	//   ....[31]....
        /*0330*/ 	.word	0x00035220


	//   ....[32]....
        /*0334*/ 	.word	0x00035240


	//   ....[33]....
        /*0338*/ 	.word	0x00035260


	//   ....[34]....
        /*033c*/ 	.word	0x00035290


	//   ....[35]....
        /*0340*/ 	.word	0x000352c0


	//   ....[36]....
        /*0344*/ 	.word	0x000352e0


	//   ....[37]....
        /*0348*/ 	.word	0x00035300


	//   ....[38]....
        /*034c*/ 	.word	0x00035330


	//   ....[39]....
        /*0350*/ 	.word	0x00035360


	//   ....[40]....
        /*0354*/ 	.word	0x000353a0


	//   ....[41]....
        /*0358*/ 	.word	0x000353d0


	//   ....[42]....
        /*035c*/ 	.word	0x00035400


	//   ....[43]....
        /*0360*/ 	.word	0x00035430


	//   ....[44]....
        /*0364*/ 	.word	0x00035510


	//   ....[45]....
        /*0368*/ 	.word	0x00035520


	//   ....[46]....
        /*036c*/ 	.word	0x00035530


	//   ....[47]....
        /*0370*/ 	.word	0x00035540


	//   ....[48]....
        /*0374*/ 	.word	0x00035550


	//   ....[49]....
        /*0378*/ 	.word	0x00035560


	//   ....[50]....
        /*037c*/ 	.word	0x00035570


	//   ....[51]....
        /*0380*/ 	.word	0x00035590


	//   ....[52]....
        /*0384*/ 	.word	0x000355b0


	//   ....[53]....
        /*0388*/ 	.word	0x000355d0


	//   ....[54]....
        /*038c*/ 	.word	0x000355f0


	//   ....[55]....
        /*0390*/ 	.word	0x00035610


	//   ....[56]....
        /*0394*/ 	.word	0x00035630


	//   ....[57]....
        /*0398*/ 	.word	0x00035650


	//   ....[58]....
        /*039c*/ 	.word	0x00035670


	//   ....[59]....
        /*03a0*/ 	.word	0x00035690


	//   ....[60]....
        /*03a4*/ 	.word	0x000356b0


	//   ....[61]....
        /*03a8*/ 	.word	0x000356d0


	//   ....[62]....
        /*03ac*/ 	.word	0x000356f0


	//   ....[63]....
        /*03b0*/ 	.word	0x00035710


	//   ....[64]....
        /*03b4*/ 	.word	0x00035730


	//   ....[65]....
        /*03b8*/ 	.word	0x00035750


	//   ....[66]....
        /*03bc*/ 	.word	0x00035770


	//   ....[67]....
        /*03c0*/ 	.word	0x000357a0


	//   ....[68]....
        /*03c4*/ 	.word	0x000357c0


	//   ....[69]....
        /*03c8*/ 	.word	0x000357e0


	//   ....[70]....
        /*03cc*/ 	.word	0x00035800


	//   ....[71]....
        /*03d0*/ 	.word	0x00035830


	//   ....[72]....
        /*03d4*/ 	.word	0x00035850


	//   ....[73]....
        /*03d8*/ 	.word	0x00035870


	//   ....[74]....
        /*03dc*/ 	.word	0x000358a0


	//   ....[75]....
        /*03e0*/ 	.word	0x000358d0


	//   ....[76]....
        /*03e4*/ 	.word	0x00035900


	//   ....[77]....
        /*03e8*/ 	.word	0x00035920


	//   ....[78]....
        /*03ec*/ 	.word	0x00035950


	//   ....[79]....
        /*03f0*/ 	.word	0x00035980


	//   ....[80]....
        /*03f4*/ 	.word	0x000359a0


	//   ....[81]....
        /*03f8*/ 	.word	0x000359d0


	//   ....[82]....
        /*03fc*/ 	.word	0x000359f0


	//   ....[83]....
        /*0400*/ 	.word	0x00035a20


	//   ....[84]....
        /*0404*/ 	.word	0x00035a50


	//   ....[85]....
        /*0408*/ 	.word	0x00035a80


	//   ....[86]....
        /*040c*/ 	.word	0x00035a90


	//   ....[87]....
        /*0410*/ 	.word	0x00035ab0


	//   ....[88]....
        /*0414*/ 	.word	0x00035ad0


	//   ....[89]....
        /*0418*/ 	.word	0x00035af0


	//   ....[90]....
        /*041c*/ 	.word	0x00035b10


	//   ....[91]....
        /*0420*/ 	.word	0x00035b30


	//   ....[92]....
        /*0424*/ 	.word	0x00035b50


	//   ....[93]....
        /*0428*/ 	.word	0x00035b70


	//   ....[94]....
        /*042c*/ 	.word	0x00035b90


	//   ....[95]....
        /*0430*/ 	.word	0x00035bb0


	//   ....[96]....
        /*0434*/ 	.word	0x00035bd0


	//   ....[97]....
        /*0438*/ 	.word	0x00035bf0


	//   ....[98]....
        /*043c*/ 	.word	0x00035c10


	//   ....[99]....
        /*0440*/ 	.word	0x00035c30


	//   ....[100]....
        /*0444*/ 	.word	0x00035c50


	//   ....[101]....
        /*0448*/ 	.word	0x00035c70


	//   ....[102]....
        /*044c*/ 	.word	0x00035c90


	//   ....[103]....
        /*0450*/ 	.word	0x00035cb0


	//   ....[104]....
        /*0454*/ 	.word	0x00035cd0


	//   ....[105]....
        /*0458*/ 	.word	0x00035cf0


	//   ....[106]....
        /*045c*/ 	.word	0x00035d10


	//   ....[107]....
        /*0460*/ 	.word	0x00035d30


	//   ....[108]....
        /*0464*/ 	.word	0x00035d50


	//   ....[109]....
        /*0468*/ 	.word	0x00035d70


	//   ....[110]....
        /*046c*/ 	.word	0x00035d90


	//   ....[111]....
        /*0470*/ 	.word	0x00035db0


	//   ....[112]....
        /*0474*/ 	.word	0x00035dd0


	//   ....[113]....
        /*0478*/ 	.word	0x00035df0


	//   ....[114]....
        /*047c*/ 	.word	0x00035e10


	//   ....[115]....
        /*0480*/ 	.word	0x00035e20


	//   ....[116]....
        /*0484*/ 	.word	0x00035e40


	//   ....[117]....
        /*0488*/ 	.word	0x00035e60


	//   ....[118]....
        /*048c*/ 	.word	0x00035e80


	//   ....[119]....
        /*0490*/ 	.word	0x00035ea0


	//   ....[120]....
        /*0494*/ 	.word	0x00035ec0


	//   ....[121]....
        /*0498*/ 	.word	0x00035ef0


	//   ....[122]....
        /*049c*/ 	.word	0x00035f10


	//   ....[123]....
        /*04a0*/ 	.word	0x00035f40


	//   ....[124]....
        /*04a4*/ 	.word	0x00035f70


	//   ....[125]....
        /*04a8*/ 	.word	0x00035fa0


	//   ....[126]....
        /*04ac*/ 	.word	0x00035fd0


	//   ....[127]....
        /*04b0*/ 	.word	0x00036000


	//   ....[128]....
        /*04b4*/ 	.word	0x00036030


	//   ....[129]....
        /*04b8*/ 	.word	0x00036060


	//   ....[130]....
        /*04bc*/ 	.word	0x00036090


	//   ....[131]....
        /*04c0*/ 	.word	0x000360d0


	//----- nvinfo : EIATTR_VRC_CTA_INIT_COUNT
	.align		4
.L_41:
        /*04c4*/ 	.byte	0x02, 0x4a
	.zero		1
	.zero		1


	//----- nvinfo : EIATTR_EXIT_INSTR_OFFSETS
	.align		4
        /*04c8*/ 	.byte	0x04, 0x1c
        /*04ca*/ 	.short	(.L_43 - .L_42)


	//   ....[0]....
.L_42:
        /*04cc*/ 	.word	0x00036190


	//   ....[1]....
        /*04d0*/ 	.word	0x00036b20


	//----- nvinfo : EIATTR_CRS_STACK_SIZE
	.align		4
.L_43:
        /*04d4*/ 	.byte	0x04, 0x1e
        /*04d6*/ 	.short	(.L_45 - .L_44)
.L_44:
        /*04d8*/ 	.word	0x00000000


	//----- nvinfo : EIATTR_CBANK_PARAM_SIZE
	.align		4
.L_45:
        /*04dc*/ 	.byte	0x03, 0x19
        /*04de*/ 	.short	0x0028


	//----- nvinfo : EIATTR_PARAM_CBANK
	.align		4
        /*04e0*/ 	.byte	0x04, 0x0a
        /*04e2*/ 	.short	(.L_47 - .L_46)
	.align		4
.L_46:
        /*04e4*/ 	.word	index@(.nv.constant0._Z25angular_segment_kernel_64mmjjjjP12SegmentStats)
        /*04e8*/ 	.short	0x0380
        /*04ea*/ 	.short	0x0028


	//----- nvinfo : EIATTR_SW_WAR
	.align		4
.L_47:
        /*04ec*/ 	.byte	0x04, 0x36
        /*04ee*/ 	.short	(.L_49 - .L_48)
.L_48:
        /*04f0*/ 	.word	0x00000008
.L_49:


//--------------------- .nv.info._Z25angular_segment_kernel_32jmjjjjP12SegmentStats --------------------------
	.section	.nv.info._Z25angular_segment_kernel_32jmjjjjP12SegmentStats,"",@"SHT_CUDA_INFO"
	.sectionflags	@""
	.align	4


	//----- nvinfo : EIATTR_CUDA_API_VERSION
	.align		4
        /*0000*/ 	.byte	0x04, 0x37
        /*0002*/ 	.short	(.L_51 - .L_50)
.L_50:
        /*0004*/ 	.word	0x00000082


	//----- nvinfo : EIATTR_KPARAM_INFO
	.align		4
.L_51:
        /*0008*/ 	.byte	0x04, 0x17
        /*000a*/ 	.short	(.L_53 - .L_52)
.L_52:
        /*000c*/ 	.word	0x00000000
        /*0010*/ 	.short	0x0006
        /*0012*/ 	.short	0x0020
        /*0014*/ 	.byte	0x00, 0xf5, 0x21, 0x00


	//----- nvinfo : EIATTR_KPARAM_INFO
	.align		4
.L_53:
        /*0018*/ 	.byte	0x04, 0x17
        /*001a*/ 	.short	(.L_55 - .L_54)
.L_54:
        /*001c*/ 	.word	0x00000000
        /*0020*/ 	.short	0x0005
        /*0022*/ 	.short	0x001c
        /*0024*/ 	.byte	0x00, 0xf0, 0x11, 0x00


	//----- nvinfo : EIATTR_KPARAM_INFO
	.align		4
.L_55:
        /*0028*/ 	.byte	0x04, 0x17
        /*002a*/ 	.short	(.L_57 - .L_56)
.L_56:
        /*002c*/ 	.word	0x00000000
        /*0030*/ 	.short	0x0004
        /*0032*/ 	.short	0x0018
        /*0034*/ 	.byte	0x00, 0xf0, 0x11, 0x00


	//----- nvinfo : EIATTR_KPARAM_INFO
	.align		4
.L_57:
        /*0038*/ 	.byte	0x04, 0x17
        /*003a*/ 	.short	(.L_59 - .L_58)
.L_58:
        /*003c*/ 	.word	0x00000000
        /*0040*/ 	.short	0x0003
        /*0042*/ 	.short	0x0014
        /*0044*/ 	.byte	0x00, 0xf0, 0x11, 0x00


	//----- nvinfo : EIATTR_KPARAM_INFO
	.align		4
.L_59:
        /*0048*/ 	.byte	0x04, 0x17
        /*004a*/ 	.short	(.L_61 - .L_60)
.L_60:
        /*004c*/ 	.word	0x00000000
        /*0050*/ 	.short	0x0002
        /*0052*/ 	.short	0x0010
        /*0054*/ 	.byte	0x00, 0xf0, 0x11, 0x00


	//----- nvinfo : EIATTR_KPARAM_INFO
	.align		4
.L_61:
        /*0058*/ 	.byte	0x04, 0x17
        /*005a*/ 	.short	(.L_63 - .L_62)
.L_62:
        /*005c*/ 	.word	0x00000000
        /*0060*/ 	.short	0x0001
        /*0062*/ 	.short	0x0008
        /*0064*/ 	.byte	0x00, 0xf0, 0x21, 0x00


	//----- nvinfo : EIATTR_KPARAM_INFO
	.align		4
.L_63:
        /*0068*/ 	.byte	0x04, 0x17
        /*006a*/ 	.short	(.L_65 - .L_64)
.L_64:
        /*006c*/ 	.word	0x00000000
        /*0070*/ 	.short	0x0000
        /*0072*/ 	.short	0x0000
        /*0074*/ 	.byte	0x00, 0xf0, 0x11, 0x00


	//----- nvinfo : EIATTR_SPARSE_MMA_MASK
	.align		4
.L_65:
        /*0078*/ 	.byte	0x03, 0x50
        /*007a*/ 	.short	0x0000


	//----- nvinfo : EIATTR_MAXREG_COUNT
	.align		4
        /*007c*/ 	.byte	0x03, 0x1b
        /*007e*/ 	.short	0x00ff


	//----- nvinfo : EIATTR_MERCURY_ISA_VERSION
	.align		4
        /*0080*/ 	.byte	0x03, 0x5f
        /*0082*/ 	.short	0x0101


	//----- nvinfo : EIATTR_INT_WARP_WIDE_INSTR_OFFSETS
	.align		4
        /*0084*/ 	.byte	0x04, 0x31
        /*0086*/ 	.short	(.L_67 - .L_66)


	//   ....[0]....
.L_66:
        /*0088*/ 	.word	0x000074d0


	//   ....[1]....
        /*008c*/ 	.word	0x000074e0


	//   ....[2]....
        /*0090*/ 	.word	0x00007530


	//   ....[3]....
        /*0094*/ 	.word	0x00007550


	//   ....[4]....
        /*0098*/ 	.word	0x00007580


	//----- nvinfo : EIATTR_COOP_GROUP_MASK_REGIDS
	.align		4
.L_67:
        /*009c*/ 	.byte	0x04, 0x29
        /*009e*/ 	.short	(.L_69 - .L_68)


	//   ....[0]....
.L_68:
        /*00a0*/ 	.word	0xffffffff


	//   ....[1]....
        /*00a4*/ 	.word	0xffffffff


	//   ....[2]....
        /*00a8*/ 	.word	0xffffffff


	//   ....[3]....
        /*00ac*/ 	.word	0xffffffff


	//   ....[4]....
        /*00b0*/ 	.word	0xffffffff


	//   ....[5]....
        /*00b4*/ 	.word	0xffffffff


	//   ....[6]....
        /*00b8*/ 	.word	0xffffffff


	//   ....[7]....
        /*00bc*/ 	.word	0xffffffff


	//   ....[8]....
        /*00c0*/ 	.word	0xffffffff


	//   ....[9]....
        /*00c4*/ 	.word	0xffffffff


	//   ....[10]....
        /*00c8*/ 	.word	0xffffffff


	//   ....[11]....
        /*00cc*/ 	.word	0xffffffff


	//   ....[12]....
        /*00d0*/ 	.word	0xffffffff


	//   ....[13]....
        /*00d4*/ 	.word	0xffffffff


	//   ....[14]....
        /*00d8*/ 	.word	0xffffffff


	//   ....[15]....
        /*00dc*/ 	.word	0xffffffff


	//   ....[16]....
        /*00e0*/ 	.word	0xffffffff


	//   ....[17]....
        /*00e4*/ 	.word	0xffffffff


	//   ....[18]....
        /*00e8*/ 	.word	0xffffffff


	//   ....[19]....
        /*00ec*/ 	.word	0xffffffff


	//   ....[20]....
        /*00f0*/ 	.word	0xffffffff


	//   ....[21]....
        /*00f4*/ 	.word	0xffffffff


	//   ....[22]....
        /*00f8*/ 	.word	0xffffffff


	//   ....[23]....
        /*00fc*/ 	.word	0xffffffff


	//   ....[24]....
        /*0100*/ 	.word	0xffffffff


	//   ....[25]....
        /*0104*/ 	.word	0xffffffff


	//   ....[26]....
        /*0108*/ 	.word	0xffffffff


	//   ....[27]....
        /*010c*/ 	.word	0xffffffff


	//   ....[28]....
        /*0110*/ 	.word	0xffffffff


	//   ....[29]....
        /*0114*/ 	.word	0xffffffff


	//   ....[30]....
        /*0118*/ 	.word	0xffffffff


	//   ....[31]....
        /*011c*/ 	.word	0xffffffff


	//   ....[32]....
        /*0120*/ 	.word	0xffffffff


	//   ....[33]....
        /*0124*/ 	.word	0xffffffff


	//   ....[34]....
        /*0128*/ 	.word	0xffffffff


	//   ....[35]....
        /*012c*/ 	.word	0xffffffff


	//   ....[36]....
        /*0130*/ 	.word	0xffffffff


	//   ....[37]....
        /*0134*/ 	.word	0xffffffff


	//   ....[38]....
        /*0138*/ 	.word	0xffffffff


	//   ....[39]....
        /*013c*/ 	.word	0xffffffff


	//   ....[40]....
        /*0140*/ 	.word	0xffffffff


	//   ....[41]....
        /*0144*/ 	.word	0xffffffff


	//   ....[42]....
        /*0148*/ 	.word	0xffffffff


	//   ....[43]....
        /*014c*/ 	.word	0xffffffff


	//   ....[44]....
        /*0150*/ 	.word	0xffffffff


	//   ....[45]....
        /*0154*/ 	.word	0xffffffff


	//   ....[46]....
        /*0158*/ 	.word	0xffffffff


	//   ....[47]....
        /*015c*/ 	.word	0xffffffff


	//   ....[48]....
        /*0160*/ 	.word	0xffffffff


	//   ....[49]....
        /*0164*/ 	.word	0xffffffff


	//   ....[50]....
        /*0168*/ 	.word	0xffffffff


	//   ....[51]....
        /*016c*/ 	.word	0xffffffff


	//   ....[52]....
        /*0170*/ 	.word	0xffffffff


	//   ....[53]....
        /*0174*/ 	.word	0xffffffff


	//   ....[54]....
        /*0178*/ 	.word	0xffffffff


	//   ....[55]....
        /*017c*/ 	.word	0xffffffff


	//   ....[56]....
        /*0180*/ 	.word	0xffffffff


	//   ....[57]....
        /*0184*/ 	.word	0xffffffff


	//   ....[58]....
        /*0188*/ 	.word	0xffffffff


	//   ....[59]....
        /*018c*/ 	.word	0xffffffff


	//   ....[60]....
        /*0190*/ 	.word	0xffffffff


	//   ....[61]....
        /*0194*/ 	.word	0xffffffff


	//   ....[62]....
        /*0198*/ 	.word	0xffffffff


	//   ....[63]....
        /*019c*/ 	.word	0xffffffff


	//   ....[64]....
        /*01a0*/ 	.word	0xffffffff


	//   ....[65]....
        /*01a4*/ 	.word	0xffffffff


	//   ....[66]....
        /*01a8*/ 	.word	0xffffffff


	//   ....[67]....
        /*01ac*/ 	.word	0xffffffff


	//   ....[68]....
        /*01b0*/ 	.word	0xffffffff


	//   ....[69]....
        /*01b4*/ 	.word	0xffffffff


	//   ....[70]....
        /*01b8*/ 	.word	0xffffffff


	//   ....[71]....
        /*01bc*/ 	.word	0xffffffff


	//   ....[72]....
        /*01c0*/ 	.word	0xffffffff


	//   ....[73]....
        /*01c4*/ 	.word	0xffffffff


	//   ....[74]....
        /*01c8*/ 	.word	0xffffffff


	//   ....[75]....
        /*01cc*/ 	.word	0xffffffff


	//   ....[76]....
        /*01d0*/ 	.word	0xffffffff


	//   ....[77]....
        /*01d4*/ 	.word	0xffffffff


	//   ....[78]....
        /*01d8*/ 	.word	0xffffffff


	//   ....[79]....
        /*01dc*/ 	.word	0xffffffff


	//   ....[80]....
        /*01e0*/ 	.word	0xffffffff


	//   ....[81]....
        /*01e4*/ 	.word	0xffffffff


	//   ....[82]....
        /*01e8*/ 	.word	0xffffffff


	//   ....[83]....
        /*01ec*/ 	.word	0xffffffff


	//   ....[84]....
        /*01f0*/ 	.word	0xffffffff


	//   ....[85]....
        /*01f4*/ 	.word	0xffffffff


	//   ....[86]....
        /*01f8*/ 	.word	0xffffffff


	//   ....[87]....
        /*01fc*/ 	.word	0xffffffff


	//   ....[88]....
        /*0200*/ 	.word	0xffffffff


	//   ....[89]....
        /*0204*/ 	.word	0xffffffff


	//   ....[90]....
        /*0208*/ 	.word	0xffffffff


	//   ....[91]....
        /*020c*/ 	.word	0xffffffff


	//   ....[92]....
        /*0210*/ 	.word	0xffffffff


	//   ....[93]....
        /*0214*/ 	.word	0xffffffff


	//   ....[94]....
        /*0218*/ 	.word	0xffffffff


	//   ....[95]....
        /*021c*/ 	.word	0xffffffff


	//   ....[96]....
        /*0220*/ 	.word	0xffffffff


	//   ....[97]....
        /*0224*/ 	.word	0xffffffff


	//   ....[98]....
        /*0228*/ 	.word	0xffffffff


	//   ....[99]....
        /*022c*/ 	.word	0xffffffff


	//   ....[100]....
        /*0230*/ 	.word	0xffffffff


	//   ....[101]....
        /*0234*/ 	.word	0xffffffff


	//   ....[102]....
        /*0238*/ 	.word	0xffffffff


	//   ....[103]....
        /*023c*/ 	.word	0xffffffff


	//   ....[104]....
        /*0240*/ 	.word	0xffffffff


	//   ....[105]....
        /*0244*/ 	.word	0xffffffff


	//   ....[106]....
        /*0248*/ 	.word	0xffffffff


	//   ....[107]....
        /*024c*/ 	.word	0xffffffff


	//   ....[108]....
        /*0250*/ 	.word	0xffffffff


	//   ....[109]....
        /*0254*/ 	.word	0xffffffff


	//   ....[110]....
        /*0258*/ 	.word	0xffffffff


	//   ....[111]....
        /*025c*/ 	.word	0xffffffff


	//   ....[112]....
        /*0260*/ 	.word	0xffffffff


	//   ....[113]....
        /*0264*/ 	.word	0xffffffff


	//   ....[114]....
        /*0268*/ 	.word	0xffffffff


	//   ....[115]....
        /*026c*/ 	.word	0xffffffff


	//   ....[116]....
        /*0270*/ 	.word	0xffffffff


	//   ....[117]....
        /*0274*/ 	.word	0xffffffff


	//   ....[118]....
        /*0278*/ 	.word	0xffffffff


	//   ....[119]....
        /*027c*/ 	.word	0xffffffff


	//   ....[120]....
        /*0280*/ 	.word	0xffffffff


	//   ....[121]....
        /*0284*/ 	.word	0xffffffff


	//   ....[122]....
        /*0288*/ 	.word	0xffffffff


	//   ....[123]....
        /*028c*/ 	.word	0xffffffff


	//   ....[124]....
        /*0290*/ 	.word	0xffffffff


	//   ....[125]....
        /*0294*/ 	.word	0xffffffff


	//   ....[126]....
        /*0298*/ 	.word	0xffffffff


	//   ....[127]....
        /*029c*/ 	.word	0xffffffff


	//   ....[128]....
        /*02a0*/ 	.word	0xffffffff


	//   ....[129]....
        /*02a4*/ 	.word	0xffffffff


	//   ....[130]....
        /*02a8*/ 	.word	0xffffffff


	//   ....[131]....
        /*02ac*/ 	.word	0xffffffff


	//----- nvinfo : EIATTR_COOP_GROUP_INSTR_OFFSETS
	.align		4
.L_69:
        /*02b0*/ 	.byte	0x04, 0x28
        /*02b2*/ 	.short	(.L_71 - .L_70)


	//   ....[0]....
.L_70:
        /*02b4*/ 	.word	0x000061b0


	//   ....[1]....
        /*02b8*/ 	.word	0x000061c0


	//   ....[2]....
        /*02bc*/ 	.word	0x000061d0


	//   ....[3]....
        /*02c0*/ 	.word	0x000061e0


	//   ....[4]....
        /*02c4*/ 	.word	0x000061f0


	//   ....[5]....
        /*02c8*/ 	.word	0x00006200


	//   ....[6]....
        /*02cc*/ 	.word	0x00006210


	//   ....[7]....
        /*02d0*/ 	.word	0x00006230


	//   ....[8]....
        /*02d4*/ 	.word	0x00006250


	//   ....[9]....
        /*02d8*/ 	.word	0x00006270


	//   ....[10]....
        /*02dc*/ 	.word	0x00006290


	//   ....[11]....
        /*02e0*/ 	.word	0x000062b0


	//   ....[12]....
        /*02e4*/ 	.word	0x000062d0


	//   ....[13]....
        /*02e8*/ 	.word	0x000062f0


	//   ....[14]....
        /*02ec*/ 	.word	0x00006310


	//   ....[15]....
        /*02f0*/ 	.word	0x00006330


	//   ....[16]....
        /*02f4*/ 	.word	0x00006350


	//   ....[17]....
        /*02f8*/ 	.word	0x00006370


	//   ....[18]....
        /*02fc*/ 	.word	0x00006390


	//   ....[19]....
        /*0300*/ 	.word	0x000063b0


	//   ....[20]....
        /*0304*/ 	.word	0x000063d0


	//   ....[21]....
        /*0308*/ 	.word	0x000063f0


	//   ....[22]....
        /*030c*/ 	.word	0x00006400


	//   ....[23]....
        /*0310*/ 	.word	0x00006420


	//   ....[24]....
        /*0314*/ 	.word	0x00006440


	//   ....[25]....
        /*0318*/ 	.word	0x00006460


	//   ....[26]....
        /*031c*/ 	.word	0x00006480


	//   ....[27]....
        /*0320*/ 	.word	0x000064a0


	//   ....[28]....
        /*0324*/ 	.word	0x000064c0


	//   ....[29]....
        /*0328*/ 	.word	0x000064e0


	//   ....[30]....
        /*032c*/ 	.word	0x00006500


	//   ....[31]....
        /*0330*/ 	.word	0x00006520


	//   ....[32]....
        /*0334*/ 	.word	0x00006550


	//   ....[33]....
        /*0338*/ 	.word	0x00006580


	//   ....[34]....
        /*033c*/ 	.word	0x000065a0


	//   ....[35]....
        /*0340*/ 	.word	0x000065c0


	//   ....[36]....
        /*0344*/ 	.word	0x000065f0


	//   ....[37]....
        /*0348*/ 	.word	0x00006600


	//   ....[38]....
        /*034c*/ 	.word	0x00006630


	//   ....[39]....
        /*0350*/ 	.word	0x00006670


	//   ....[40]....
        /*0354*/ 	.word	0x000066b0


	//   ....[41]....
        /*0358*/ 	.word	0x000066e0


	//   ....[42]....
        /*035c*/ 	.word	0x00006710


	//   ....[43]....
        /*0360*/ 	.word	0x00006730


	//   ....[44]....
        /*0364*/ 	.word	0x00006800


	//   ....[45]....
        /*0368*/ 	.word	0x00006810


	//   ....[46]....
        /*036c*/ 	.word	0x00006820


	//   ....[47]....
        /*0370*/ 	.word	0x00006830


	//   ....[48]....
        /*0374*/ 	.word	0x00006840


	//   ....[49]....
        /*0378*/ 	.word	0x00006850


	//   ....[50]....
        /*037c*/ 	.word	0x00006860


	//   ....[51]....
        /*0380*/ 	.word	0x00006880


	//   ....[52]....
        /*0384*/ 	.word	0x000068a0


	//   ....[53]....
        /*0388*/ 	.word	0x000068c0


	//   ....[54]....
        /*038c*/ 	.word	0x000068e0


	//   ....[55]....
        /*0390*/ 	.word	0x00006900


	//   ....[56]....
        /*0394*/ 	.word	0x00006920


	//   ....[57]....
        /*0398*/ 	.word	0x00006940


	//   ....[58]....
        /*039c*/ 	.word	0x00006960


	//   ....[59]....
        /*03a0*/ 	.word	0x00006980


	//   ....[60]....
        /*03a4*/ 	.word	0x000069a0


	//   ....[61]....
        /*03a8*/ 	.word	0x000069c0


	//   ....[62]....
        /*03ac*/ 	.word	0x000069e0


	//   ....[63]....
        /*03b0*/ 	.word	0x00006a00


	//   ....[64]....
        /*03b4*/ 	.word	0x00006a20


	//   ....[65]....
        /*03b8*/ 	.word	0x00006a40


	//   ....[66]....
        /*03bc*/ 	.word	0x00006a60


	//   ....[67]....
        /*03c0*/ 	.word	0x00006a80


	//   ....[68]....
        /*03c4*/ 	.word	0x00006aa0


	//   ....[69]....
        /*03c8*/ 	.word	0x00006ac0


	//   ....[70]....
        /*03cc*/ 	.word	0x00006ae0


	//   ....[71]....
        /*03d0*/ 	.word	0x00006b10


	//   ....[72]....
        /*03d4*/ 	.word	0x00006b30


	//   ....[73]....
        /*03d8*/ 	.word	0x00006b50


	//   ....[74]....
        /*03dc*/ 	.word	0x00006b70


	//   ....[75]....
        /*03e0*/ 	.word	0x00006b90


	//   ....[76]....
        /*03e4*/ 	.word	0x00006bc0


	//   ....[77]....
        /*03e8*/ 	.word	0x00006be0


	//   ....[78]....
        /*03ec*/ 	.word	0x00006c10


	//   ....[79]....
        /*03f0*/ 	.word	0x00006c40


	//   ....[80]....
        /*03f4*/ 	.word	0x00006c70


	//   ....[81]....
        /*03f8*/ 	.word	0x00006ca0


	//   ....[82]....
        /*03fc*/ 	.word	0x00006cc0


	//   ....[83]....
        /*0400*/ 	.word	0x00006ce0


	//   ....[84]....
        /*0404*/ 	.word	0x00006d00


	//   ....[85]....
        /*0408*/ 	.word	0x00006d20


	//   ....[86]....
        /*040c*/ 	.word	0x00006d40


	//   ....[87]....
        /*0410*/ 	.word	0x00006d70


	//   ....[88]....
        /*0414*/ 	.word	0x00006da0


	//   ....[89]....
        /*0418*/ 	.word	0x00006dd0


	//   ....[90]....
        /*041c*/ 	.word	0x00006e00


	//   ....[91]....
        /*0420*/ 	.word	0x00006e20


	//   ....[92]....
        /*0424*/ 	.word	0x00006e40


	//   ....[93]....
        /*0428*/ 	.word	0x00006e60


	//   ....[94]....
        /*042c*/ 	.word	0x00006e80


	//   ....[95]....
        /*0430*/ 	.word	0x00006ea0


	//   ....[96]....
        /*0434*/ 	.word	0x00006ec0


	//   ....[97]....
        /*0438*/ 	.word	0x00006ee0


	//   ....[98]....
        /*043c*/ 	.word	0x00006f10


	//   ....[99]....
        /*0440*/ 	.word	0x00006f30


	//   ....[100]....
        /*0444*/ 	.word	0x00006f50


	//   ....[101]....
        /*0448*/ 	.word	0x00006f70


	//   ....[102]....
        /*044c*/ 	.word	0x00006f90


	//   ....[103]....
        /*0450*/ 	.word	0x00006fb0


	//   ....[104]....
        /*0454*/ 	.word	0x00006fc0


	//   ....[105]....
        /*0458*/ 	.word	0x00006fe0


	//   ....[106]....
        /*045c*/ 	.word	0x00007000


	//   ....[107]....
        /*0460*/ 	.word	0x00007020


	//   ....[108]....
        /*0464*/ 	.word	0x00007040


	//   ....[109]....
        /*0468*/ 	.word	0x00007060


	//   ....[110]....
        /*046c*/ 	.word	0x00007080


	//   ....[111]....
        /*0470*/ 	.word	0x000070a0


	//   ....[112]....
        /*0474*/ 	.word	0x000070c0


	//   ....[113]....
        /*0478*/ 	.word	0x000070e0


	//   ....[114]....
        /*047c*/ 	.word	0x000070f0


	//   ....[115]....
        /*0480*/ 	.word	0x00007110


	//   ....[116]....
        /*0484*/ 	.word	0x00007130


	//   ....[117]....
        /*0488*/ 	.word	0x00007150


	//   ....[118]....
        /*048c*/ 	.word	0x00007170


	//   ....[119]....
        /*0490*/ 	.word	0x00007190


	//   ....[120]....
        /*0494*/ 	.word	0x000071c0


	//   ....[121]....
        /*0498*/ 	.word	0x000071e0


	//   ....[122]....
        /*049c*/ 	.word	0x00007210


	//   ....[123]....
        /*04a0*/ 	.word	0x00007240


	//   ....[124]....
        /*04a4*/ 	.word	0x00007260


	//   ....[125]....
        /*04a8*/ 	.word	0x00007290


	//   ....[126]....
        /*04ac*/ 	.word	0x000072d0


	//   ....[127]....
        /*04b0*/ 	.word	0x00007300


	//   ....[128]....
        /*04b4*/ 	.word	0x00007330


	//   ....[129]....
        /*04b8*/ 	.word	0x00007360


	//   ....[130]....
        /*04bc*/ 	.word	0x00007390


	//   ....[131]....
        /*04c0*/ 	.word	0x000073c0


	//----- nvinfo : EIATTR_VRC_CTA_INIT_COUNT
	.align		4
.L_71:
        /*04c4*/ 	.byte	0x02, 0x4a
	.zero		1
	.zero		1


	//----- nvinfo : EIATTR_EXIT_INSTR_OFFSETS
	.align		4
        /*04c8*/ 	.byte	0x04, 0x1c
        /*04ca*/ 	.short	(.L_73 - .L_72)


	//   ....[0]....
.L_72:
        /*04cc*/ 	.word	0x00007480


	//   ....[1]....
        /*04d0*/ 	.word	0x00007d10


	//----- nvinfo : EIATTR_CRS_STACK_SIZE
	.align		4
.L_73:
        /*04d4*/ 	.byte	0x04, 0x1e
        /*04d6*/ 	.short	(.L_75 - .L_74)
.L_74:
        /*04d8*/ 	.word	0x00000000


	//----- nvinfo : EIATTR_CBANK_PARAM_SIZE
	.align		4
.L_75:
        /*04dc*/ 	.byte	0x03, 0x19
        /*04de*/ 	.short	0x0028


	//----- nvinfo : EIATTR_PARAM_CBANK
	.align		4
        /*04e0*/ 	.byte	0x04, 0x0a
        /*04e2*/ 	.short	(.L_77 - .L_76)
	.align		4
.L_76:
        /*04e4*/ 	.word	index@(.nv.constant0._Z25angular_segment_kernel_32jmjjjjP12SegmentStats)
        /*04e8*/ 	.short	0x0380
        /*04ea*/ 	.short	0x0028


	//----- nvinfo : EIATTR_SW_WAR
	.align		4
.L_77:
        /*04ec*/ 	.byte	0x04, 0x36
        /*04ee*/ 	.short	(.L_79 - .L_78)
.L_78:
        /*04f0*/ 	.word	0x00000008
.L_79:


//--------------------- .nv.callgraph             --------------------------
	.section	.nv.callgraph,"",@"SHT_CUDA_CALLGRAPH"
	.align	4
	.sectionentsize	8
	.align		4
        /*0000*/ 	.word	0x00000000
	.align		4
        /*0004*/ 	.word	0xffffffff
	.align		4
        /*0008*/ 	.word	0x00000000
	.align		4
        /*000c*/ 	.word	0xfffffffe
	.align		4
        /*0010*/ 	.word	0x00000000
	.align		4
        /*0014*/ 	.word	0xfffffffd
	.align		4
        /*0018*/ 	.word	0x00000000
	.align		4
        /*001c*/ 	.word	0xfffffffc


//--------------------- .nv.constant3             --------------------------
	.section	.nv.constant3,"a",@progbits
	.align	8
.nv.constant3:
	.type		MR_WITNESSES_3,@object
	.size		MR_WITNESSES_3,(MR_WITNESSES_12 - MR_WITNESSES_3)
MR_WITNESSES_3:
        /*0000*/ 	.byte	0x02, 0x00, 0x00, 0x00, 0x00, 0x00, 0x00, 0x00, 0x07, 0x00, 0x00, 0x00, 0x00, 0x00, 0x00, 0x00
        /*0010*/ 	.byte	0x3d, 0x00, 0x00, 0x00, 0x00, 0x00, 0x00, 0x00
	.type		MR_WITNESSES_12,@object
	.size		MR_WITNESSES_12,(MOD3_LUT - MR_WITNESSES_12)
MR_WITNESSES_12:
        /*0018*/ 	.byte	0x02, 0x00, 0x00, 0x00, 0x00, 0x00, 0x00, 0x00, 0x03, 0x00, 0x00, 0x00, 0x00, 0x00, 0x00, 0x00
        /*0028*/ 	.byte	0x05, 0x00, 0x00, 0x00, 0x00, 0x00, 0x00, 0x00, 0x07, 0x00, 0x00, 0x00, 0x00, 0x00, 0x00, 0x00
        /*0038*/ 	.byte	0x0b, 0x00, 0x00, 0x00, 0x00, 0x00, 0x00, 0x00, 0x0d, 0x00, 0x00, 0x00, 0x00, 0x00, 0x00, 0x00
        /*0048*/ 	.byte	0x11, 0x00, 0x00, 0x00, 0x00, 0x00, 0x00, 0x00, 0x13, 0x00, 0x00, 0x00, 0x00, 0x00, 0x00, 0x00
        /*0058*/ 	.byte	0x17, 0x00, 0x00, 0x00, 0x00, 0x00, 0x00, 0x00, 0x1d, 0x00, 0x00, 0x00, 0x00, 0x00, 0x00, 0x00
        /*0068*/ 	.byte	0x1f, 0x00, 0x00, 0x00, 0x00, 0x00, 0x00, 0x00, 0x25, 0x00, 0x00, 0x00, 0x00, 0x00, 0x00, 0x00
	.type		MOD3_LUT,@object
	.size		MOD3_LUT,(MOD5_LUT - MOD3_LUT)
MOD3_LUT:
        /*0078*/ 	.byte	0x00, 0x01, 0x02, 0x00, 0x01, 0x02, 0x00, 0x01, 0x02, 0x00, 0x01, 0x02, 0x00, 0x01, 0x02, 0x00
        /*0088*/ 	.byte	0x01, 0x02, 0x00, 0x01, 0x02, 0x00, 0x01, 0x02, 0x00, 0x01, 0x02, 0x00, 0x01, 0x02, 0x00, 0x01
        /*0098*/ 	.byte	0x02, 0x00, 0x01, 0x02, 0x00, 0x01, 0x02, 0x00, 0x01, 0x02, 0x00, 0x01, 0x02, 0x00, 0x01, 0x02
        /*00a8*/ 	.byte	0x00, 0x01, 0x02, 0x00, 0x01, 0x02, 0x00, 0x01, 0x02, 0x00, 0x01, 0x02, 0x00, 0x01, 0x02, 0x00
        /*00b8*/ 	.byte	0x01
	.type		MOD5_LUT,@object
	.size		MOD5_LUT,(.L_3 - MOD5_LUT)
MOD5_LUT:
        /*00b9*/ 	.byte	0x01, 0x00, 0x00, 0x00, 0x00, 0x01, 0x00, 0x00, 0x00, 0x00, 0x01, 0x00, 0x00, 0x00, 0x00, 0x01
        /* <DEDUP_REMOVED lines=15> */
        /*01b9*/ 	.byte	0x00, 0x00, 0x00, 0x00, 0x01, 0x00
.L_3:


//--------------------- .text._Z25angular_segment_kernel_64mmjjjjP12SegmentStats --------------------------
	.section	.text._Z25angular_segment_kernel_64mmjjjjP12SegmentStats,"ax",@progbits
	.align	128
        .global         _Z25angular_segment_kernel_64mmjjjjP12SegmentStats
        .type           _Z25angular_segment_kernel_64mmjjjjP12SegmentStats,@function
        .size           _Z25angular_segment_kernel_64mmjjjjP12SegmentStats,(.L_x_1543 - _Z25angular_segment_kernel_64mmjjjjP12SegmentStats)
        .other          _Z25angular_segment_kernel_64mmjjjjP12SegmentStats,@"STO_CUDA_ENTRY STV_DEFAULT"
_Z25angular_segment_kernel_64mmjjjjP12SegmentStats:
.text._Z25angular_segment_kernel_64mmjjjjP12SegmentStats:
[----:B------:R-:W-:Y:S01]  /*0000*/  LDC R1, c[0x0][0x37c] ;  /* 0x0000df00ff017b82 */ /* 0x000fe20000000800 */
[----:B------:R-:W0:Y:S01]  /*0010*/  LDCU UR4, c[0x0][0x394] ;  /* 0x00007280ff0477ac */ /* 0x000e220008000800 */
[----:B------:R-:W-:Y:S02]  /*0020*/  HFMA2 R5, -RZ, RZ, 0, 0 ;  /* 0x00000000ff057431 */ /* 0x000fe400000001ff */
[----:B------:R-:W-:Y:S01]  /*0030*/  IMAD.MOV.U32 R0, RZ, RZ, -0x1 ;  /* 0xffffffffff007424 */ /* 0x000fe200078e00ff */
[----:B------:R-:W-:Y:S01]  /*0040*/  CS2R R6, SRZ ;  /* 0x0000000000067805 */ /* 0x000fe2000001ff00 */
[----:B------:R-:W0:Y:S01]  /*0050*/  LDCU UR5, c[0x0][0x398] ;  /* 0x00007300ff0577ac */ /* 0x000e220008000800 */
[----:B------:R-:W-:Y:S01]  /*0060*/  IMAD.MOV.U32 R2, RZ, RZ, RZ ;  /* 0x000000ffff027224 */ /* 0x000fe200078e00ff */
[----:B------:R-:W-:Y:S01]  /*0070*/  CS2R R8, SRZ ;  /* 0x0000000000087805 */ /* 0x000fe2000001ff00 */
[----:B------:R-:W-:Y:S01]  /*0080*/  IMAD.MOV.U32 R3, RZ, RZ, -0x1 ;  /* 0xffffffffff037424 */ /* 0x000fe200078e00ff */
[----:B------:R-:W-:Y:S01]  /*0090*/  CS2R R10, SRZ ;  /* 0x00000000000a7805 */ /* 0x000fe2000001ff00 */
[----:B------:R-:W-:Y:S01]  /*00a0*/  IMAD.MOV.U32 R4, RZ, RZ, -0x1 ;  /* 0xffffffffff047424 */ /* 0x000fe200078e00ff */
[----:B------:R-:W-:-:S02]  /*00b0*/  CS2R R12, SRZ ;  /* 0x00000000000c7805 */ /* 0x000fc4000001ff00 */
[----:B------:R-:W-:Y:S02]  /*00c0*/  CS2R R14, SRZ ;  /* 0x00000000000e7805 */ /* 0x000fe4000001ff00 */
[----:B------:R-:W-:Y:S01]  /*00d0*/  CS2R R16, SRZ ;  /* 0x0000000000107805 */ /* 0x000fe2000001ff00 */
[----:B------:R-:W-:Y:S01]  /*00e0*/  IMAD.MOV.U32 R18, RZ, RZ, RZ ;  /* 0x000000ffff127224 */ /* 0x000fe200078e00ff */
[----:B------:R-:W-:Y:S01]  /*00f0*/  MOV R22, 0xffffffff ;  /* 0xffffffff00167802 */ /* 0x000fe20000000f00 */
[----:B------:R-:W-:Y:S01]  /*0100*/  IMAD.MOV.U32 R19, RZ, RZ, -0x1 ;  /* 0xffffffffff137424 */ /* 0x000fe200078e00ff */
[----:B------:R-:W-:Y:S01]  /*0110*/  CS2R R24, SRZ ;  /* 0x0000000000187805 */ /* 0x000fe2000001ff00 */
[----:B------:R-:W-:Y:S01]  /*0120*/  IMAD.MOV.U32 R20, RZ, RZ, -0x1 ;  /* 0xffffffffff147424 */ /* 0x000fe200078e00ff */
[----:B------:R-:W-:Y:S01]  /*0130*/  CS2R R26, SRZ ;  /* 0x00000000001a7805 */ /* 0x000fe2000001ff00 */
[----:B------:R-:W-:Y:S01]  /*0140*/  IMAD.MOV.U32 R21, RZ, RZ, RZ ;  /* 0x000000ffff157224 */ /* 0x000fe200078e00ff */
[----:B------:R-:W-:Y:S01]  /*0150*/  CS2R R28, SRZ ;  /* 0x00000000001c7805 */ /* 0x000fe2000001ff00 */
[----:B------:R-:W-:Y:S01]  /*0160*/  IMAD.MOV.U32 R23, RZ, RZ, RZ ;  /* 0x000000ffff177224 */ /* 0x000fe200078e00ff */
[----:B0-----:R-:W-:Y:S01]  /*0170*/  UISETP.GT.U32.AND UP0, UPT, UR4, UR5, UPT ;  /* 0x000000050400728c */ /* 0x001fe2000bf04070 */
[----:B------:R-:W-:-:S02]  /*0180*/  CS2R R30, SRZ ;  /* 0x00000000001e7805 */ /* 0x000fc4000001ff00 */
[----:B------:R-:W-:Y:S02]  /*0190*/  CS2R R32, SRZ ;  /* 0x0000000000207805 */ /* 0x000fe4000001ff00 */
[----:B------:R-:W-:Y:S02]  /*01a0*/  CS2R R34, SRZ ;  /* 0x0000000000227805 */ /* 0x000fe4000001ff00 */
[----:B------:R-:W-:Y:S02]  /*01b0*/  CS2R R42, SRZ ;  /* 0x00000000002a7805 */ /* 0x000fe4000001ff00 */
[----:B------:R-:W-:Y:S01]  /*01c0*/  CS2R R44, SRZ ;  /* 0x00000000002c7805 */ /* 0x000fe2000001ff00 */
[----:B------:R-:W-:Y:S01]  /*01d0*/  IMAD.MOV.U32 R46, RZ, RZ, RZ ;  /* 0x000000ffff2e7224 */ /* 0x000fe200078e00ff */
[----:B------:R-:W-:Y:S02]  /*01e0*/  CS2R R36, SRZ ;  /* 0x0000000000247805 */ /* 0x000fe4000001ff00 */
[----:B------:R-:W-:Y:S01]  /*01f0*/  CS2R R38, SRZ ;  /* 0x0000000000267805 */ /* 0x000fe2000001ff00 */
[----:B------:R-:W-:Y:S06]  /*0200*/  BRA.U UP0, `(.L_x_0) ;  /* 0x0000034d002c7547 */ /* 0x000fec000b800000 */
[----:B------:R-:W0:Y:S01]  /*0210*/  S2UR UR6, SR_CTAID.X ;  /* 0x00000000000679c3 */ /* 0x000e220000002500 */
[----:B------:R-:W-:Y:S01]  /*0220*/  IMAD.MOV.U32 R19, RZ, RZ, -0x1 ;  /* 0xffffffffff137424 */ /* 0x000fe200078e00ff */
[----:B------:R-:W-:Y:S01]  /*0230*/  MOV R21, RZ ;  /* 0x000000ff00157202 */ /* 0x000fe20000000f00 */
[----:B------:R-:W-:Y:S01]  /*0240*/  IMAD.MOV.U32 R20, RZ, RZ, -0x1 ;  /* 0xffffffffff147424 */ /* 0x000fe200078e00ff */
[----:B------:R-:W-:Y:S01]  /*0250*/  CS2R R44, SRZ ;  /* 0x00000000002c7805 */ /* 0x000fe2000001ff00 */
[----:B------:R-:W-:Y:S01]  /*0260*/  IMAD.MOV.U32 R22, RZ, RZ, -0x1 ;  /* 0xffffffffff167424 */ /* 0x000fe200078e00ff */
[----:B------:R-:W-:Y:S01]  /*0270*/  CS2R R42, SRZ ;  /* 0x00000000002a7805 */ /* 0x000fe2000001ff00 */
[----:B------:R-:W-:Y:S01]  /*0280*/  IMAD.MOV.U32 R46, RZ, RZ, RZ ;  /* 0x000000ffff2e7224 */ /* 0x000fe200078e00ff */
[----:B------:R-:W-:Y:S02]  /*0290*/  CS2R R34, SRZ ;  /* 0x0000000000227805 */ /* 0x000fe4000001ff00 */
[----:B------:R-:W-:-:S02]  /*02a0*/  CS2R R32, SRZ ;  /* 0x0000000000207805 */ /* 0x000fc4000001ff00 */
[----:B------:R-:W-:Y:S02]  /*02b0*/  CS2R R30, SRZ ;  /* 0x00000000001e7805 */ /* 0x000fe4000001ff00 */
[----:B------:R-:W-:Y:S02]  /*02c0*/  CS2R R28, SRZ ;  /* 0x00000000001c7805 */ /* 0x000fe4000001ff00 */
[----:B------:R-:W-:Y:S02]  /*02d0*/  CS2R R26, SRZ ;  /* 0x00000000001a7805 */ /* 0x000fe4000001ff00 */
[----:B------:R-:W-:Y:S01]  /*02e0*/  CS2R R24, SRZ ;  /* 0x0000000000187805 */ /* 0x000fe2000001ff00 */
[----:B------:R-:W-:Y:S01]  /*02f0*/  IMAD.MOV.U32 R23, RZ, RZ, RZ ;  /* 0x000000ffff177224 */ /* 0x000fe200078e00ff */
[----:B------:R-:W-:Y:S01]  /*0300*/  MOV R2, RZ ;  /* 0x000000ff00027202 */ /* 0x000fe20000000f00 */
[----:B------:R-:W-:Y:S01]  /*0310*/  IMAD.MOV.U32 R0, RZ, RZ, -0x1 ;  /* 0xffffffffff007424 */ /* 0x000fe200078e00ff */
[----:B------:R-:W-:Y:S01]  /*0320*/  CS2R R16, SRZ ;  /* 0x0000000000107805 */ /* 0x000fe2000001ff00 */
        /* <DEDUP_REMOVED lines=9> */
[----:B------:R-:W-:Y:S02]  /*03c0*/  CS2R R38, SRZ ;  /* 0x0000000000267805 */ /* 0x000fe4000001ff00 */
[----:B------:R-:W-:Y:S01]  /*03d0*/  CS2R R36, SRZ ;  /* 0x0000000000247805 */ /* 0x000fe2000001ff00 */
[----:B0-----:R-:W1:Y:S06]  /*03e0*/  LDCU UR5, c[0x0][0x394] ;  /* 0x00007280ff0577ac */ /* 0x001e6c0008000800 */
.L_x_1372:
[----:B------:R-:W0:Y:S01]  /*03f0*/  S2R R40, SR_TID.X ;  /* 0x0000000000287919 */ /* 0x000e220000002100 */
[----:B------:R-:W0:Y:S01]  /*0400*/  LDC R47, c[0x0][0x360] ;  /* 0x0000d800ff2f7b82 */ /* 0x000e220000000800 */
[----:B------:R-:W-:Y:S01]  /*0410*/  HFMA2 R41, -RZ, RZ, 0, 0 ;  /* 0x00000000ff297431 */ /* 0x000fe200000001ff */
[----:B-1----:R-:W-:Y:S01]  /*0420*/  UIADD3 UR4, UPT, UPT, UR5, -0x1, URZ ;  /* 0xffffffff05047890 */ /* 0x002fe2000fffe0ff */
[----:B------:R-:W-:Y:S01]  /*0430*/  BSSY.RECONVERGENT B1, `(.L_x_1) ;  /* 0x00034a3000017945 */ /* 0x000fe20003800200 */
[----:B0-----:R-:W-:-:S05]  /*0440*/  IMAD.WIDE.U32 R40, R47, UR6, R40 ;  /* 0x000000062f287c25 */ /* 0x001fca000f8e0028 */
[--C-:B------:R-:W-:Y:S02]  /*0450*/  SHF.R.U64 R47, R40, UR4, R41.reuse ;  /* 0x00000004282f7c19 */ /* 0x100fe40008001229 */
[----:B------:R-:W-:Y:S02]  /*0460*/  SHF.R.U32.HI R48, RZ, UR4, R41 ;  /* 0x00000004ff307c19 */ /* 0x000fe40008011629 */
[----:B------:R-:W-:-:S04]  /*0470*/  ISETP.NE.U32.AND P0, PT, R47, RZ, PT ;  /* 0x000000ff2f00720c */ /* 0x000fc80003f05070 */
[----:B------:R-:W-:-:S13]  /*0480*/  ISETP.NE.AND.EX P0, PT, R48, RZ, PT, P0 ;  /* 0x000000ff3000720c */ /* 0x000fda0003f05300 */
[----:B------:R-:W-:Y:S05]  /*0490*/  @P0 BRA `(.L_x_2) ;  /* 0x0000034800700947 */ /* 0x000fea0003800000 */
[----:B------:R-:W-:Y:S02]  /*04a0*/  IMAD.MOV.U32 R47, RZ, RZ, R40 ;  /* 0x000000ffff2f7224 */ /* 0x000fe400078e0028 */
[----:B------:R-:W-:-:S07]  /*04b0*/  IMAD.MOV.U32 R48, RZ, RZ, R41 ;  /* 0x000000ffff307224 */ /* 0x000fce00078e0029 */
.L_x_1371:
[----:B------:R-:W0:Y:S01]  /*04c0*/  LDC R57, c[0x0][0x39c] ;  /* 0x0000e700ff397b82 */ /* 0x000e220000000800 */
[----:B------:R-:W-:Y:S01]  /*04d0*/  UMOV UR4, 0x1 ;  /* 0x0000000100047882 */ /* 0x000fe20000000000 */
[----:B------:R-:W1:Y:S01]  /*04e0*/  LDCU UR8, c[0x0][0x390] ;  /* 0x00007200ff0877ac */ /* 0x000e620008000800 */
[----:B------:R-:W-:Y:S01]  /*04f0*/  BSSY.RECONVERGENT B0, `(.L_x_3) ;  /* 0x0003489000007945 */ /* 0x000fe20003800200 */
[----:B------:R-:W-:Y:S02]  /*0500*/  USHF.L.U32 UR7, UR4, UR5, URZ ;  /* 0x0000000504077299 */ /* 0x000fe400080006ff */
[----:B------:R-:W-:Y:S01]  /*0510*/  USHF.L.U64.HI UR4, UR4, UR5, URZ ;  /* 0x0000000504047299 */ /* 0x000fe200080102ff */
[----:B------:R-:W2:Y:S03]  /*0520*/  LDCU.64 UR10, c[0x0][0x380] ;  /* 0x00007000ff0a77ac */ /* 0x000ea60008000a00 */
[----:B------:R-:W-:-:S04]  /*0530*/  LEA R53, P0, R47, UR7, 0x1 ;  /* 0x000000072f357c11 */ /* 0x000fc8000f8008ff */
[----:B------:R-:W-:Y:S02]  /*0540*/  LEA.HI.X R54, R47, UR4, R48, 0x1, P0 ;  /* 0x000000042f367c11 */ /* 0x000fe400080f0c30 */
[----:B------:R-:W-:-:S04]  /*0550*/  IADD3 R49, P1, PT, R53, 0x1, RZ ;  /* 0x0000000135317810 */ /* 0x000fc80007f3e0ff */
[----:B------:R-:W-:Y:S01]  /*0560*/  LOP3.LUT R55, R49, UR7, RZ, 0x3c, !PT ;  /* 0x0000000731377c12 */ /* 0x000fe2000f8e3cff */
[----:B------:R-:W-:Y:S01]  /*0570*/  IMAD.X R50, RZ, RZ, R54, P1 ;  /* 0x000000ffff327224 */ /* 0x000fe200008e0636 */
[C---:B0-----:R-:W-:Y:S01]  /*0580*/  ISETP.LT.U32.AND P0, PT, R57.reuse, UR5, PT ;  /* 0x0000000539007c0c */ /* 0x041fe2000bf01070 */
[C---:B------:R-:W-:Y:S01]  /*0590*/  VIADD R40, R57.reuse, -UR5 ;  /* 0x8000000539287c36 */ /* 0x040fe20008000000 */
[C---:B-1----:R-:W-:Y:S02]  /*05a0*/  ISETP.GE.U32.AND P1, PT, R57.reuse, UR8, PT ;  /* 0x0000000839007c0c */ /* 0x042fe4000bf26070 */
[----:B------:R-:W-:Y:S02]  /*05b0*/  LOP3.LUT R56, R50, UR4, RZ, 0x3c, !PT ;  /* 0x0000000432387c12 */ /* 0x000fe4000f8e3cff */
[----:B------:R-:W-:Y:S02]  /*05c0*/  IADD3 R41, PT, PT, -R57, UR5, RZ ;  /* 0x0000000539297c10 */ /* 0x000fe4000fffe1ff */
[----:B------:R-:W-:-:S02]  /*05d0*/  SHF.L.U32 R52, R55, R40, RZ ;  /* 0x0000002837347219 */ /* 0x000fc400000006ff */
[--C-:B------:R-:W-:Y:S02]  /*05e0*/  SHF.L.U64.HI R51, R55, R40, R56.reuse ;  /* 0x0000002837337219 */ /* 0x100fe40000010238 */
[----:B------:R-:W-:Y:S02]  /*05f0*/  IADD3 R40, PT, PT, R57, -UR8, RZ ;  /* 0x8000000839287c10 */ /* 0x000fe4000fffe0ff */
[-CC-:B------:R-:W-:Y:S02]  /*0600*/  @P0 SHF.R.U64 R52, R55, R41.reuse, R56.reuse ;  /* 0x0000002937340219 */ /* 0x180fe40000001238 */
[----:B------:R-:W-:Y:S02]  /*0610*/  @P0 SHF.R.U32.HI R51, RZ, R41, R56 ;  /* 0x00000029ff330219 */ /* 0x000fe40000011638 */
[----:B------:R-:W-:Y:S02]  /*0620*/  IADD3 R41, PT, PT, -R57, UR8, RZ ;  /* 0x0000000839297c10 */ /* 0x000fe4000fffe1ff */
[----:B------:R-:W-:-:S02]  /*0630*/  SHF.R.U64 R55, R52, R40, R51 ;  /* 0x0000002834377219 */ /* 0x000fc40000001233 */
[CC--:B------:R-:W-:Y:S02]  /*0640*/  @!P1 SHF.L.U32 R55, R52.reuse, R41.reuse, RZ ;  /* 0x0000002934379219 */ /* 0x0c0fe400000006ff */
[--C-:B------:R-:W-:Y:S02]  /*0650*/  SHF.R.U32.HI R40, RZ, R40, R51.reuse ;  /* 0x00000028ff287219 */ /* 0x100fe40000011633 */
[----:B------:R-:W-:Y:S02]  /*0660*/  @!P1 SHF.L.U64.HI R40, R52, R41, R51 ;  /* 0x0000002934289219 */ /* 0x000fe40000010233 */
[----:B--2---:R-:W-:-:S04]  /*0670*/  ISETP.NE.U32.AND P0, PT, R55, UR10, PT ;  /* 0x0000000a37007c0c */ /* 0x004fc8000bf05070 */
[----:B------:R-:W-:-:S13]  /*0680*/  ISETP.NE.AND.EX P0, PT, R40, UR11, PT, P0 ;  /* 0x0000000b28007c0c */ /* 0x000fda000bf05300 */
[----:B------:R-:W-:Y:S05]  /*0690*/  @P0 BRA `(.L_x_4) ;  /* 0x0000034400b80947 */ /* 0x000fea0003800000 */
[----:B------:R-:W-:Y:S01]  /*06a0*/  ISETP.GT.U32.AND P0, PT, R49, 0xd, PT ;  /* 0x0000000d3100780c */ /* 0x000fe20003f04070 */
[----:B------:R-:W-:Y:S01]  /*06b0*/  BSSY.RECONVERGENT B2, `(.L_x_5) ;  /* 0x0001bf3000027945 */ /* 0x000fe20003800200 */
[----:B------:R-:W-:Y:S02]  /*06c0*/  IMAD.MOV.U32 R57, RZ, RZ, RZ ;  /* 0x000000ffff397224 */ /* 0x000fe400078e00ff */
[----:B------:R-:W-:-:S13]  /*06d0*/  ISETP.GT.U32.AND.EX P0, PT, R50, RZ, PT, P0 ;  /* 0x000000ff3200720c */ /* 0x000fda0003f04100 */
[----:B------:R-:W-:Y:S05]  /*06e0*/  @P0 BRA `(.L_x_6) ;  /* 0x0000001c00040947 */ /* 0x000fea0003800000 */
[----:B------:R-:W-:Y:S01]  /*06f0*/  ISETP.GE.U32.AND P1, PT, R49, 0x2, PT ;  /* 0x000000023100780c */ /* 0x000fe20003f26070 */
[----:B------:R-:W-:Y:S01]  /*0700*/  BSSY.RECONVERGENT B3, `(.L_x_7) ;  /* 0x00001be000037945 */ /* 0x000fe20003800200 */
[----:B------:R-:W-:Y:S01]  /*0710*/  IADD3 R23, P2, PT, R23, 0x1, RZ ;  /* 0x0000000117177810 */ /* 0x000fe20007f5e0ff */
[----:B------:R-:W-:Y:S01]  /*0720*/  IMAD.MOV.U32 R56, RZ, RZ, RZ ;  /* 0x000000ffff387224 */ /* 0x000fe200078e00ff */
[----:B------:R-:W-:Y:S02]  /*0730*/  ISETP.GE.U32.AND.EX P1, PT, R50, RZ, PT, P1 ;  /* 0x000000ff3200720c */ /* 0x000fe40003f26110 */
[----:B------:R-:W-:Y:S01]  /*0740*/  PLOP3.LUT P0, PT, PT, PT, PT, 0x80, 0x8 ;  /* 0x000000000008781c */ /* 0x000fe20003f0f070 */
[----:B------:R-:W-:-:S10]  /*0750*/  IMAD.X R24, RZ, RZ, R24, P2 ;  /* 0x000000ffff187224 */ /* 0x000fd400010e0618 */
[----:B------:R-:W-:Y:S05]  /*0760*/  @!P1 BRA `(.L_x_8) ;  /* 0x0000001800dc9947 */ /* 0x000fea0003800000 */
[----:B------:R-:W-:-:S04]  /*0770*/  IADD3 R40, P0, PT, R53, -0x1, RZ ;  /* 0xffffffff35287810 */ /* 0x000fc80007f1e0ff */
[----:B------:R-:W-:Y:S02]  /*0780*/  ISETP.GE.U32.AND P1, PT, R40, 0x2, PT ;  /* 0x000000022800780c */ /* 0x000fe40003f26070 */
[----:B------:R-:W-:Y:S02]  /*0790*/  IADD3.X R40, PT, PT, R54, -0x1, RZ, P0, !PT ;  /* 0xffffffff36287810 */ /* 0x000fe400007fe4ff */
[----:B------:R-:W-:Y:S02]  /*07a0*/  PLOP3.LUT P0, PT, PT, PT, PT, 0x8, 0x80 ;  /* 0x000000000080781c */ /* 0x000fe40003f0e170 */
[----:B------:R-:W-:-:S13]  /*07b0*/  ISETP.GE.U32.AND.EX P1, PT, R40, RZ, PT, P1 ;  /* 0x000000ff2800720c */ /* 0x000fda0003f26110 */
[----:B------:R-:W-:Y:S05]  /*07c0*/  @!P1 BRA `(.L_x_8) ;  /* 0x0000001800c49947 */ /* 0x000fea0003800000 */
[----:B------:R-:W-:Y:S01]  /*07d0*/  UISETP.NE.AND UP0, UPT, UR5, URZ, UPT ;  /* 0x000000ff0500728c */ /* 0x000fe2000bf05270 */
[----:B------:R-:W-:-:S08]  /*07e0*/  PLOP3.LUT P0, PT, PT, PT, PT, 0x80, 0x8 ;  /* 0x000000000008781c */ /* 0x000fd00003f0f070 */
[----:B------:R-:W-:Y:S05]  /*07f0*/  BRA.U !UP0, `(.L_x_8) ;  /* 0x0000001908b87547 */ /* 0x000fea000b800000 */
[----:B------:R-:W-:Y:S02]  /*0800*/  ISETP.GE.U32.AND P1, PT, R49, 0x9, PT ;  /* 0x000000093100780c */ /* 0x000fe40003f26070 */
[----:B------:R-:W-:Y:S02]  /*0810*/  PLOP3.LUT P0, PT, PT, PT, PT, 0x8, 0x80 ;  /* 0x000000000080781c */ /* 0x000fe40003f0e170 */
[----:B------:R-:W-:-:S13]  /*0820*/  ISETP.GE.U32.AND.EX P1, PT, R50, RZ, PT, P1 ;  /* 0x000000ff3200720c */ /* 0x000fda0003f26110 */
[----:B------:R-:W-:Y:S05]  /*0830*/  @!P1 BRA `(.L_x_8) ;  /* 0x0000001800a89947 */ /* 0x000fea0003800000 */
[----:B------:R-:W-:Y:S02]  /*0840*/  PRMT R40, R49, 0x9910, RZ ;  /* 0x0000991031287816 */ /* 0x000fe400000000ff */
[----:B------:R-:W-:-:S03]  /*0850*/  PLOP3.LUT P0, PT, PT, PT, PT, 0x80, 0x8 ;  /* 0x000000000008781c */ /* 0x000fc60003f0f070 */
[----:B------:R-:W-:-:S05]  /*0860*/  IMAD R40, R40, -0x55, RZ ;  /* 0xffffffab28287824 */ /* 0x000fca00078e02ff */
[----:B------:R-:W-:-:S04]  /*0870*/  LOP3.LUT R40, R40, 0xff, RZ, 0xc0, !PT ;  /* 0x000000ff28287812 */ /* 0x000fc800078ec0ff */
[----:B------:R-:W-:-:S13]  /*0880*/  ISETP.GE.U32.AND P1, PT, R40, 0x56, PT ;  /* 0x000000562800780c */ /* 0x000fda0003f26070 */
[----:B------:R-:W-:Y:S05]  /*0890*/  @!P1 BRA `(.L_x_8) ;  /* 0x0000001800909947 */ /* 0x000fea0003800000 */
[----:B------:R-:W-:Y:S02]  /*08a0*/  VIADD R55, R49, 0xffffffff ;  /* 0xffffffff31377836 */ /* 0x000fe40000000000 */
[----:B------:R-:W-:Y:S01]  /*08b0*/  HFMA2 R40, -RZ, RZ, 0, 0 ;  /* 0x00000000ff287431 */ /* 0x000fe200000001ff */
[----:B------:R-:W-:Y:S01]  /*08c0*/  BSSY.RECONVERGENT B4, `(.L_x_9) ;  /* 0x0000008000047945 */ /* 0x000fe20003800200 */
[----:B------:R-:W-:-:S07]  /*08d0*/  IMAD.MOV.U32 R41, RZ, RZ, R55 ;  /* 0x000000ffff297224 */ /* 0x000fce00078e0037 */
.L_x_10:
[----:B------:R-:W-:Y:S01]  /*08e0*/  LOP3.LUT P0, RZ, R41, 0x2, RZ, 0xc0, !PT ;  /* 0x0000000229ff7812 */ /* 0x000fe2000780c0ff */
[----:B------:R-:W-:Y:S01]  /*08f0*/  IMAD.MOV.U32 R52, RZ, RZ, R40 ;  /* 0x000000ffff347224 */ /* 0x000fe200078e0028 */
[----:B------:R-:W-:Y:S01]  /*0900*/  SHF.R.U32.HI R65, RZ, 0x1, R41 ;  /* 0x00000001ff417819 */ /* 0x000fe20000011629 */
[----:B------:R-:W-:-:S04]  /*0910*/  VIADD R40, R40, 0x1 ;  /* 0x0000000128287836 */ /* 0x000fc80000000000 */
[----:B------:R-:W-:-:S06]  /*0920*/  IMAD.MOV.U32 R41, RZ, RZ, R65 ;  /* 0x000000ffff297224 */ /* 0x000fcc00078e0041 */
[----:B------:R-:W-:Y:S05]  /*0930*/  @!P0 BRA `(.L_x_10) ;  /* 0xfffffffc00e88947 */ /* 0x000fea000383ffff */
[----:B------:R-:W-:Y:S05]  /*0940*/  BSYNC.RECONVERGENT B4 ;  /* 0x0000000000047941 */ /* 0x000fea0003800200 */
.L_x_9:
[----:B------:R-:W0:Y:S02]  /*0950*/  LDCU.64 UR8, c[0x3][URZ] ;  /* 0x00c00000ff0877ac */ /* 0x000e240008000a00 */
[----:B0-----:R-:W-:-:S04]  /*0960*/  ISETP.GT.U32.AND P0, PT, R49, UR8, PT ;  /* 0x0000000831007c0c */ /* 0x001fc8000bf04070 */
[----:B------:R-:W-:-:S13]  /*0970*/  ISETP.GT.U32.AND.EX P0, PT, R50, UR9, PT, P0 ;  /* 0x0000000932007c0c */ /* 0x000fda000bf04100 */
[----:B------:R-:W-:Y:S05]  /*0980*/  @!P0 BRA `(.L_x_11) ;  /* 0x0000000800148947 */ /* 0x000fea0003800000 */
[----:B------:R-:W0:Y:S01]  /*0990*/  LDCU.64 UR8, c[0x3][URZ] ;  /* 0x00c00000ff0877ac */ /* 0x000e220008000a00 */
[----:B------:R-:W-:Y:S01]  /*09a0*/  HFMA2 R59, -RZ, RZ, 0, 5.9604644775390625e-08 ;  /* 0x00000001ff3b7431 */ /* 0x000fe200000001ff */
[----:B------:R-:W-:Y:S01]  /*09b0*/  BSSY.RECONVERGENT B4, `(.L_x_12) ;  /* 0x000004f000047945 */ /* 0x000fe20003800200 */
[----:B------:R-:W-:Y:S02]  /*09c0*/  IMAD.MOV.U32 R58, RZ, RZ, RZ ;  /* 0x000000ffff3a7224 */ /* 0x000fe400078e00ff */
[----:B------:R-:W-:Y:S02]  /*09d0*/  IMAD.MOV.U32 R60, RZ, RZ, R65 ;  /* 0x000000ffff3c7224 */ /* 0x000fe400078e0041 */
[----:B0-----:R-:W-:Y:S02]  /*09e0*/  IMAD.U32 R70, RZ, RZ, UR8 ;  /* 0x00000008ff467e24 */ /* 0x001fe4000f8e00ff */
[----:B------:R-:W-:-:S07]  /*09f0*/  IMAD.U32 R71, RZ, RZ, UR9 ;  /* 0x00000009ff477e24 */ /* 0x000fce000f8e00ff */
.L_x_19:
[----:B------:R-:W-:Y:S01]  /*0a00*/  LOP3.LUT R40, R60, 0x1, RZ, 0xc0, !PT ;  /* 0x000000013c287812 */ /* 0x000fe200078ec0ff */
[----:B------:R-:W-:Y:S03]  /*0a10*/  BSSY.RECONVERGENT B5, `(.L_x_13) ;  /* 0x0000023000057945 */ /* 0x000fe60003800200 */
[----:B------:R-:W-:-:S13]  /*0a20*/  ISETP.NE.U32.AND P0, PT, R40, 0x1, PT ;  /* 0x000000012800780c */ /* 0x000fda0003f05070 */
[----:B------:R-:W-:Y:S05]  /*0a30*/  @P0 BRA `(.L_x_14) ;  /* 0x0000000000800947 */ /* 0x000fea0003800000 */
[-C--:B------:R-:W-:Y:S02]  /*0a40*/  IMAD R58, R58, R70.reuse, RZ ;  /* 0x000000463a3a7224 */ /* 0x080fe400078e02ff */
[----:B------:R-:W-:-:S04]  /*0a50*/  IMAD.WIDE.U32 R62, R59, R70, RZ ;  /* 0x000000463b3e7225 */ /* 0x000fc800078e00ff */
[----:B------:R-:W-:-:S05]  /*0a60*/  IMAD R59, R71, R59, R58 ;  /* 0x0000003b473b7224 */ /* 0x000fca00078e023a */
[----:B------:R-:W-:-:S04]  /*0a70*/  IADD3 R61, PT, PT, R63, R59, RZ ;  /* 0x0000003b3f3d7210 */ /* 0x000fc80007ffe0ff */
[----:B------:R-:W-:-:S04]  /*0a80*/  LOP3.LUT R40, R61, R50, RZ, 0xfc, !PT ;  /* 0x000000323d287212 */ /* 0x000fc800078efcff */
[----:B------:R-:W-:-:S13]  /*0a90*/  ISETP.NE.U32.AND P0, PT, R40, RZ, PT ;  /* 0x000000ff2800720c */ /* 0x000fda0003f05070 */
[----:B------:R-:W-:Y:S05]  /*0aa0*/  @P0 BRA `(.L_x_15) ;  /* 0x00000000004c0947 */ /* 0x000fea0003800000 */
[----:B------:R-:W0:Y:S01]  /*0ab0*/  I2F.U32.RP R51, R49 ;  /* 0x0000003100337306 */ /* 0x000e220000209000 */
[----:B------:R-:W-:-:S07]  /*0ac0*/  ISETP.NE.U32.AND P1, PT, R49, RZ, PT ;  /* 0x000000ff3100720c */ /* 0x000fce0003f25070 */
[----:B0-----:R-:W0:Y:S02]  /*0ad0*/  MUFU.RCP R51, R51 ;  /* 0x0000003300337308 */ /* 0x001e240000001000 */
[----:B0-----:R-:W-:-:S06]  /*0ae0*/  VIADD R40, R51, 0xffffffe ;  /* 0x0ffffffe33287836 */ /* 0x001fcc0000000000 */
[----:B------:R0:W1:Y:S02]  /*0af0*/  F2I.FTZ.U32.TRUNC.NTZ R41, R40 ;  /* 0x0000002800297305 */ /* 0x000064000021f000 */
[----:B0-----:R-:W-:Y:S02]  /*0b00*/  IMAD.MOV.U32 R40, RZ, RZ, RZ ;  /* 0x000000ffff287224 */ /* 0x001fe400078e00ff */
[----:B-1----:R-:W-:-:S04]  /*0b10*/  IMAD.MOV R58, RZ, RZ, -R41 ;  /* 0x000000ffff3a7224 */ /* 0x002fc800078e0a29 */
[----:B------:R-:W-:Y:S02]  /*0b20*/  IMAD R59, R58, R49, RZ ;  /* 0x000000313a3b7224 */ /* 0x000fe400078e02ff */
[----:B------:R-:W-:Y:S02]  /*0b30*/  IMAD.MOV.U32 R58, RZ, RZ, RZ ;  /* 0x000000ffff3a7224 */ /* 0x000fe400078e00ff */
[----:B------:R-:W-:-:S06]  /*0b40*/  IMAD.HI.U32 R41, R41, R59, R40 ;  /* 0x0000003b29297227 */ /* 0x000fcc00078e0028 */
[----:B------:R-:W-:-:S04]  /*0b50*/  IMAD.HI.U32 R41, R41, R62, RZ ;  /* 0x0000003e29297227 */ /* 0x000fc800078e00ff */
[----:B------:R-:W-:-:S04]  /*0b60*/  IMAD.MOV R41, RZ, RZ, -R41 ;  /* 0x000000ffff297224 */ /* 0x000fc800078e0a29 */
[----:B------:R-:W-:-:S05]  /*0b70*/  IMAD R59, R49, R41, R62 ;  /* 0x00000029313b7224 */ /* 0x000fca00078e023e */
[----:B------:R-:W-:-:S13]  /*0b80*/  ISETP.GE.U32.AND P0, PT, R59, R49, PT ;  /* 0x000000313b00720c */ /* 0x000fda0003f06070 */
[----:B------:R-:W-:-:S04]  /*0b90*/  @P0 IADD3 R59, PT, PT, R59, -R49, RZ ;  /* 0x800000313b3b0210 */ /* 0x000fc80007ffe0ff */
[----:B------:R-:W-:-:S13]  /*0ba0*/  ISETP.GE.U32.AND P0, PT, R59, R49, PT ;  /* 0x000000313b00720c */ /* 0x000fda0003f06070 */
[----:B------:R-:W-:Y:S01]  /*0bb0*/  @P0 IMAD.IADD R59, R59, 0x1, -R49 ;  /* 0x000000013b3b0824 */ /* 0x000fe200078e0a31 */
[----:B------:R-:W-:Y:S01]  /*0bc0*/  @!P1 LOP3.LUT R59, RZ, R49, RZ, 0x33, !PT ;  /* 0x00000031ff3b9212 */ /* 0x000fe200078e33ff */
[----:B------:R-:W-:Y:S06]  /*0bd0*/  BRA `(.L_x_14) ;  /* 0x0000000000187947 */ /* 0x000fec0003800000 */
.L_x_15:
[----:B------:R-:W-:Y:S01]  /*0be0*/  IMAD.MOV.U32 R63, RZ, RZ, R49 ;  /* 0x000000ffff3f7224 */ /* 0x000fe200078e0031 */
[----:B------:R-:W-:Y:S01]  /*0bf0*/  MOV R51, 0xc20 ;  /* 0x00000c2000337802 */ /* 0x000fe20000000f00 */
[----:B------:R-:W-:-:S07]  /*0c00*/  IMAD.MOV.U32 R64, RZ, RZ, R50 ;  /* 0x000000ffff407224 */ /* 0x000fce00078e0032 */
[----:B------:R-:W-:Y:S05]  /*0c10*/  CALL.REL.NOINC `($__internal_0_$__cuda_sm20_rem_u64) ;  /* 0x0000035c00c47944 */ /* 0x000fea0003c00000 */
[----:B------:R-:W-:Y:S01]  /*0c20*/  MOV R59, R40 ;  /* 0x00000028003b7202 */ /* 0x000fe20000000f00 */
[----:B------:R-:W-:-:S07]  /*0c30*/  IMAD.MOV.U32 R58, RZ, RZ, R41 ;  /* 0x000000ffff3a7224 */ /* 0x000fce00078e0029 */
.L_x_14:
[----:B------:R-:W-:Y:S05]  /*0c40*/  BSYNC.RECONVERGENT B5 ;  /* 0x0000000000057941 */ /* 0x000fea0003800200 */
.L_x_13:
[-C--:B------:R-:W-:Y:S01]  /*0c50*/  IMAD R41, R71, R70.reuse, RZ ;  /* 0x0000004647297224 */ /* 0x080fe200078e02ff */
[----:B------:R-:W-:Y:S01]  /*0c60*/  BSSY.RECONVERGENT B5, `(.L_x_16) ;  /* 0x0000020000057945 */ /* 0x000fe20003800200 */
[----:B------:R-:W-:-:S04]  /*0c70*/  IMAD.WIDE.U32 R62, R70, R70, RZ ;  /* 0x00000046463e7225 */ /* 0x000fc800078e00ff */
[----:B------:R-:W-:-:S04]  /*0c80*/  IMAD R41, R70, R71, R41 ;  /* 0x0000004746297224 */ /* 0x000fc800078e0229 */
[----:B------:R-:W-:-:S05]  /*0c90*/  IMAD.IADD R61, R63, 0x1, R41 ;  /* 0x000000013f3d7824 */ /* 0x000fca00078e0229 */
[----:B------:R-:W-:-:S04]  /*0ca0*/  LOP3.LUT R40, R61, R50, RZ, 0xfc, !PT ;  /* 0x000000323d287212 */ /* 0x000fc800078efcff */
[----:B------:R-:W-:-:S13]  /*0cb0*/  ISETP.NE.U32.AND P0, PT, R40, RZ, PT ;  /* 0x000000ff2800720c */ /* 0x000fda0003f05070 */
[----:B------:R-:W-:Y:S05]  /*0cc0*/  @P0 BRA `(.L_x_17) ;  /* 0x00000000004c0947 */ /* 0x000fea0003800000 */
[----:B------:R-:W0:Y:S01]  /*0cd0*/  I2F.U32.RP R51, R49 ;  /* 0x0000003100337306 */ /* 0x000e220000209000 */
[----:B------:R-:W-:Y:S01]  /*0ce0*/  ISETP.NE.U32.AND P1, PT, R49, RZ, PT ;  /* 0x000000ff3100720c */ /* 0x000fe20003f25070 */
[----:B------:R-:W-:-:S06]  /*0cf0*/  IMAD.MOV.U32 R71, RZ, RZ, RZ ;  /* 0x000000ffff477224 */ /* 0x000fcc00078e00ff */
[----:B0-----:R-:W0:Y:S02]  /*0d00*/  MUFU.RCP R51, R51 ;  /* 0x0000003300337308 */ /* 0x001e240000001000 */
[----:B0-----:R-:W-:-:S06]  /*0d10*/  VIADD R41, R51, 0xffffffe ;  /* 0x0ffffffe33297836 */ /* 0x001fcc0000000000 */
[----:B------:R-:W0:Y:S02]  /*0d20*/  F2I.FTZ.U32.TRUNC.NTZ R41, R41 ;  /* 0x0000002900297305 */ /* 0x000e24000021f000 */
[----:B0-----:R-:W-:-:S04]  /*0d30*/  IMAD.MOV R40, RZ, RZ, -R41 ;  /* 0x000000ffff287224 */ /* 0x001fc800078e0a29 */
[----:B------:R-:W-:Y:S02]  /*0d40*/  IMAD R61, R40, R49, RZ ;  /* 0x00000031283d7224 */ /* 0x000fe400078e02ff */
[----:B------:R-:W-:-:S05]  /*0d50*/  HFMA2 R40, -RZ, RZ, 0, 0 ;  /* 0x00000000ff287431 */ /* 0x000fca00000001ff */
[----:B------:R-:W-:-:S06]  /*0d60*/  IMAD.HI.U32 R61, R41, R61, R40 ;  /* 0x0000003d293d7227 */ /* 0x000fcc00078e0028 */
[----:B------:R-:W-:-:S04]  /*0d70*/  IMAD.HI.U32 R40, R61, R62, RZ ;  /* 0x0000003e3d287227 */ /* 0x000fc800078e00ff */
[----:B------:R-:W-:-:S04]  /*0d80*/  IMAD.MOV R40, RZ, RZ, -R40 ;  /* 0x000000ffff287224 */ /* 0x000fc800078e0a28 */
[----:B------:R-:W-:-:S05]  /*0d90*/  IMAD R70, R49, R40, R62 ;  /* 0x0000002831467224 */ /* 0x000fca00078e023e */
[----:B------:R-:W-:-:S13]  /*0da0*/  ISETP.GE.U32.AND P0, PT, R70, R49, PT ;  /* 0x000000314600720c */ /* 0x000fda0003f06070 */
[----:B------:R-:W-:-:S05]  /*0db0*/  @P0 IMAD.IADD R70, R70, 0x1, -R49 ;  /* 0x0000000146460824 */ /* 0x000fca00078e0a31 */
[----:B------:R-:W-:-:S13]  /*0dc0*/  ISETP.GE.U32.AND P0, PT, R70, R49, PT ;  /* 0x000000314600720c */ /* 0x000fda0003f06070 */
[----:B------:R-:W-:Y:S01]  /*0dd0*/  @P0 IMAD.IADD R70, R70, 0x1, -R49 ;  /* 0x0000000146460824 */ /* 0x000fe200078e0a31 */
[----:B------:R-:W-:Y:S01]  /*0de0*/  @!P1 LOP3.LUT R70, RZ, R49, RZ, 0x33, !PT ;  /* 0x00000031ff469212 */ /* 0x000fe200078e33ff */
[----:B------:R-:W-:Y:S06]  /*0df0*/  BRA `(.L_x_18) ;  /* 0x0000000000187947 */ /* 0x000fec0003800000 */
.L_x_17:
[----:B------:R-:W-:Y:S01]  /*0e00*/  MOV R63, R49 ;  /* 0x00000031003f7202 */ /* 0x000fe20000000f00 */
[----:B------:R-:W-:Y:S01]  /*0e10*/  IMAD.MOV.U32 R64, RZ, RZ, R50 ;  /* 0x000000ffff407224 */ /* 0x000fe200078e0032 */
[----:B------:R-:W-:-:S07]  /*0e20*/  MOV R51, 0xe40 ;  /* 0x00000e4000337802 */ /* 0x000fce0000000f00 */
[----:B------:R-:W-:Y:S05]  /*0e30*/  CALL.REL.NOINC `($__internal_0_$__cuda_sm20_rem_u64) ;  /* 0x0000035c003c7944 */ /* 0x000fea0003c00000 */
[----:B------:R-:W-:Y:S02]  /*0e40*/  IMAD.MOV.U32 R70, RZ, RZ, R40 ;  /* 0x000000ffff467224 */ /* 0x000fe400078e0028 */
[----:B------:R-:W-:-:S07]  /*0e50*/  IMAD.MOV.U32 R71, RZ, RZ, R41 ;  /* 0x000000ffff477224 */ /* 0x000fce00078e0029 */
.L_x_18:
[----:B------:R-:W-:Y:S05]  /*0e60*/  BSYNC.RECONVERGENT B5 ;  /* 0x0000000000057941 */ /* 0x000fea0003800200 */
.L_x_16:
[----:B------:R-:W-:Y:S02]  /*0e70*/  ISETP.GT.U32.AND P0, PT, R60, 0x1, PT ;  /* 0x000000013c00780c */ /* 0x000fe40003f04070 */
[----:B------:R-:W-:-:S11]  /*0e80*/  SHF.R.U32.HI R60, RZ, 0x1, R60 ;  /* 0x00000001ff3c7819 */ /* 0x000fd6000001163c */
[----:B------:R-:W-:Y:S05]  /*0e90*/  @P0 BRA `(.L_x_19) ;  /* 0xfffffff800d80947 */ /* 0x000fea000383ffff */
[----:B------:R-:W-:Y:S05]  /*0ea0*/  BSYNC.RECONVERGENT B4 ;  /* 0x0000000000047941 */ /* 0x000fea0003800200 */
.L_x_12:
[C---:B------:R-:W-:Y:S02]  /*0eb0*/  ISETP.NE.U32.AND P0, PT, R59.reuse, R55, PT ;  /* 0x000000373b00720c */ /* 0x040fe40003f05070 */
[----:B------:R-:W-:Y:S02]  /*0ec0*/  ISETP.EQ.U32.AND P1, PT, R59, 0x1, PT ;  /* 0x000000013b00780c */ /* 0x000fe40003f22070 */
[----:B------:R-:W-:-:S04]  /*0ed0*/  ISETP.NE.AND.EX P0, PT, R58, RZ, PT, P0 ;  /* 0x000000ff3a00720c */ /* 0x000fc80003f05300 */
[----:B------:R-:W-:-:S13]  /*0ee0*/  ISETP.EQ.OR.EX P0, PT, R58, RZ, !P0, P1 ;  /* 0x000000ff3a00720c */ /* 0x000fda0004702710 */
[----:B------:R-:W-:Y:S05]  /*0ef0*/  @P0 BRA `(.L_x_11) ;  /* 0x0000000000b80947 */ /* 0x000fea0003800000 */
[----:B------:R-:W-:Y:S02]  /*0f00*/  ISETP.NE.AND P1, PT, R52, RZ, PT ;  /* 0x000000ff3400720c */ /* 0x000fe40003f25270 */
[----:B------:R-:W-:-:S11]  /*0f10*/  PLOP3.LUT P0, PT, PT, PT, PT, 0x80, 0x8 ;  /* 0x000000000008781c */ /* 0x000fd60003f0f070 */
[----:B------:R-:W-:Y:S05]  /*0f20*/  @!P1 BRA `(.L_x_8) ;  /* 0x0000001000ec9947 */ /* 0x000fea0003800000 */
[----:B------:R-:W-:-:S07]  /*0f30*/  IMAD.MOV.U32 R60, RZ, RZ, RZ ;  /* 0x000000ffff3c7224 */ /* 0x000fce00078e00ff */
.L_x_23:
[-C--:B------:R-:W-:Y:S01]  /*0f40*/  IMAD R40, R58, R59.reuse, RZ ;  /* 0x0000003b3a287224 */ /* 0x080fe200078e02ff */
[----:B------:R-:W-:Y:S01]  /*0f50*/  BSSY.RECONVERGENT B4, `(.L_x_20) ;  /* 0x0000020000047945 */ /* 0x000fe20003800200 */
[----:B------:R-:W-:-:S04]  /*0f60*/  IMAD.WIDE.U32 R62, R59, R59, RZ ;  /* 0x0000003b3b3e7225 */ /* 0x000fc800078e00ff */
[----:B------:R-:W-:-:S05]  /*0f70*/  IMAD R59, R59, R58, R40 ;  /* 0x0000003a3b3b7224 */ /* 0x000fca00078e0228 */
[----:B------:R-:W-:-:S04]  /*0f80*/  IADD3 R61, PT, PT, R63, R59, RZ ;  /* 0x0000003b3f3d7210 */ /* 0x000fc80007ffe0ff */
        /* <DEDUP_REMOVED lines=11> */
[----:B------:R-:W-:-:S04]  /*1040*/  IMAD.MOV.U32 R40, RZ, RZ, RZ ;  /* 0x000000ffff287224 */ /* 0x000fc800078e00ff */
        /* <DEDUP_REMOVED lines=10> */
.L_x_21:
[----:B------:R-:W-:Y:S01]  /*10f0*/  IMAD.MOV.U32 R63, RZ, RZ, R49 ;  /* 0x000000ffff3f7224 */ /* 0x000fe200078e0031 */
[----:B------:R-:W-:Y:S01]  /*1100*/  MOV R51, 0x1130 ;  /* 0x0000113000337802 */ /* 0x000fe20000000f00 */
[----:B------:R-:W-:-:S07]  /*1110*/  IMAD.MOV.U32 R64, RZ, RZ, R50 ;  /* 0x000000ffff407224 */ /* 0x000fce00078e0032 */
[----:B------:R-:W-:Y:S05]  /*1120*/  CALL.REL.NOINC `($__internal_0_$__cuda_sm20_rem_u64) ;  /* 0x0000035800807944 */ /* 0x000fea0003c00000 */
[----:B------:R-:W-:Y:S01]  /*1130*/  MOV R59, R40 ;  /* 0x00000028003b7202 */ /* 0x000fe20000000f00 */
[----:B------:R-:W-:-:S07]  /*1140*/  IMAD.MOV.U32 R58, RZ, RZ, R41 ;  /* 0x000000ffff3a7224 */ /* 0x000fce00078e0029 */
.L_x_22:
[----:B------:R-:W-:Y:S05]  /*1150*/  BSYNC.RECONVERGENT B4 ;  /* 0x0000000000047941 */ /* 0x000fea0003800200 */
.L_x_20:
[----:B------:R-:W-:-:S04]  /*1160*/  ISETP.NE.U32.AND P0, PT, R59, R55, PT ;  /* 0x000000373b00720c */ /* 0x000fc80003f05070 */
[----:B------:R-:W-:-:S13]  /*1170*/  ISETP.NE.AND.EX P0, PT, R58, RZ, PT, P0 ;  /* 0x000000ff3a00720c */ /* 0x000fda0003f05300 */
[----:B------:R-:W-:Y:S05]  /*1180*/  @!P0 BRA `(.L_x_11) ;  /* 0x0000000000148947 */ /* 0x000fea0003800000 */
[----:B------:R-:W-:Y:S01]  /*1190*/  VIADD R60, R60, 0x1 ;  /* 0x000000013c3c7836 */ /* 0x000fe20000000000 */
[----:B------:R-:W-:-:S04]  /*11a0*/  PLOP3.LUT P0, PT, PT, PT, PT, 0x80, 0x8 ;  /* 0x000000000008781c */ /* 0x000fc80003f0f070 */
[----:B------:R-:W-:-:S13]  /*11b0*/  ISETP.NE.AND P1, PT, R60, R52, PT ;  /* 0x000000343c00720c */ /* 0x000fda0003f25270 */
[----:B------:R-:W-:Y:S05]  /*11c0*/  @!P1 BRA `(.L_x_8) ;  /* 0x0000001000449947 */ /* 0x000fea0003800000 */
[----:B------:R-:W-:Y:S05]  /*11d0*/  BRA `(.L_x_23) ;  /* 0xfffffffc00587947 */ /* 0x000fea000383ffff */
.L_x_11:
[----:B------:R-:W0:Y:S02]  /*11e0*/  LDCU.64 UR8, c[0x3][0x8] ;  /* 0x00c00100ff0877ac */ /* 0x000e240008000a00 */
[----:B0-----:R-:W-:-:S04]  /*11f0*/  ISETP.GT.U32.AND P0, PT, R49, UR8, PT ;  /* 0x0000000831007c0c */ /* 0x001fc8000bf04070 */
[----:B------:R-:W-:-:S13]  /*1200*/  ISETP.GT.U32.AND.EX P0, PT, R50, UR9, PT, P0 ;  /* 0x0000000932007c0c */ /* 0x000fda000bf04100 */
[----:B------:R-:W-:Y:S05]  /*1210*/  @!P0 BRA `(.L_x_24) ;  /* 0x0000000800148947 */ /* 0x000fea0003800000 */
[----:B------:R-:W0:Y:S01]  /*1220*/  LDCU.64 UR8, c[0x3][0x8] ;  /* 0x00c00100ff0877ac */ /* 0x000e220008000a00 */
[----:B------:R-:W-:Y:S01]  /*1230*/  BSSY.RECONVERGENT B4, `(.L_x_25) ;  /* 0x0000050000047945 */ /* 0x000fe20003800200 */
[----:B------:R-:W-:Y:S01]  /*1240*/  IMAD.MOV.U32 R59, RZ, RZ, 0x1 ;  /* 0x00000001ff3b7424 */ /* 0x000fe200078e00ff */
[----:B------:R-:W-:Y:S01]  /*1250*/  MOV R60, R65 ;  /* 0x00000041003c7202 */ /* 0x000fe20000000f00 */
[----:B------:R-:W-:Y:S02]  /*1260*/  IMAD.MOV.U32 R58, RZ, RZ, RZ ;  /* 0x000000ffff3a7224 */ /* 0x000fe400078e00ff */
[----:B0-----:R-:W-:Y:S02]  /*1270*/  IMAD.U32 R70, RZ, RZ, UR8 ;  /* 0x00000008ff467e24 */ /* 0x001fe4000f8e00ff */
[----:B------:R-:W-:-:S07]  /*1280*/  IMAD.U32 R71, RZ, RZ, UR9 ;  /* 0x00000009ff477e24 */ /* 0x000fce000f8e00ff */
.L_x_32:
[----:B------:R-:W-:Y:S01]  /*1290*/  LOP3.LUT R40, R60, 0x1, RZ, 0xc0, !PT ;  /* 0x000000013c287812 */ /* 0x000fe200078ec0ff */
[----:B------:R-:W-:Y:S03]  /*12a0*/  BSSY.RECONVERGENT B5, `(.L_x_26) ;  /* 0x0000023000057945 */ /* 0x000fe60003800200 */
[----:B------:R-:W-:-:S13]  /*12b0*/  ISETP.NE.U32.AND P0, PT, R40, 0x1, PT ;  /* 0x000000012800780c */ /* 0x000fda0003f05070 */
[----:B------:R-:W-:Y:S05]  /*12c0*/  @P0 BRA `(.L_x_27) ;  /* 0x0000000000800947 */ /* 0x000fea0003800000 */
[-C--:B------:R-:W-:Y:S02]  /*12d0*/  IMAD R58, R58, R70.reuse, RZ ;  /* 0x000000463a3a7224 */ /* 0x080fe400078e02ff */
        /* <DEDUP_REMOVED lines=8> */
[----:B------:R-:W-:-:S06]  /*1360*/  HFMA2 R58, -RZ, RZ, 0, 0 ;  /* 0x00000000ff3a7431 */ /* 0x000fcc00000001ff */
[----:B0-----:R-:W0:Y:S02]  /*1370*/  MUFU.RCP R51, R51 ;  /* 0x0000003300337308 */ /* 0x001e240000001000 */
[----:B0-----:R-:W-:-:S06]  /*1380*/  VIADD R41, R51, 0xffffffe ;  /* 0x0ffffffe33297836 */ /* 0x001fcc0000000000 */
[----:B------:R-:W0:Y:S02]  /*1390*/  F2I.FTZ.U32.TRUNC.NTZ R41, R41 ;  /* 0x0000002900297305 */ /* 0x000e24000021f000 */
[----:B0-----:R-:W-:-:S05]  /*13a0*/  IADD3 R40, PT, PT, RZ, -R41, RZ ;  /* 0x80000029ff287210 */ /* 0x001fca0007ffe0ff */
[----:B------:R-:W-:Y:S02]  /*13b0*/  IMAD R59, R40, R49, RZ ;  /* 0x00000031283b7224 */ /* 0x000fe400078e02ff */
[----:B------:R-:W-:-:S04]  /*13c0*/  IMAD.MOV.U32 R40, RZ, RZ, RZ ;  /* 0x000000ffff287224 */ /* 0x000fc800078e00ff */
        /* <DEDUP_REMOVED lines=10> */
.L_x_28:
[----:B------:R-:W-:Y:S01]  /*1470*/  IMAD.MOV.U32 R63, RZ, RZ, R49 ;  /* 0x000000ffff3f7224 */ /* 0x000fe200078e0031 */
[----:B------:R-:W-:Y:S01]  /*1480*/  MOV R51, 0x14b0 ;  /* 0x000014b000337802 */ /* 0x000fe20000000f00 */
[----:B------:R-:W-:-:S07]  /*1490*/  IMAD.MOV.U32 R64, RZ, RZ, R50 ;  /* 0x000000ffff407224 */ /* 0x000fce00078e0032 */
[----:B------:R-:W-:Y:S05]  /*14a0*/  CALL.REL.NOINC `($__internal_0_$__cuda_sm20_rem_u64) ;  /* 0x0000035400a07944 */ /* 0x000fea0003c00000 */
[----:B------:R-:W-:Y:S02]  /*14b0*/  IMAD.MOV.U32 R59, RZ, RZ, R40 ;  /* 0x000000ffff3b7224 */ /* 0x000fe400078e0028 */
[----:B------:R-:W-:-:S07]  /*14c0*/  IMAD.MOV.U32 R58, RZ, RZ, R41 ;  /* 0x000000ffff3a7224 */ /* 0x000fce00078e0029 */
.L_x_27:
[----:B------:R-:W-:Y:S05]  /*14d0*/  BSYNC.RECONVERGENT B5 ;  /* 0x0000000000057941 */ /* 0x000fea0003800200 */
.L_x_26:
        /* <DEDUP_REMOVED lines=27> */
.L_x_30:
[----:B------:R-:W-:Y:S01]  /*1690*/  IMAD.MOV.U32 R63, RZ, RZ, R49 ;  /* 0x000000ffff3f7224 */ /* 0x000fe200078e0031 */
[----:B------:R-:W-:Y:S01]  /*16a0*/  MOV R51, 0x16d0 ;  /* 0x000016d000337802 */ /* 0x000fe20000000f00 */
[----:B------:R-:W-:-:S07]  /*16b0*/  IMAD.MOV.U32 R64, RZ, RZ, R50 ;  /* 0x000000ffff407224 */ /* 0x000fce00078e0032 */
[----:B------:R-:W-:Y:S05]  /*16c0*/  CALL.REL.NOINC `($__internal_0_$__cuda_sm20_rem_u64) ;  /* 0x0000035400187944 */ /* 0x000fea0003c00000 */
[----:B------:R-:W-:Y:S01]  /*16d0*/  MOV R70, R40 ;  /* 0x0000002800467202 */ /* 0x000fe20000000f00 */
[----:B------:R-:W-:-:S07]  /*16e0*/  IMAD.MOV.U32 R71, RZ, RZ, R41 ;  /* 0x000000ffff477224 */ /* 0x000fce00078e0029 */
.L_x_31:
[----:B------:R-:W-:Y:S05]  /*16f0*/  BSYNC.RECONVERGENT B5 ;  /* 0x0000000000057941 */ /* 0x000fea0003800200 */
.L_x_29:
[----:B------:R-:W-:Y:S02]  /*1700*/  ISETP.GT.U32.AND P0, PT, R60, 0x1, PT ;  /* 0x000000013c00780c */ /* 0x000fe40003f04070 */
[----:B------:R-:W-:-:S11]  /*1710*/  SHF.R.U32.HI R60, RZ, 0x1, R60 ;  /* 0x00000001ff3c7819 */ /* 0x000fd6000001163c */
[----:B------:R-:W-:Y:S05]  /*1720*/  @P0 BRA `(.L_x_32) ;  /* 0xfffffff800d80947 */ /* 0x000fea000383ffff */
[----:B------:R-:W-:Y:S05]  /*1730*/  BSYNC.RECONVERGENT B4 ;  /* 0x0000000000047941 */ /* 0x000fea0003800200 */
.L_x_25:
        /* <DEDUP_REMOVED lines=9> */
.L_x_36:
        /* <DEDUP_REMOVED lines=27> */
.L_x_34:
[----:B------:R-:W-:Y:S01]  /*1980*/  IMAD.MOV.U32 R63, RZ, RZ, R49 ;  /* 0x000000ffff3f7224 */ /* 0x000fe200078e0031 */
[----:B------:R-:W-:Y:S01]  /*1990*/  MOV R51, 0x19c0 ;  /* 0x000019c000337802 */ /* 0x000fe20000000f00 */
[----:B------:R-:W-:-:S07]  /*19a0*/  IMAD.MOV.U32 R64, RZ, RZ, R50 ;  /* 0x000000ffff407224 */ /* 0x000fce00078e0032 */
[----:B------:R-:W-:Y:S05]  /*19b0*/  CALL.REL.NOINC `($__internal_0_$__cuda_sm20_rem_u64) ;  /* 0x00000350005c7944 */ /* 0x000fea0003c00000 */
[----:B------:R-:W-:Y:S02]  /*19c0*/  IMAD.MOV.U32 R59, RZ, RZ, R40 ;  /* 0x000000ffff3b7224 */ /* 0x000fe400078e0028 */
[----:B------:R-:W-:-:S07]  /*19d0*/  IMAD.MOV.U32 R58, RZ, RZ, R41 ;  /* 0x000000ffff3a7224 */ /* 0x000fce00078e0029 */
.L_x_35:
[----:B------:R-:W-:Y:S05]  /*19e0*/  BSYNC.RECONVERGENT B4 ;  /* 0x0000000000047941 */ /* 0x000fea0003800200 */
.L_x_33:
[----:B------:R-:W-:-:S04]  /*19f0*/  ISETP.NE.U32.AND P0, PT, R59, R55, PT ;  /* 0x000000373b00720c */ /* 0x000fc80003f05070 */
[----:B------:R-:W-:-:S13]  /*1a00*/  ISETP.NE.AND.EX P0, PT, R58, RZ, PT, P0 ;  /* 0x000000ff3a00720c */ /* 0x000fda0003f05300 */
[----:B------:R-:W-:Y:S05]  /*1a10*/  @!P0 BRA `(.L_x_24) ;  /* 0x0000000000148947 */ /* 0x000fea0003800000 */
[----:B------:R-:W-:Y:S02]  /*1a20*/  IADD3 R60, PT, PT, R60, 0x1, RZ ;  /* 0x000000013c3c7810 */ /* 0x000fe40007ffe0ff */
[----:B------:R-:W-:Y:S02]  /*1a30*/  PLOP3.LUT P0, PT, PT, PT, PT, 0x80, 0x8 ;  /* 0x000000000008781c */ /* 0x000fe40003f0f070 */
[----:B------:R-:W-:-:S13]  /*1a40*/  ISETP.NE.AND P1, PT, R60, R52, PT ;  /* 0x000000343c00720c */ /* 0x000fda0003f25270 */
[----:B------:R-:W-:Y:S05]  /*1a50*/  @!P1 BRA `(.L_x_8) ;  /* 0x0000000800209947 */ /* 0x000fea0003800000 */
[----:B------:R-:W-:Y:S05]  /*1a60*/  BRA `(.L_x_36) ;  /* 0xfffffffc00587947 */ /* 0x000fea000383ffff */
.L_x_24:
[----:B------:R-:W0:Y:S01]  /*1a70*/  LDCU.64 UR8, c[0x3][0x10] ;  /* 0x00c00200ff0877ac */ /* 0x000e220008000a00 */
[----:B------:R-:W-:Y:S02]  /*1a80*/  PLOP3.LUT P0, PT, PT, PT, PT, 0x8, 0x80 ;  /* 0x000000000080781c */ /* 0x000fe40003f0e170 */
[----:B0-----:R-:W-:-:S04]  /*1a90*/  ISETP.GT.U32.AND P1, PT, R49, UR8, PT ;  /* 0x0000000831007c0c */ /* 0x001fc8000bf24070 */
[----:B------:R-:W-:-:S13]  /*1aa0*/  ISETP.GT.U32.AND.EX P1, PT, R50, UR9, PT, P1 ;  /* 0x0000000932007c0c */ /* 0x000fda000bf24110 */
[----:B------:R-:W-:Y:S05]  /*1ab0*/  @!P1 BRA `(.L_x_8) ;  /* 0x0000000800089947 */ /* 0x000fea0003800000 */
[----:B------:R-:W0:Y:S01]  /*1ac0*/  LDCU.64 UR8, c[0x3][0x10] ;  /* 0x00c00200ff0877ac */ /* 0x000e220008000a00 */
[----:B------:R-:W-:Y:S01]  /*1ad0*/  BSSY.RECONVERGENT B4, `(.L_x_37) ;  /* 0x000004f000047945 */ /* 0x000fe20003800200 */
[----:B------:R-:W-:Y:S02]  /*1ae0*/  IMAD.MOV.U32 R59, RZ, RZ, 0x1 ;  /* 0x00000001ff3b7424 */ /* 0x000fe400078e00ff */
[----:B------:R-:W-:Y:S02]  /*1af0*/  IMAD.MOV.U32 R58, RZ, RZ, RZ ;  /* 0x000000ffff3a7224 */ /* 0x000fe400078e00ff */
[----:B0-----:R-:W-:Y:S02]  /*1b00*/  IMAD.U32 R70, RZ, RZ, UR8 ;  /* 0x00000008ff467e24 */ /* 0x001fe4000f8e00ff */
[----:B------:R-:W-:-:S07]  /*1b10*/  IMAD.U32 R71, RZ, RZ, UR9 ;  /* 0x00000009ff477e24 */ /* 0x000fce000f8e00ff */
.L_x_44:
        /* <DEDUP_REMOVED lines=30> */
.L_x_40:
[----:B------:R-:W-:Y:S01]  /*1d00*/  IMAD.MOV.U32 R63, RZ, RZ, R49 ;  /* 0x000000ffff3f7224 */ /* 0x000fe200078e0031 */
[----:B------:R-:W-:Y:S01]  /*1d10*/  MOV R51, 0x1d40 ;  /* 0x00001d4000337802 */ /* 0x000fe20000000f00 */
[----:B------:R-:W-:-:S07]  /*1d20*/  IMAD.MOV.U32 R64, RZ, RZ, R50 ;  /* 0x000000ffff407224 */ /* 0x000fce00078e0032 */
[----:B------:R-:W-:Y:S05]  /*1d30*/  CALL.REL.NOINC `($__internal_0_$__cuda_sm20_rem_u64) ;  /* 0x0000034c007c7944 */ /* 0x000fea0003c00000 */
[----:B------:R-:W-:Y:S01]  /*1d40*/  MOV R59, R40 ;  /* 0x00000028003b7202 */ /* 0x000fe20000000f00 */
[----:B------:R-:W-:-:S07]  /*1d50*/  IMAD.MOV.U32 R58, RZ, RZ, R41 ;  /* 0x000000ffff3a7224 */ /* 0x000fce00078e0029 */
.L_x_39:
[----:B------:R-:W-:Y:S05]  /*1d60*/  BSYNC.RECONVERGENT B5 ;  /* 0x0000000000057941 */ /* 0x000fea0003800200 */
.L_x_38:
        /* <DEDUP_REMOVED lines=27> */
.L_x_42:
[----:B------:R-:W-:Y:S01]  /*1f20*/  MOV R63, R49 ;  /* 0x00000031003f7202 */ /* 0x000fe20000000f00 */
[----:B------:R-:W-:Y:S01]  /*1f30*/  IMAD.MOV.U32 R64, RZ, RZ, R50 ;  /* 0x000000ffff407224 */ /* 0x000fe200078e0032 */
[----:B------:R-:W-:-:S07]  /*1f40*/  MOV R51, 0x1f60 ;  /* 0x00001f6000337802 */ /* 0x000fce0000000f00 */
[----:B------:R-:W-:Y:S05]  /*1f50*/  CALL.REL.NOINC `($__internal_0_$__cuda_sm20_rem_u64) ;  /* 0x0000034800f47944 */ /* 0x000fea0003c00000 */
[----:B------:R-:W-:Y:S02]  /*1f60*/  IMAD.MOV.U32 R70, RZ, RZ, R40 ;  /* 0x000000ffff467224 */ /* 0x000fe400078e0028 */
[----:B------:R-:W-:-:S07]  /*1f70*/  IMAD.MOV.U32 R71, RZ, RZ, R41 ;  /* 0x000000ffff477224 */ /* 0x000fce00078e0029 */
.L_x_43:
[----:B------:R-:W-:Y:S05]  /*1f80*/  BSYNC.RECONVERGENT B5 ;  /* 0x0000000000057941 */ /* 0x000fea0003800200 */
.L_x_41:
[----:B------:R-:W-:Y:S02]  /*1f90*/  ISETP.GT.U32.AND P0, PT, R65, 0x1, PT ;  /* 0x000000014100780c */ /* 0x000fe40003f04070 */
[----:B------:R-:W-:-:S11]  /*1fa0*/  SHF.R.U32.HI R65, RZ, 0x1, R65 ;  /* 0x00000001ff417819 */ /* 0x000fd60000011641 */
[----:B------:R-:W-:Y:S05]  /*1fb0*/  @P0 BRA `(.L_x_44) ;  /* 0xfffffff800d80947 */ /* 0x000fea000383ffff */
[----:B------:R-:W-:Y:S05]  /*1fc0*/  BSYNC.RECONVERGENT B4 ;  /* 0x0000000000047941 */ /* 0x000fea0003800200 */
.L_x_37:
[C---:B------:R-:W-:Y:S02]  /*1fd0*/  ISETP.NE.U32.AND P1, PT, R59.reuse, R55, PT ;  /* 0x000000373b00720c */ /* 0x040fe40003f25070 */
[----:B------:R-:W-:Y:S02]  /*1fe0*/  ISETP.EQ.U32.AND P2, PT, R59, 0x1, PT ;  /* 0x000000013b00780c */ /* 0x000fe40003f42070 */
[C---:B------:R-:W-:Y:S02]  /*1ff0*/  ISETP.NE.AND.EX P1, PT, R58.reuse, RZ, PT, P1 ;  /* 0x000000ff3a00720c */ /* 0x040fe40003f25310 */
[----:B------:R-:W-:Y:S02]  /*2000*/  PLOP3.LUT P0, PT, PT, PT, PT, 0x8, 0x80 ;  /* 0x000000000080781c */ /* 0x000fe40003f0e170 */
[----:B------:R-:W-:-:S13]  /*2010*/  ISETP.EQ.OR.EX P1, PT, R58, RZ, !P1, P2 ;  /* 0x000000ff3a00720c */ /* 0x000fda0004f22720 */
[----:B------:R-:W-:Y:S05]  /*2020*/  @P1 BRA `(.L_x_8) ;  /* 0x0000000000ac1947 */ /* 0x000fea0003800000 */
[----:B------:R-:W-:Y:S02]  /*2030*/  ISETP.NE.AND P1, PT, R52, RZ, PT ;  /* 0x000000ff3400720c */ /* 0x000fe40003f25270 */
[----:B------:R-:W-:-:S11]  /*2040*/  PLOP3.LUT P0, PT, PT, PT, PT, 0x80, 0x8 ;  /* 0x000000000008781c */ /* 0x000fd60003f0f070 */
[----:B------:R-:W-:Y:S05]  /*2050*/  @!P1 BRA `(.L_x_8) ;  /* 0x0000000000a09947 */ /* 0x000fea0003800000 */
[----:B------:R-:W-:-:S07]  /*2060*/  IMAD.MOV.U32 R60, RZ, RZ, RZ ;  /* 0x000000ffff3c7224 */ /* 0x000fce00078e00ff */
.L_x_48:
        /* <DEDUP_REMOVED lines=27> */
.L_x_46:
[----:B------:R-:W-:Y:S01]  /*2220*/  IMAD.MOV.U32 R63, RZ, RZ, R49 ;  /* 0x000000ffff3f7224 */ /* 0x000fe200078e0031 */
[----:B------:R-:W-:Y:S01]  /*2230*/  MOV R51, 0x2260 ;  /* 0x0000226000337802 */ /* 0x000fe20000000f00 */
[----:B------:R-:W-:-:S07]  /*2240*/  IMAD.MOV.U32 R64, RZ, RZ, R50 ;  /* 0x000000ffff407224 */ /* 0x000fce00078e0032 */
[----:B------:R-:W-:Y:S05]  /*2250*/  CALL.REL.NOINC `($__internal_0_$__cuda_sm20_rem_u64) ;  /* 0x0000034800347944 */ /* 0x000fea0003c00000 */
[----:B------:R-:W-:Y:S01]  /*2260*/  MOV R59, R40 ;  /* 0x00000028003b7202 */ /* 0x000fe20000000f00 */
[----:B------:R-:W-:-:S07]  /*2270*/  IMAD.MOV.U32 R58, RZ, RZ, R41 ;  /* 0x000000ffff3a7224 */ /* 0x000fce00078e0029 */
.L_x_47:
[----:B------:R-:W-:Y:S05]  /*2280*/  BSYNC.RECONVERGENT B4 ;  /* 0x0000000000047941 */ /* 0x000fea0003800200 */
.L_x_45:
[----:B------:R-:W-:Y:S01]  /*2290*/  VIADD R60, R60, 0x1 ;  /* 0x000000013c3c7836 */ /* 0x000fe20000000000 */
[----:B------:R-:W-:-:S04]  /*22a0*/  ISETP.NE.U32.AND P0, PT, R59, R55, PT ;  /* 0x000000373b00720c */ /* 0x000fc80003f05070 */
[----:B------:R-:W-:Y:S02]  /*22b0*/  ISETP.NE.AND.EX P0, PT, R58, RZ, PT, P0 ;  /* 0x000000ff3a00720c */ /* 0x000fe40003f05300 */
[----:B------:R-:W-:-:S13]  /*22c0*/  ISETP.NE.AND P1, PT, R60, R52, PT ;  /* 0x000000343c00720c */ /* 0x000fda0003f25270 */
[----:B------:R-:W-:Y:S05]  /*22d0*/  @P0 BRA P1, `(.L_x_48) ;  /* 0xfffffffc00640947 */ /* 0x000fea000083ffff */
.L_x_8:
[----:B------:R-:W-:Y:S05]  /*22e0*/  BSYNC.RECONVERGENT B3 ;  /* 0x0000000000037941 */ /* 0x000fea0003800200 */
.L_x_7:
[----:B------:R-:W-:Y:S05]  /*22f0*/  BRA `(.L_x_49) ;  /* 0x000001a000b87947 */ /* 0x000fea0003800000 */
.L_x_6:
[--C-:B------:R-:W-:Y:S02]  /*2300*/  SHF.R.U32.HI R52, RZ, 0x1, R50.reuse ;  /* 0x00000001ff347819 */ /* 0x100fe40000011632 */
[----:B------:R-:W-:Y:S02]  /*2310*/  SHF.R.U64 R55, R49, 0x1, R50 ;  /* 0x0000000131377819 */ /* 0x000fe40000001232 */
[----:B------:R-:W-:Y:S02]  /*2320*/  LOP3.LUT R52, R52, 0x55555555, RZ, 0xc0, !PT ;  /* 0x5555555534347812 */ /* 0x000fe400078ec0ff */
[----:B------:R-:W-:Y:S02]  /*2330*/  LOP3.LUT R55, R55, 0x55555555, RZ, 0xc0, !PT ;  /* 0x5555555537377812 */ /* 0x000fe400078ec0ff */
[----:B------:R-:W-:Y:S02]  /*2340*/  LOP3.LUT R56, R49, 0x55555555, RZ, 0xc0, !PT ;  /* 0x5555555531387812 */ /* 0x000fe400078ec0ff */
[----:B------:R-:W-:Y:S01]  /*2350*/  POPC R51, R55 ;  /* 0x0000003700337309 */ /* 0x000fe20000000000 */
[----:B------:R-:W-:-:S07]  /*2360*/  LOP3.LUT R58, R50, 0x55555555, RZ, 0xc0, !PT ;  /* 0x55555555323a7812 */ /* 0x000fce00078ec0ff */
[----:B------:R-:W0:Y:S08]  /*2370*/  POPC R52, R52 ;  /* 0x0000003400347309 */ /* 0x000e300000000000 */
[----:B------:R-:W-:Y:S01]  /*2380*/  POPC R40, R56 ;  /* 0x0000003800287309 */ /* 0x000fe20000000000 */
[----:B0-----:R-:W-:-:S07]  /*2390*/  IMAD.IADD R51, R51, 0x1, R52 ;  /* 0x0000000133337824 */ /* 0x001fce00078e0234 */
[----:B------:R-:W0:Y:S02]  /*23a0*/  POPC R41, R58 ;  /* 0x0000003a00297309 */ /* 0x000e240000000000 */
[----:B0-----:R-:W-:-:S04]  /*23b0*/  IADD3 R40, PT, PT, -R51, R40, R41 ;  /* 0x0000002833287210 */ /* 0x001fc80007ffe129 */
[----:B------:R-:W-:-:S04]  /*23c0*/  SHF.R.S32.HI R41, RZ, 0x1f, R40 ;  /* 0x0000001fff297819 */ /* 0x000fc80000011428 */
[----:B------:R-:W-:-:S04]  /*23d0*/  LOP3.LUT R41, R41, R40, RZ, 0x3c, !PT ;  /* 0x0000002829297212 */ /* 0x000fc800078e3cff */
[----:B------:R-:W-:-:S06]  /*23e0*/  LEA.HI R41, R40, R41, RZ, 0x1 ;  /* 0x0000002928297211 */ /* 0x000fcc00078f08ff */
[----:B------:R-:W0:Y:S02]  /*23f0*/  LDC.U8 R41, c[0x3][R41+0x78] ;  /* 0x00c01e0029297b82 */ /* 0x000e240000000000 */
[----:B0-----:R-:W-:-:S13]  /*2400*/  ISETP.NE.AND P1, PT, R41, RZ, PT ;  /* 0x000000ff2900720c */ /* 0x001fda0003f25270 */
[----:B------:R-:W-:Y:S01]  /*2410*/  @!P1 IADD3 R33, P2, PT, R33, 0x1, RZ ;  /* 0x0000000121219810 */ /* 0x000fe20007f5e0ff */
[----:B------:R-:W-:Y:S01]  /*2420*/  @!P1 IMAD.MOV.U32 R56, RZ, RZ, 0x1 ;  /* 0x00000001ff389424 */ /* 0x000fe200078e00ff */
[----:B------:R-:W-:Y:S02]  /*2430*/  @!P1 PLOP3.LUT P0, PT, PT, PT, PT, 0x80, 0x8 ;  /* 0x000000000008981c */ /* 0x000fe40003f0f070 */
[----:B------:R-:W-:Y:S01]  /*2440*/  @!P1 IADD3.X R34, PT, PT, RZ, R34, RZ, P2, !PT ;  /* 0x00000022ff229210 */ /* 0x000fe200017fe4ff */
[----:B------:R-:W-:Y:S10]  /*2450*/  @!P1 BRA `(.L_x_49) ;  /* 0x000001a000609947 */ /* 0x000ff40003800000 */
[C-C-:B------:R-:W-:Y:S02]  /*2460*/  SHF.R.U64 R41, R49.reuse, 0x8, R50.reuse ;  /* 0x0000000831297819 */ /* 0x140fe40000001232 */
[--C-:B------:R-:W-:Y:S02]  /*2470*/  SHF.R.U32.HI R56, RZ, 0x18, R50.reuse ;  /* 0x00000018ff387819 */ /* 0x100fe40000011632 */
[C---:B------:R-:W-:Y:S02]  /*2480*/  LOP3.LUT R52, R49.reuse, 0xff, RZ, 0xc0, !PT ;  /* 0x000000ff31347812 */ /* 0x040fe400078ec0ff */
[C-C-:B------:R-:W-:Y:S02]  /*2490*/  SHF.R.U64 R51, R49.reuse, 0x10, R50.reuse ;  /* 0x0000001031337819 */ /* 0x140fe40000001232 */
[----:B------:R-:W-:Y:S02]  /*24a0*/  SHF.R.U64 R40, R49, 0x18, R50 ;  /* 0x0000001831287819 */ /* 0x000fe40000001232 */
[----:B------:R-:W-:-:S02]  /*24b0*/  LOP3.LUT R41, R41, 0xff, RZ, 0xc0, !PT ;  /* 0x000000ff29297812 */ /* 0x000fc400078ec0ff */
[----:B------:R-:W-:Y:S02]  /*24c0*/  LOP3.LUT R51, R51, 0xff, RZ, 0xc0, !PT ;  /* 0x000000ff33337812 */ /* 0x000fe400078ec0ff */
[----:B------:R-:W-:Y:S02]  /*24d0*/  LOP3.LUT R55, R40, 0xff, RZ, 0xc0, !PT ;  /* 0x000000ff28377812 */ /* 0x000fe400078ec0ff */
[----:B------:R-:W-:Y:S02]  /*24e0*/  IADD3 R52, PT, PT, R41, R56, R52 ;  /* 0x0000003829347210 */ /* 0x000fe40007ffe034 */
[----:B------:R-:W-:Y:S02]  /*24f0*/  SHF.R.U32.HI R41, RZ, 0x8, R50 ;  /* 0x00000008ff297819 */ /* 0x000fe40000011632 */
[----:B------:R-:W-:Y:S02]  /*2500*/  IADD3 R52, PT, PT, R55, R52, R51 ;  /* 0x0000003437347210 */ /* 0x000fe40007ffe033 */
[----:B------:R-:W-:-:S02]  /*2510*/  LOP3.LUT R59, R50, 0xff, RZ, 0xc0, !PT ;  /* 0x000000ff323b7812 */ /* 0x000fc400078ec0ff */
[----:B------:R-:W-:Y:S02]  /*2520*/  SHF.R.U32.HI R51, RZ, 0x10, R50 ;  /* 0x00000010ff337819 */ /* 0x000fe40000011632 */
[----:B------:R-:W-:Y:S02]  /*2530*/  LOP3.LUT R55, R41, 0xff, RZ, 0xc0, !PT ;  /* 0x000000ff29377812 */ /* 0x000fe400078ec0ff */
[----:B------:R-:W-:Y:S02]  /*2540*/  LOP3.LUT R61, R51, 0xff, RZ, 0xc0, !PT ;  /* 0x000000ff333d7812 */ /* 0x000fe400078ec0ff */
[----:B------:R-:W-:-:S05]  /*2550*/  IADD3 R52, PT, PT, R55, R52, R59 ;  /* 0x0000003437347210 */ /* 0x000fca0007ffe03b */
[----:B------:R-:W-:-:S05]  /*2560*/  IMAD.IADD R52, R52, 0x1, R61 ;  /* 0x0000000134347824 */ /* 0x000fca00078e023d */
[----:B------:R-:W-:-:S04]  /*2570*/  LOP3.LUT R55, R52, 0xff, RZ, 0xc0, !PT ;  /* 0x000000ff34377812 */ /* 0x000fc800078ec0ff */
[----:B------:R-:W-:-:S06]  /*2580*/  LEA.HI R55, R52, R55, RZ, 0x18 ;  /* 0x0000003734377211 */ /* 0x000fcc00078fc0ff */
[----:B------:R-:W0:Y:S02]  /*2590*/  LDC.U8 R55, c[0x3][R55+0xb9] ;  /* 0x00c02e4037377b82 */ /* 0x000e240000000000 */
[----:B0-----:R-:W-:-:S13]  /*25a0*/  ISETP.NE.AND P1, PT, R55, RZ, PT ;  /* 0x000000ff3700720c */ /* 0x001fda0003f25270 */
[----:B------:R-:W-:Y:S01]  /*25b0*/  @P1 IADD3 R31, P2, PT, R31, 0x1, RZ ;  /* 0x000000011f1f1810 */ /* 0x000fe20007f5e0ff */
[----:B------:R-:W-:Y:S01]  /*25c0*/  @P1 IMAD.MOV.U32 R56, RZ, RZ, 0x1 ;  /* 0x00000001ff381424 */ /* 0x000fe200078e00ff */
[----:B------:R-:W-:-:S03]  /*25d0*/  @P1 PLOP3.LUT P0, PT, PT, PT, PT, 0x80, 0x8 ;  /* 0x000000000008181c */ /* 0x000fc60003f0f070 */
[----:B------:R-:W-:Y:S01]  /*25e0*/  @P1 IMAD.X R32, RZ, RZ, R32, P2 ;  /* 0x000000ffff201224 */ /* 0x000fe200010e0620 */
[----:B------:R-:W-:Y:S09]  /*25f0*/  @P1 BRA `(.L_x_49) ;  /* 0x0000019c00f81947 */ /* 0x000ff20003800000 */
        /* <DEDUP_REMOVED lines=9> */
[--C-:B------:R-:W-:Y:S02]  /*2690*/  SHF.R.U32.HI R59, RZ, 0xd, R50.reuse ;  /* 0x0000000dff3b7819 */ /* 0x100fe40000011632 */
[----:B------:R-:W-:Y:S02]  /*26a0*/  SHF.R.U32.HI R52, RZ, 0x4, R50 ;  /* 0x00000004ff347819 */ /* 0x000fe40000011632 */
[----:B------:R-:W-:-:S02]  /*26b0*/  IADD3 R55, PT, PT, R58, R55, R56 ;  /* 0x000000373a377210 */ /* 0x000fc40007ffe038 */
[----:B------:R-:W-:Y:S02]  /*26c0*/  SHF.R.U32.HI R60, RZ, 0x16, R50 ;  /* 0x00000016ff3c7819 */ /* 0x000fe40000011632 */
[----:B------:R-:W-:Y:S02]  /*26d0*/  LOP3.LUT R58, R59, 0x1ff, RZ, 0xc0, !PT ;  /* 0x000001ff3b3a7812 */ /* 0x000fe400078ec0ff */
[----:B------:R-:W-:Y:S02]  /*26e0*/  LOP3.LUT R56, R52, 0x1ff, RZ, 0xc0, !PT ;  /* 0x000001ff34387812 */ /* 0x000fe400078ec0ff */
[----:B------:R-:W-:Y:S02]  /*26f0*/  LOP3.LUT R60, R60, 0x1ff, RZ, 0xc0, !PT ;  /* 0x000001ff3c3c7812 */ /* 0x000fe400078ec0ff */
[----:B------:R-:W-:-:S05]  /*2700*/  IADD3 R55, PT, PT, R58, R55, R56 ;  /* 0x000000373a377210 */ /* 0x000fca0007ffe038 */
[----:B------:R-:W-:-:S05]  /*2710*/  IMAD.IADD R55, R55, 0x1, R60 ;  /* 0x0000000137377824 */ /* 0x000fca00078e023c */
[----:B------:R-:W-:-:S04]  /*2720*/  LOP3.LUT R56, R55, 0x1ff, RZ, 0xc0, !PT ;  /* 0x000001ff37387812 */ /* 0x000fc800078ec0ff */
[----:B------:R-:W-:-:S04]  /*2730*/  LEA.HI R56, R55, R56, RZ, 0x17 ;  /* 0x0000003837387211 */ /* 0x000fc800078fb8ff */
[----:B------:R-:W-:-:S04]  /*2740*/  LOP3.LUT R55, R56, 0x1ff, RZ, 0xc0, !PT ;  /* 0x000001ff38377812 */ /* 0x000fc800078ec0ff */
[----:B------:R-:W-:-:S04]  /*2750*/  LEA.HI R55, R56, R55, RZ, 0x17 ;  /* 0x0000003738377211 */ /* 0x000fc800078fb8ff */
[----:B------:R-:W-:-:S04]  /*2760*/  LOP3.LUT R56, R55, 0x1ff, RZ, 0xc0, !PT ;  /* 0x000001ff37387812 */ /* 0x000fc800078ec0ff */
[----:B------:R-:W-:-:S04]  /*2770*/  LEA.HI R56, R55, R56, RZ, 0x17 ;  /* 0x0000003837387211 */ /* 0x000fc800078fb8ff */
[----:B------:R-:W-:-:S05]  /*2780*/  PRMT R55, R56, 0x9910, RZ ;  /* 0x0000991038377816 */ /* 0x000fca00000000ff */
[----:B------:R-:W-:-:S05]  /*2790*/  IMAD R55, R55, 0x6db7, RZ ;  /* 0x00006db737377824 */ /* 0x000fca00078e02ff */
[----:B------:R-:W-:-:S04]  /*27a0*/  LOP3.LUT R55, R55, 0xffff, RZ, 0xc0, !PT ;  /* 0x0000ffff37377812 */ /* 0x000fc800078ec0ff */
[----:B------:R-:W-:-:S13]  /*27b0*/  ISETP.GT.U32.AND P1, PT, R55, 0x2492, PT ;  /* 0x000024923700780c */ /* 0x000fda0003f24070 */
[----:B------:R-:W-:Y:S02]  /*27c0*/  @!P1 IADD3 R29, P2, PT, R29, 0x1, RZ ;  /* 0x000000011d1d9810 */ /* 0x000fe40007f5e0ff */
[----:B------:R-:W-:Y:S02]  /*27d0*/  @!P1 PLOP3.LUT P0, PT, PT, PT, PT, 0x80, 0x8 ;  /* 0x000000000008981c */ /* 0x000fe40003f0f070 */
[----:B------:R-:W-:Y:S01]  /*27e0*/  @!P1 MOV R56, 0x1 ;  /* 0x0000000100389802 */ /* 0x000fe20000000f00 */
[----:B------:R-:W-:Y:S01]  /*27f0*/  @!P1 IMAD.X R30, RZ, RZ, R30, P2 ;  /* 0x000000ffff1e9224 */ /* 0x000fe200010e061e */
[----:B------:R-:W-:Y:S09]  /*2800*/  @!P1 BRA `(.L_x_49) ;  /* 0x0000019c00749947 */ /* 0x000ff20003800000 */
[C-C-:B------:R-:W-:Y:S02]  /*2810*/  SHF.R.U64 R56, R49.reuse, 0xa, R50.reuse ;  /* 0x0000000a31387819 */ /* 0x140fe40000001232 */
[--C-:B------:R-:W-:Y:S02]  /*2820*/  SHF.R.U32.HI R55, RZ, 0x1c, R50.reuse ;  /* 0x0000001cff377819 */ /* 0x100fe40000011632 */
[C---:B------:R-:W-:Y:S02]  /*2830*/  LOP3.LUT R58, R49.reuse, 0x3ff, RZ, 0xc0, !PT ;  /* 0x000003ff313a7812 */ /* 0x040fe400078ec0ff */
[----:B------:R-:W-:Y:S02]  /*2840*/  LOP3.LUT R56, R56, 0x3ff, RZ, 0xc0, !PT ;  /* 0x000003ff38387812 */ /* 0x000fe400078ec0ff */
[C-C-:B------:R-:W-:Y:S02]  /*2850*/  SHF.R.U64 R59, R49.reuse, 0x14, R50.reuse ;  /* 0x00000014313b7819 */ /* 0x140fe40000001232 */
[----:B------:R-:W-:-:S02]  /*2860*/  SHF.R.U64 R61, R49, 0x1e, R50 ;  /* 0x0000001e313d7819 */ /* 0x000fc40000001232 */
[----:B------:R-:W-:Y:S02]  /*2870*/  IADD3 R56, PT, PT, R56, R55, R58 ;  /* 0x0000003738387210 */ /* 0x000fe40007ffe03a */
[----:B------:R-:W-:Y:S02]  /*2880*/  SHF.R.U32.HI R60, RZ, 0x12, R50 ;  /* 0x00000012ff3c7819 */ /* 0x000fe40000011632 */
[----:B------:R-:W-:Y:S02]  /*2890*/  LOP3.LUT R59, R59, 0x3ff, RZ, 0xc0, !PT ;  /* 0x000003ff3b3b7812 */ /* 0x000fe400078ec0ff */
[----:B------:R-:W-:Y:S02]  /*28a0*/  LOP3.LUT R58, R61, 0x3ff, RZ, 0xc0, !PT ;  /* 0x000003ff3d3a7812 */ /* 0x000fe400078ec0ff */
[----:B------:R-:W-:Y:S02]  /*28b0*/  LOP3.LUT R41, R41, 0x3ff, RZ, 0xc0, !PT ;  /* 0x000003ff29297812 */ /* 0x000fe400078ec0ff */
[----:B------:R-:W-:-:S02]  /*28c0*/  LOP3.LUT R60, R60, 0x3ff, RZ, 0xc0, !PT ;  /* 0x000003ff3c3c7812 */ /* 0x000fc400078ec0ff */
[----:B------:R-:W-:-:S04]  /*28d0*/  IADD3 R56, PT, PT, R58, R56, R59 ;  /* 0x000000383a387210 */ /* 0x000fc80007ffe03b */
[----:B------:R-:W-:-:S04]  /*28e0*/  IADD3 R41, PT, PT, R60, R56, R41 ;  /* 0x000000383c297210 */ /* 0x000fc80007ffe029 */
[----:B------:R-:W-:-:S04]  /*28f0*/  LOP3.LUT R56, R41, 0x3ff, RZ, 0xc0, !PT ;  /* 0x000003ff29387812 */ /* 0x000fc800078ec0ff */
[----:B------:R-:W-:-:S04]  /*2900*/  LEA.HI R56, R41, R56, RZ, 0x16 ;  /* 0x0000003829387211 */ /* 0x000fc800078fb0ff */
[----:B------:R-:W-:-:S04]  /*2910*/  LOP3.LUT R41, R56, 0x3ff, RZ, 0xc0, !PT ;  /* 0x000003ff38297812 */ /* 0x000fc800078ec0ff */
[----:B------:R-:W-:-:S04]  /*2920*/  LEA.HI R41, R56, R41, RZ, 0x16 ;  /* 0x0000002938297211 */ /* 0x000fc800078fb0ff */
[----:B------:R-:W-:-:S04]  /*2930*/  LOP3.LUT R56, R41, 0x3ff, RZ, 0xc0, !PT ;  /* 0x000003ff29387812 */ /* 0x000fc800078ec0ff */
[----:B------:R-:W-:-:S04]  /*2940*/  LEA.HI R56, R41, R56, RZ, 0x16 ;  /* 0x0000003829387211 */ /* 0x000fc800078fb0ff */
[----:B------:R-:W-:-:S05]  /*2950*/  PRMT R41, R56, 0x9910, RZ ;  /* 0x0000991038297816 */ /* 0x000fca00000000ff */
[----:B------:R-:W-:-:S05]  /*2960*/  IMAD R41, R41, -0x745d, RZ ;  /* 0xffff8ba329297824 */ /* 0x000fca00078e02ff */
[----:B------:R-:W-:-:S04]  /*2970*/  LOP3.LUT R41, R41, 0xffff, RZ, 0xc0, !PT ;  /* 0x0000ffff29297812 */ /* 0x000fc800078ec0ff */
[----:B------:R-:W-:-:S13]  /*2980*/  ISETP.GT.U32.AND P1, PT, R41, 0x1745, PT ;  /* 0x000017452900780c */ /* 0x000fda0003f24070 */
[----:B------:R-:W-:Y:S01]  /*2990*/  @!P1 IADD3 R27, P2, PT, R27, 0x1, RZ ;  /* 0x000000011b1b9810 */ /* 0x000fe20007f5e0ff */
[----:B------:R-:W-:Y:S01]  /*29a0*/  @!P1 IMAD.MOV.U32 R56, RZ, RZ, 0x1 ;  /* 0x00000001ff389424 */ /* 0x000fe200078e00ff */
[----:B------:R-:W-:-:S03]  /*29b0*/  @!P1 PLOP3.LUT P0, PT, PT, PT, PT, 0x80, 0x8 ;  /* 0x000000000008981c */ /* 0x000fc60003f0f070 */
[----:B------:R-:W-:Y:S01]  /*29c0*/  @!P1 IMAD.X R28, RZ, RZ, R28, P2 ;  /* 0x000000ffff1c9224 */ /* 0x000fe200010e061c */
[----:B------:R-:W-:Y:S09]  /*29d0*/  @!P1 BRA `(.L_x_49) ;  /* 0x0000019c00009947 */ /* 0x000ff20003800000 */
[C---:B------:R-:W-:Y:S02]  /*29e0*/  SHF.R.U64 R56, R49.reuse, 0xc, R50 ;  /* 0x0000000c31387819 */ /* 0x040fe40000001232 */
[----:B------:R-:W-:Y:S02]  /*29f0*/  LOP3.LUT R41, R49, 0xfff, RZ, 0xc0, !PT ;  /* 0x00000fff31297812 */ /* 0x000fe400078ec0ff */
[----:B------:R-:W-:Y:S02]  /*2a00*/  LOP3.LUT R56, R56, 0xfff, RZ, 0xc0, !PT ;  /* 0x00000fff38387812 */ /* 0x000fe400078ec0ff */
[----:B------:R-:W-:Y:S02]  /*2a10*/  LOP3.LUT R40, R40, 0xfff, RZ, 0xc0, !PT ;  /* 0x00000fff28287812 */ /* 0x000fe400078ec0ff */
[----:B------:R-:W-:Y:S02]  /*2a20*/  LOP3.LUT R52, R52, 0xfff, RZ, 0xc0, !PT ;  /* 0x00000fff34347812 */ /* 0x000fe400078ec0ff */
[----:B------:R-:W-:-:S02]  /*2a30*/  IADD3 R41, PT, PT, R56, R55, R41 ;  /* 0x0000003738297210 */ /* 0x000fc40007ffe029 */
[----:B------:R-:W-:Y:S02]  /*2a40*/  LOP3.LUT R51, R51, 0xfff, RZ, 0xc0, !PT ;  /* 0x00000fff33337812 */ /* 0x000fe400078ec0ff */
[----:B------:R-:W-:-:S05]  /*2a50*/  IADD3 R40, PT, PT, R52, R41, R40 ;  /* 0x0000002934287210 */ /* 0x000fca0007ffe028 */
[----:B------:R-:W-:-:S05]  /*2a60*/  IMAD.IADD R40, R40, 0x1, R51 ;  /* 0x0000000128287824 */ /* 0x000fca00078e0233 */
        /* <DEDUP_REMOVED lines=13> */
[----:B------:R-:W-:Y:S01]  /*2b40*/  IMAD R52, R50, -0x55555555, RZ ;  /* 0xaaaaaaab32347824 */ /* 0x000fe200078e02ff */
[----:B------:R-:W-:Y:S01]  /*2b50*/  IADD3 R23, P2, PT, R23, 0x1, RZ ;  /* 0x0000000117177810 */ /* 0x000fe20007f5e0ff */
[----:B------:R-:W-:Y:S01]  /*2b60*/  IMAD.WIDE.U32 R40, R49, -0x55555555, RZ ;  /* 0xaaaaaaab31287825 */ /* 0x000fe200078e00ff */
[----:B------:R-:W-:-:S03]  /*2b70*/  PLOP3.LUT P0, PT, PT, PT, PT, 0x80, 0x8 ;  /* 0x000000000008781c */ /* 0x000fc60003f0f070 */
[----:B------:R-:W-:Y:S01]  /*2b80*/  IMAD R51, R49, -0x55555556, R52 ;  /* 0xaaaaaaaa31337824 */ /* 0x000fe200078e0234 */
[----:B------:R-:W-:Y:S01]  /*2b90*/  ISETP.GE.U32.AND P1, PT, R40, 0x55555556, PT ;  /* 0x555555562800780c */ /* 0x000fe20003f26070 */
[----:B------:R-:W-:Y:S02]  /*2ba0*/  IMAD.MOV.U32 R56, RZ, RZ, RZ ;  /* 0x000000ffff387224 */ /* 0x000fe400078e00ff */
[----:B------:R-:W-:Y:S02]  /*2bb0*/  IMAD.IADD R40, R41, 0x1, R51 ;  /* 0x0000000129287824 */ /* 0x000fe400078e0233 */
[----:B------:R-:W-:-:S03]  /*2bc0*/  IMAD.X R24, RZ, RZ, R24, P2 ;  /* 0x000000ffff187224 */ /* 0x000fc600010e0618 */
[----:B------:R-:W-:-:S04]  /*2bd0*/  ISETP.GE.U32.AND.EX P1, PT, R40, 0x55555555, PT, P1 ;  /* 0x555555552800780c */ /* 0x000fc80003f26110 */
[----:B------:R-:W-:-:S13]  /*2be0*/  ISETP.EQ.OR P1, PT, RZ, UR5, !P1 ;  /* 0x00000005ff007c0c */ /* 0x000fda000cf22670 */
[----:B------:R-:W-:Y:S05]  /*2bf0*/  @P1 BRA `(.L_x_49) ;  /* 0x0000019800781947 */ /* 0x000fea0003800000 */
[----:B------:R-:W-:-:S04]  /*2c00*/  ISETP.GE.U32.AND P0, PT, R49, RZ, PT ;  /* 0x000000ff3100720c */ /* 0x000fc80003f06070 */
[----:B------:R-:W-:-:S13]  /*2c10*/  ISETP.GE.U32.AND.EX P0, PT, R50, 0x1, PT, P0 ;  /* 0x000000013200780c */ /* 0x000fda0003f06100 */
[----:B------:R-:W-:Y:S05]  /*2c20*/  @!P0 BRA `(.L_x_50) ;  /* 0x0000017c00d08947 */ /* 0x000fea0003800000 */
[----:B------:R-:W-:Y:S01]  /*2c30*/  BSSY.RECONVERGENT B3, `(.L_x_51) ;  /* 0x0000009000037945 */ /* 0x000fe20003800200 */
[----:B------:R-:W-:Y:S01]  /*2c40*/  MOV R70, 0xfffffffe ;  /* 0xfffffffe00467802 */ /* 0x000fe20000000f00 */
[----:B------:R-:W-:Y:S02]  /*2c50*/  IMAD.MOV.U32 R55, RZ, RZ, R53 ;  /* 0x000000ffff377224 */ /* 0x000fe400078e0035 */
[----:B------:R-:W-:-:S07]  /*2c60*/  IMAD.MOV.U32 R52, RZ, RZ, R54 ;  /* 0x000000ffff347224 */ /* 0x000fce00078e0036 */
.L_x_52:
[C---:B------:R-:W-:Y:S01]  /*2c70*/  LOP3.LUT P0, RZ, R55.reuse, 0x2, RZ, 0xc0, !PT ;  /* 0x0000000237ff7812 */ /* 0x040fe2000780c0ff */
[----:B------:R-:W-:Y:S01]  /*2c80*/  VIADD R70, R70, 0x1 ;  /* 0x0000000146467836 */ /* 0x000fe20000000000 */
[--C-:B------:R-:W-:Y:S02]  /*2c90*/  SHF.R.U64 R55, R55, 0x1, R52.reuse ;  /* 0x0000000137377819 */ /* 0x100fe40000001234 */
[----:B------:R-:W-:-:S09]  /*2ca0*/  SHF.R.U32.HI R52, RZ, 0x1, R52 ;  /* 0x00000001ff347819 */ /* 0x000fd20000011634 */
[----:B------:R-:W-:Y:S05]  /*2cb0*/  @!P0 BRA `(.L_x_52) ;  /* 0xfffffffc00ec8947 */ /* 0x000fea000383ffff */
[----:B------:R-:W-:Y:S05]  /*2cc0*/  BSYNC.RECONVERGENT B3 ;  /* 0x0000000000037941 */ /* 0x000fea0003800200 */
.L_x_51:
[----:B------:R-:W-:-:S07]  /*2cd0*/  IMAD.MOV.U32 R66, RZ, RZ, RZ ;  /* 0x000000ffff427224 */ /* 0x000fce00078e00ff */
.L_x_667:
[----:B------:R-:W-:Y:S01]  /*2ce0*/  UMOV UR4, 0x18 ;  /* 0x0000001800047882 */ /* 0x000fe20000000000 */
[----:B------:R-:W-:Y:S01]  /*2cf0*/  BSSY.RELIABLE B3, `(.L_x_53) ;  /* 0x00017e2000037945 */ /* 0x000fe20003800100 */
[----:B------:R-:W-:-:S06]  /*2d00*/  LEA R74, R66, UR4, 0x3 ;  /* 0x00000004424a7c11 */ /* 0x000fcc000f8e18ff */
[----:B------:R-:W0:Y:S02]  /*2d10*/  LDC.64 R74, c[0x3][R74] ;  /* 0x00c000004a4a7b82 */ /* 0x000e240000000a00 */
[----:B0-----:R-:W-:-:S04]  /*2d20*/  ISETP.GE.U32.AND P0, PT, R74, R49, PT ;  /* 0x000000314a00720c */ /* 0x001fc80003f06070 */
[----:B------:R-:W-:-:S13]  /*2d30*/  ISETP.GE.U32.AND.EX P0, PT, R75, R50, PT, P0 ;  /* 0x000000324b00720c */ /* 0x000fda0003f06100 */
[----:B------:R-:W-:Y:S05]  /*2d40*/  @P0 BRA `(.L_x_54) ;  /* 0x0000017c00700947 */ /* 0x000fea0003800000 */
[----:B------:R-:W-:Y:S01]  /*2d50*/  HFMA2 R59, -RZ, RZ, 0, 5.9604644775390625e-08 ;  /* 0x00000001ff3b7431 */ /* 0x000fe200000001ff */
[----:B------:R-:W-:Y:S01]  /*2d60*/  BSSY.RECONVERGENT B4, `(.L_x_55) ;  /* 0x0000fde000047945 */ /* 0x000fe20003800200 */
[----:B------:R-:W-:Y:S02]  /*2d70*/  IMAD.MOV.U32 R58, RZ, RZ, RZ ;  /* 0x000000ffff3a7224 */ /* 0x000fe400078e00ff */
[----:B------:R-:W-:Y:S02]  /*2d80*/  IMAD.MOV.U32 R65, RZ, RZ, R55 ;  /* 0x000000ffff417224 */ /* 0x000fe400078e0037 */
[----:B------:R-:W-:-:S07]  /*2d90*/  IMAD.MOV.U32 R60, RZ, RZ, R52 ;  /* 0x000000ffff3c7224 */ /* 0x000fce00078e0034 */
.L_x_462:
[----:B------:R-:W-:Y:S01]  /*2da0*/  LOP3.LUT R40, R65, 0x1, RZ, 0xc0, !PT ;  /* 0x0000000141287812 */ /* 0x000fe200078ec0ff */
[----:B------:R-:W-:Y:S03]  /*2db0*/  BSSY.RECONVERGENT B6, `(.L_x_56) ;  /* 0x00007ea000067945 */ /* 0x000fe60003800200 */
[----:B------:R-:W-:-:S04]  /*2dc0*/  ISETP.NE.U32.AND P0, PT, R40, 0x1, PT ;  /* 0x000000012800780c */ /* 0x000fc80003f05070 */
[----:B------:R-:W-:-:S13]  /*2dd0*/  ISETP.NE.U32.AND.EX P0, PT, RZ, RZ, PT, P0 ;  /* 0x000000ffff00720c */ /* 0x000fda0003f05100 */
[----:B------:R-:W-:Y:S05]  /*2de0*/  @P0 BRA `(.L_x_57) ;  /* 0x0000007c00980947 */ /* 0x000fea0003800000 */
[-C--:B------:R-:W-:Y:S01]  /*2df0*/  IMAD.WIDE.U32 R40, R58, R74.reuse, RZ ;  /* 0x0000004a3a287225 */ /* 0x080fe200078e00ff */
[----:B------:R-:W-:Y:S03]  /*2e00*/  BSSY.RECONVERGENT B5, `(.L_x_58) ;  /* 0x00007c8000057945 */ /* 0x000fe60003800200 */
[----:B------:R-:W-:-:S04]  /*2e10*/  IMAD.WIDE.U32 R62, R59, R74, RZ ;  /* 0x0000004a3b3e7225 */ /* 0x000fc800078e00ff */
[----:B------:R-:W-:-:S04]  /*2e20*/  IMAD.WIDE.U32 R40, P0, R75, R59, R40 ;  /* 0x0000003b4b287225 */ /* 0x000fc80007800028 */
[----:B------:R-:W-:Y:S01]  /*2e30*/  IMAD.X R69, RZ, RZ, RZ, P0 ;  /* 0x000000ffff457224 */ /* 0x000fe200000e06ff */
[----:B------:R-:W-:Y:S02]  /*2e40*/  IADD3 R61, P0, PT, R63, R40, RZ ;  /* 0x000000283f3d7210 */ /* 0x000fe40007f1e0ff */
[----:B------:R-:W-:-:S05]  /*2e50*/  MOV R68, R41 ;  /* 0x0000002900447202 */ /* 0x000fca0000000f00 */
[----:B------:R-:W-:-:S03]  /*2e60*/  IMAD.WIDE.U32.X R58, R75, R58, R68, P0 ;  /* 0x0000003a4b3a7225 */ /* 0x000fc600000e0444 */
[----:B------:R-:W-:-:S04]  /*2e70*/  ISETP.NE.U32.AND P0, PT, R58, RZ, PT ;  /* 0x000000ff3a00720c */ /* 0x000fc80003f05070 */
[----:B------:R-:W-:-:S13]  /*2e80*/  ISETP.NE.AND.EX P0, PT, R59, RZ, PT, P0 ;  /* 0x000000ff3b00720c */ /* 0x000fda0003f05300 */
[----:B------:R-:W-:Y:S05]  /*2e90*/  @!P0 BRA `(.L_x_59) ;  /* 0x0000007800f88947 */ /* 0x000fea0003800000 */
[----:B------:R-:W-:Y:S01]  /*2ea0*/  LOP3.LUT R40, R61, R50, RZ, 0xfc, !PT ;  /* 0x000000323d287212 */ /* 0x000fe200078efcff */
[----:B------:R-:W-:Y:S03]  /*2eb0*/  BSSY.RECONVERGENT B7, `(.L_x_60) ;  /* 0x000001c000077945 */ /* 0x000fe60003800200 */
        /* <DEDUP_REMOVED lines=21> */
.L_x_61:
[----:B------:R-:W-:Y:S01]  /*3010*/  IMAD.MOV.U32 R63, RZ, RZ, R49 ;  /* 0x000000ffff3f7224 */ /* 0x000fe200078e0031 */
[----:B------:R-:W-:Y:S01]  /*3020*/  MOV R51, 0x3050 ;  /* 0x0000305000337802 */ /* 0x000fe20000000f00 */
[----:B------:R-:W-:-:S07]  /*3030*/  IMAD.MOV.U32 R64, RZ, RZ, R50 ;  /* 0x000000ffff407224 */ /* 0x000fce00078e0032 */
[----:B------:R-:W-:Y:S05]  /*3040*/  CALL.REL.NOINC `($__internal_0_$__cuda_sm20_rem_u64) ;  /* 0x0000033800b87944 */ /* 0x000fea0003c00000 */
[----:B------:R-:W-:Y:S01]  /*3050*/  MOV R76, R40 ;  /* 0x00000028004c7202 */ /* 0x000fe20000000f00 */
[----:B------:R-:W-:-:S07]  /*3060*/  IMAD.MOV.U32 R77, RZ, RZ, R41 ;  /* 0x000000ffff4d7224 */ /* 0x000fce00078e0029 */
.L_x_62:
[----:B------:R-:W-:Y:S05]  /*3070*/  BSYNC.RECONVERGENT B7 ;  /* 0x0000000000077941 */ /* 0x000fea0003800200 */
.L_x_60:
[----:B------:R-:W-:Y:S01]  /*3080*/  LOP3.LUT R40, R59, R50, RZ, 0xfc, !PT ;  /* 0x000000323b287212 */ /* 0x000fe200078efcff */
[----:B------:R-:W-:Y:S03]  /*3090*/  BSSY.RECONVERGENT B7, `(.L_x_63) ;  /* 0x000001c000077945 */ /* 0x000fe60003800200 */
[----:B------:R-:W-:-:S13]  /*30a0*/  ISETP.NE.U32.AND P0, PT, R40, RZ, PT ;  /* 0x000000ff2800720c */ /* 0x000fda0003f05070 */
[----:B------:R-:W-:Y:S05]  /*30b0*/  @P0 BRA `(.L_x_64) ;  /* 0x00000000004c0947 */ /* 0x000fea0003800000 */
[----:B------:R-:W0:Y:S01]  /*30c0*/  I2F.U32.RP R51, R49 ;  /* 0x0000003100337306 */ /* 0x000e220000209000 */
[----:B------:R-:W-:-:S07]  /*30d0*/  ISETP.NE.U32.AND P1, PT, R49, RZ, PT ;  /* 0x000000ff3100720c */ /* 0x000fce0003f25070 */
[----:B0-----:R-:W0:Y:S02]  /*30e0*/  MUFU.RCP R51, R51 ;  /* 0x0000003300337308 */ /* 0x001e240000001000 */
[----:B0-----:R-:W-:-:S06]  /*30f0*/  VIADD R41, R51, 0xffffffe ;  /* 0x0ffffffe33297836 */ /* 0x001fcc0000000000 */
[----:B------:R-:W0:Y:S02]  /*3100*/  F2I.FTZ.U32.TRUNC.NTZ R41, R41 ;  /* 0x0000002900297305 */ /* 0x000e24000021f000 */
[----:B0-----:R-:W-:-:S04]  /*3110*/  IMAD.MOV R40, RZ, RZ, -R41 ;  /* 0x000000ffff287224 */ /* 0x001fc800078e0a29 */
[----:B------:R-:W-:Y:S02]  /*3120*/  IMAD R59, R40, R49, RZ ;  /* 0x00000031283b7224 */ /* 0x000fe400078e02ff */
[----:B------:R-:W-:-:S04]  /*3130*/  IMAD.MOV.U32 R40, RZ, RZ, RZ ;  /* 0x000000ffff287224 */ /* 0x000fc800078e00ff */
[----:B------:R-:W-:-:S04]  /*3140*/  IMAD.HI.U32 R59, R41, R59, R40 ;  /* 0x0000003b293b7227 */ /* 0x000fc800078e0028 */
[----:B------:R-:W-:Y:S02]  /*3150*/  IMAD.MOV.U32 R41, RZ, RZ, RZ ;  /* 0x000000ffff297224 */ /* 0x000fe400078e00ff */
[----:B------:R-:W-:-:S05]  /*3160*/  IMAD.HI.U32 R40, R59, R58, RZ ;  /* 0x0000003a3b287227 */ /* 0x000fca00078e00ff */
[----:B------:R-:W-:-:S05]  /*3170*/  IADD3 R40, PT, PT, -R40, RZ, RZ ;  /* 0x000000ff28287210 */ /* 0x000fca0007ffe1ff */
[----:B------:R-:W-:-:S05]  /*3180*/  IMAD R40, R49, R40, R58 ;  /* 0x0000002831287224 */ /* 0x000fca00078e023a */
[----:B------:R-:W-:-:S13]  /*3190*/  ISETP.GE.U32.AND P0, PT, R40, R49, PT ;  /* 0x000000312800720c */ /* 0x000fda0003f06070 */
[----:B------:R-:W-:-:S05]  /*31a0*/  @P0 IMAD.IADD R40, R40, 0x1, -R49 ;  /* 0x0000000128280824 */ /* 0x000fca00078e0a31 */
[----:B------:R-:W-:-:S13]  /*31b0*/  ISETP.GE.U32.AND P0, PT, R40, R49, PT ;  /* 0x000000312800720c */ /* 0x000fda0003f06070 */
[----:B------:R-:W-:Y:S01]  /*31c0*/  @P0 IMAD.IADD R40, R40, 0x1, -R49 ;  /* 0x0000000128280824 */ /* 0x000fe200078e0a31 */
[----:B------:R-:W-:Y:S01]  /*31d0*/  @!P1 LOP3.LUT R40, RZ, R49, RZ, 0x33, !PT ;  /* 0x00000031ff289212 */ /* 0x000fe200078e33ff */
[----:B------:R-:W-:Y:S06]  /*31e0*/  BRA `(.L_x_65) ;  /* 0x0000000000187947 */ /* 0x000fec0003800000 */
.L_x_64:
[----:B------:R-:W-:Y:S01]  /*31f0*/  IMAD.MOV.U32 R62, RZ, RZ, R58 ;  /* 0x000000ffff3e7224 */ /* 0x000fe200078e003a */
[----:B------:R-:W-:Y:S01]  /*3200*/  MOV R61, R59 ;  /* 0x0000003b003d7202 */ /* 0x000fe20000000f00 */
[----:B------:R-:W-:Y:S01]  /*3210*/  IMAD.MOV.U32 R63, RZ, RZ, R49 ;  /* 0x000000ffff3f7224 */ /* 0x000fe200078e0031 */
[----:B------:R-:W-:Y:S01]  /*3220*/  MOV R51, 0x3250 ;  /* 0x0000325000337802 */ /* 0x000fe20000000f00 */
[----:B------:R-:W-:-:S07]  /*3230*/  IMAD.MOV.U32 R64, RZ, RZ, R50 ;  /* 0x000000ffff407224 */ /* 0x000fce00078e0032 */
[----:B------:R-:W-:Y:S05]  /*3240*/  CALL.REL.NOINC `($__internal_0_$__cuda_sm20_rem_u64) ;  /* 0x0000033800387944 */ /* 0x000fea0003c00000 */
.L_x_65:
[----:B------:R-:W-:Y:S05]  /*3250*/  BSYNC.RECONVERGENT B7 ;  /* 0x0000000000077941 */ /* 0x000fea0003800200 */
.L_x_63:
[C---:B------:R-:W-:Y:S01]  /*3260*/  SHF.L.U64.HI R61, R40.reuse, 0x1, R41 ;  /* 0x00000001283d7819 */ /* 0x040fe20000010229 */
[----:B------:R-:W-:Y:S01]  /*3270*/  BSSY.RECONVERGENT B7, `(.L_x_66) ;  /* 0x000001c000077945 */ /* 0x000fe20003800200 */
[----:B------:R-:W-:Y:S02]  /*3280*/  IMAD.SHL.U32 R62, R40, 0x2, RZ ;  /* 0x00000002283e7824 */ /* 0x000fe400078e00ff */
[----:B------:R-:W-:-:S04]  /*3290*/  LOP3.LUT R41, R61, R50, RZ, 0xfc, !PT ;  /* 0x000000323d297212 */ /* 0x000fc800078efcff */
[----:B------:R-:W-:-:S13]  /*32a0*/  ISETP.NE.U32.AND P0, PT, R41, RZ, PT ;  /* 0x000000ff2900720c */ /* 0x000fda0003f05070 */
[----:B------:R-:W-:Y:S05]  /*32b0*/  @P0 BRA `(.L_x_67) ;  /* 0x00000000004c0947 */ /* 0x000fea0003800000 */
[----:B------:R-:W0:Y:S01]  /*32c0*/  I2F.U32.RP R51, R49 ;  /* 0x0000003100337306 */ /* 0x000e220000209000 */
[----:B------:R-:W-:-:S07]  /*32d0*/  ISETP.NE.U32.AND P1, PT, R49, RZ, PT ;  /* 0x000000ff3100720c */ /* 0x000fce0003f25070 */
[----:B0-----:R-:W0:Y:S02]  /*32e0*/  MUFU.RCP R51, R51 ;  /* 0x0000003300337308 */ /* 0x001e240000001000 */
[----:B0-----:R-:W-:-:S06]  /*32f0*/  VIADD R41, R51, 0xffffffe ;  /* 0x0ffffffe33297836 */ /* 0x001fcc0000000000 */
[----:B------:R-:W0:Y:S02]  /*3300*/  F2I.FTZ.U32.TRUNC.NTZ R41, R41 ;  /* 0x0000002900297305 */ /* 0x000e24000021f000 */
[----:B0-----:R-:W-:-:S05]  /*3310*/  IADD3 R40, PT, PT, RZ, -R41, RZ ;  /* 0x80000029ff287210 */ /* 0x001fca0007ffe0ff */
[----:B------:R-:W-:Y:S02]  /*3320*/  IMAD R59, R40, R49, RZ ;  /* 0x00000031283b7224 */ /* 0x000fe400078e02ff */
[----:B------:R-:W-:-:S04]  /*3330*/  IMAD.MOV.U32 R40, RZ, RZ, RZ ;  /* 0x000000ffff287224 */ /* 0x000fc800078e00ff */
[----:B------:R-:W-:-:S04]  /*3340*/  IMAD.HI.U32 R59, R41, R59, R40 ;  /* 0x0000003b293b7227 */ /* 0x000fc800078e0028 */
[----:B------:R-:W-:Y:S02]  /*3350*/  HFMA2 R41, -RZ, RZ, 0, 0 ;  /* 0x00000000ff297431 */ /* 0x000fe400000001ff */
        /* <DEDUP_REMOVED lines=9> */
.L_x_67:
[----:B------:R-:W-:Y:S01]  /*33f0*/  IMAD.MOV.U32 R63, RZ, RZ, R49 ;  /* 0x000000ffff3f7224 */ /* 0x000fe200078e0031 */
[----:B------:R-:W-:Y:S01]  /*3400*/  MOV R51, 0x3430 ;  /* 0x0000343000337802 */ /* 0x000fe20000000f00 */
[----:B------:R-:W-:-:S07]  /*3410*/  IMAD.MOV.U32 R64, RZ, RZ, R50 ;  /* 0x000000ffff407224 */ /* 0x000fce00078e0032 */
[----:B------:R-:W-:Y:S05]  /*3420*/  CALL.REL.NOINC `($__internal_0_$__cuda_sm20_rem_u64) ;  /* 0x0000033400c07944 */ /* 0x000fea0003c00000 */
.L_x_68:
[----:B------:R-:W-:Y:S05]  /*3430*/  BSYNC.RECONVERGENT B7 ;  /* 0x0000000000077941 */ /* 0x000fea0003800200 */
.L_x_66:
        /* <DEDUP_REMOVED lines=14> */
[----:B------:R-:W-:Y:S01]  /*3520*/  IMAD.HI.U32 R59, R41, R59, R40 ;  /* 0x0000003b293b7227 */ /* 0x000fe200078e0028 */
[----:B------:R-:W-:-:S05]  /*3530*/  MOV R41, RZ ;  /* 0x000000ff00297202 */ /* 0x000fca0000000f00 */
        /* <DEDUP_REMOVED lines=9> */
.L_x_70:
[----:B------:R-:W-:Y:S01]  /*35d0*/  IMAD.MOV.U32 R63, RZ, RZ, R49 ;  /* 0x000000ffff3f7224 */ /* 0x000fe200078e0031 */
[----:B------:R-:W-:Y:S01]  /*35e0*/  MOV R51, 0x3610 ;  /* 0x0000361000337802 */ /* 0x000fe20000000f00 */
[----:B------:R-:W-:-:S07]  /*35f0*/  IMAD.MOV.U32 R64, RZ, RZ, R50 ;  /* 0x000000ffff407224 */ /* 0x000fce00078e0032 */
[----:B------:R-:W-:Y:S05]  /*3600*/  CALL.REL.NOINC `($__internal_0_$__cuda_sm20_rem_u64) ;  /* 0x0000033400487944 */ /* 0x000fea0003c00000 */
.L_x_71:
[----:B------:R-:W-:Y:S05]  /*3610*/  BSYNC.RECONVERGENT B7 ;  /* 0x0000000000077941 */ /* 0x000fea0003800200 */
.L_x_69:
        /* <DEDUP_REMOVED lines=25> */
.L_x_73:
[----:B------:R-:W-:Y:S01]  /*37b0*/  IMAD.MOV.U32 R63, RZ, RZ, R49 ;  /* 0x000000ffff3f7224 */ /* 0x000fe200078e0031 */
[----:B------:R-:W-:Y:S01]  /*37c0*/  MOV R51, 0x37f0 ;  /* 0x000037f000337802 */ /* 0x000fe20000000f00 */
[----:B------:R-:W-:-:S07]  /*37d0*/  IMAD.MOV.U32 R64, RZ, RZ, R50 ;  /* 0x000000ffff407224 */ /* 0x000fce00078e0032 */
[----:B------:R-:W-:Y:S05]  /*37e0*/  CALL.REL.NOINC `($__internal_0_$__cuda_sm20_rem_u64) ;  /* 0x0000033000d07944 */ /* 0x000fea0003c00000 */
.L_x_74:
[----:B------:R-:W-:Y:S05]  /*37f0*/  BSYNC.RECONVERGENT B7 ;  /* 0x0000000000077941 */ /* 0x000fea0003800200 */
.L_x_72:
        /* <DEDUP_REMOVED lines=25> */
.L_x_76:
[----:B------:R-:W-:Y:S01]  /*3990*/  IMAD.MOV.U32 R63, RZ, RZ, R49 ;  /* 0x000000ffff3f7224 */ /* 0x000fe200078e0031 */
[----:B------:R-:W-:Y:S01]  /*39a0*/  MOV R51, 0x39d0 ;  /* 0x000039d000337802 */ /* 0x000fe20000000f00 */
[----:B------:R-:W-:-:S07]  /*39b0*/  IMAD.MOV.U32 R64, RZ, RZ, R50 ;  /* 0x000000ffff407224 */ /* 0x000fce00078e0032 */
[----:B------:R-:W-:Y:S05]  /*39c0*/  CALL.REL.NOINC `($__internal_0_$__cuda_sm20_rem_u64) ;  /* 0x0000033000587944 */ /* 0x000fea0003c00000 */
.L_x_77:
[----:B------:R-:W-:Y:S05]  /*39d0*/  BSYNC.RECONVERGENT B7 ;  /* 0x0000000000077941 */ /* 0x000fea0003800200 */
.L_x_75:
        /* <DEDUP_REMOVED lines=9> */
[----:B0-----:R-:W-:-:S06]  /*3a70*/  IADD3 R41, PT, PT, R51, 0xffffffe, RZ ;  /* 0x0ffffffe33297810 */ /* 0x001fcc0007ffe0ff */
[----:B------:R-:W0:Y:S02]  /*3a80*/  F2I.FTZ.U32.TRUNC.NTZ R41, R41 ;  /* 0x0000002900297305 */ /* 0x000e24000021f000 */
[----:B0-----:R-:W-:-:S04]  /*3a90*/  IMAD.MOV R40, RZ, RZ, -R41 ;  /* 0x000000ffff287224 */ /* 0x001fc800078e0a29 */
[----:B------:R-:W-:Y:S02]  /*3aa0*/  IMAD R59, R40, R49, RZ ;  /* 0x00000031283b7224 */ /* 0x000fe400078e02ff */
[----:B------:R-:W-:-:S04]  /*3ab0*/  IMAD.MOV.U32 R40, RZ, RZ, RZ ;  /* 0x000000ffff287224 */ /* 0x000fc800078e00ff */
[----:B------:R-:W-:-:S04]  /*3ac0*/  IMAD.HI.U32 R59, R41, R59, R40 ;  /* 0x0000003b293b7227 */ /* 0x000fc800078e0028 */
[----:B------:R-:W-:Y:S02]  /*3ad0*/  IMAD.MOV.U32 R41, RZ, RZ, RZ ;  /* 0x000000ffff297224 */ /* 0x000fe400078e00ff */
        /* <DEDUP_REMOVED lines=9> */
.L_x_79:
[----:B------:R-:W-:Y:S01]  /*3b70*/  IMAD.MOV.U32 R63, RZ, RZ, R49 ;  /* 0x000000ffff3f7224 */ /* 0x000fe200078e0031 */
[----:B------:R-:W-:Y:S02]  /*3b80*/  MOV R64, R50 ;  /* 0x0000003200407202 */ /* 0x000fe40000000f00 */
[----:B------:R-:W-:-:S07]  /*3b90*/  MOV R51, 0x3bb0 ;  /* 0x00003bb000337802 */ /* 0x000fce0000000f00 */
[----:B------:R-:W-:Y:S05]  /*3ba0*/  CALL.REL.NOINC `($__internal_0_$__cuda_sm20_rem_u64) ;  /* 0x0000032c00e07944 */ /* 0x000fea0003c00000 */
.L_x_80:
[----:B------:R-:W-:Y:S05]  /*3bb0*/  BSYNC.RECONVERGENT B7 ;  /* 0x0000000000077941 */ /* 0x000fea0003800200 */
.L_x_78:
        /* <DEDUP_REMOVED lines=13> */
[----:B------:R-:W-:-:S05]  /*3c90*/  HFMA2 R40, -RZ, RZ, 0, 0 ;  /* 0x00000000ff287431 */ /* 0x000fca00000001ff */
        /* <DEDUP_REMOVED lines=11> */
.L_x_82:
[----:B------:R-:W-:Y:S01]  /*3d50*/  IMAD.MOV.U32 R63, RZ, RZ, R49 ;  /* 0x000000ffff3f7224 */ /* 0x000fe200078e0031 */
[----:B------:R-:W-:Y:S01]  /*3d60*/  MOV R51, 0x3d90 ;  /* 0x00003d9000337802 */ /* 0x000fe20000000f00 */
[----:B------:R-:W-:-:S07]  /*3d70*/  IMAD.MOV.U32 R64, RZ, RZ, R50 ;  /* 0x000000ffff407224 */ /* 0x000fce00078e0032 */
[----:B------:R-:W-:Y:S05]  /*3d80*/  CALL.REL.NOINC `($__internal_0_$__cuda_sm20_rem_u64) ;  /* 0x0000032c00687944 */ /* 0x000fea0003c00000 */
.L_x_83:
[----:B------:R-:W-:Y:S05]  /*3d90*/  BSYNC.RECONVERGENT B7 ;  /* 0x0000000000077941 */ /* 0x000fea0003800200 */
.L_x_81:
        /* <DEDUP_REMOVED lines=25> */
.L_x_85:
[----:B------:R-:W-:Y:S01]  /*3f30*/  IMAD.MOV.U32 R63, RZ, RZ, R49 ;  /* 0x000000ffff3f7224 */ /* 0x000fe200078e0031 */
[----:B------:R-:W-:Y:S02]  /*3f40*/  MOV R64, R50 ;  /* 0x0000003200407202 */ /* 0x000fe40000000f00 */
[----:B------:R-:W-:-:S07]  /*3f50*/  MOV R51, 0x3f70 ;  /* 0x00003f7000337802 */ /* 0x000fce0000000f00 */
[----:B------:R-:W-:Y:S05]  /*3f60*/  CALL.REL.NOINC `($__internal_0_$__cuda_sm20_rem_u64) ;  /* 0x0000032800f07944 */ /* 0x000fea0003c00000 */
.L_x_86:
[----:B------:R-:W-:Y:S05]  /*3f70*/  BSYNC.RECONVERGENT B7 ;  /* 0x0000000000077941 */ /* 0x000fea0003800200 */
.L_x_84:
        /* <DEDUP_REMOVED lines=25> */
.L_x_88:
[----:B------:R-:W-:Y:S01]  /*4110*/  IMAD.MOV.U32 R63, RZ, RZ, R49 ;  /* 0x000000ffff3f7224 */ /* 0x000fe200078e0031 */
[----:B------:R-:W-:Y:S01]  /*4120*/  MOV R51, 0x4150 ;  /* 0x0000415000337802 */ /* 0x000fe20000000f00 */
[----:B------:R-:W-:-:S07]  /*4130*/  IMAD.MOV.U32 R64, RZ, RZ, R50 ;  /* 0x000000ffff407224 */ /* 0x000fce00078e0032 */
[----:B------:R-:W-:Y:S05]  /*4140*/  CALL.REL.NOINC `($__internal_0_$__cuda_sm20_rem_u64) ;  /* 0x0000032800787944 */ /* 0x000fea0003c00000 */
.L_x_89:
[----:B------:R-:W-:Y:S05]  /*4150*/  BSYNC.RECONVERGENT B7 ;  /* 0x0000000000077941 */ /* 0x000fea0003800200 */
.L_x_87:
        /* <DEDUP_REMOVED lines=25> */
.L_x_91:
[----:B------:R-:W-:Y:S01]  /*42f0*/  IMAD.MOV.U32 R63, RZ, RZ, R49 ;  /* 0x000000ffff3f7224 */ /* 0x000fe200078e0031 */
[----:B------:R-:W-:Y:S02]  /*4300*/  MOV R64, R50 ;  /* 0x0000003200407202 */ /* 0x000fe40000000f00 */
[----:B------:R-:W-:-:S07]  /*4310*/  MOV R51, 0x4330 ;  /* 0x0000433000337802 */ /* 0x000fce0000000f00 */
[----:B------:R-:W-:Y:S05]  /*4320*/  CALL.REL.NOINC `($__internal_0_$__cuda_sm20_rem_u64) ;  /* 0x0000032800007944 */ /* 0x000fea0003c00000 */
.L_x_92:
[----:B------:R-:W-:Y:S05]  /*4330*/  BSYNC.RECONVERGENT B7 ;  /* 0x0000000000077941 */ /* 0x000fea0003800200 */
.L_x_90:
        /* <DEDUP_REMOVED lines=25> */
.L_x_94:
[----:B------:R-:W-:Y:S01]  /*44d0*/  IMAD.MOV.U32 R63, RZ, RZ, R49 ;  /* 0x000000ffff3f7224 */ /* 0x000fe200078e0031 */
[----:B------:R-:W-:Y:S01]  /*44e0*/  MOV R51, 0x4510 ;  /* 0x0000451000337802 */ /* 0x000fe20000000f00 */
[----:B------:R-:W-:-:S07]  /*44f0*/  IMAD.MOV.U32 R64, RZ, RZ, R50 ;  /* 0x000000ffff407224 */ /* 0x000fce00078e0032 */
[----:B------:R-:W-:Y:S05]  /*4500*/  CALL.REL.NOINC `($__internal_0_$__cuda_sm20_rem_u64) ;  /* 0x0000032400887944 */ /* 0x000fea0003c00000 */
.L_x_95:
[----:B------:R-:W-:Y:S05]  /*4510*/  BSYNC.RECONVERGENT B7 ;  /* 0x0000000000077941 */ /* 0x000fea0003800200 */
.L_x_93:
        /* <DEDUP_REMOVED lines=25> */
.L_x_97:
[----:B------:R-:W-:Y:S01]  /*46b0*/  IMAD.MOV.U32 R63, RZ, RZ, R49 ;  /* 0x000000ffff3f7224 */ /* 0x000fe200078e0031 */
[----:B------:R-:W-:Y:S02]  /*46c0*/  MOV R64, R50 ;  /* 0x0000003200407202 */ /* 0x000fe40000000f00 */
[----:B------:R-:W-:-:S07]  /*46d0*/  MOV R51, 0x46f0 ;  /* 0x000046f000337802 */ /* 0x000fce0000000f00 */
[----:B------:R-:W-:Y:S05]  /*46e0*/  CALL.REL.NOINC `($__internal_0_$__cuda_sm20_rem_u64) ;  /* 0x0000032400107944 */ /* 0x000fea0003c00000 */
.L_x_98:
[----:B------:R-:W-:Y:S05]  /*46f0*/  BSYNC.RECONVERGENT B7 ;  /* 0x0000000000077941 */ /* 0x000fea0003800200 */
.L_x_96:
        /* <DEDUP_REMOVED lines=25> */
.L_x_100:
[----:B------:R-:W-:Y:S01]  /*4890*/  IMAD.MOV.U32 R63, RZ, RZ, R49 ;  /* 0x000000ffff3f7224 */ /* 0x000fe200078e0031 */
[----:B------:R-:W-:Y:S01]  /*48a0*/  MOV R51, 0x48d0 ;  /* 0x000048d000337802 */ /* 0x000fe20000000f00 */
[----:B------:R-:W-:-:S07]  /*48b0*/  IMAD.MOV.U32 R64, RZ, RZ, R50 ;  /* 0x000000ffff407224 */ /* 0x000fce00078e0032 */
[----:B------:R-:W-:Y:S05]  /*48c0*/  CALL.REL.NOINC `($__internal_0_$__cuda_sm20_rem_u64) ;  /* 0x0000032000987944 */ /* 0x000fea0003c00000 */
.L_x_101:
[----:B------:R-:W-:Y:S05]  /*48d0*/  BSYNC.RECONVERGENT B7 ;  /* 0x0000000000077941 */ /* 0x000fea0003800200 */
.L_x_99:
        /* <DEDUP_REMOVED lines=25> */
.L_x_103:
[----:B------:R-:W-:Y:S01]  /*4a70*/  IMAD.MOV.U32 R63, RZ, RZ, R49 ;  /* 0x000000ffff3f7224 */ /* 0x000fe200078e0031 */
[----:B------:R-:W-:Y:S02]  /*4a80*/  MOV R64, R50 ;  /* 0x0000003200407202 */ /* 0x000fe40000000f00 */
[----:B------:R-:W-:-:S07]  /*4a90*/  MOV R51, 0x4ab0 ;  /* 0x00004ab000337802 */ /* 0x000fce0000000f00 */
[----:B------:R-:W-:Y:S05]  /*4aa0*/  CALL.REL.NOINC `($__internal_0_$__cuda_sm20_rem_u64) ;  /* 0x0000032000207944 */ /* 0x000fea0003c00000 */
.L_x_104:
[----:B------:R-:W-:Y:S05]  /*4ab0*/  BSYNC.RECONVERGENT B7 ;  /* 0x0000000000077941 */ /* 0x000fea0003800200 */
.L_x_102:
        /* <DEDUP_REMOVED lines=25> */
.L_x_106:
[----:B------:R-:W-:Y:S01]  /*4c50*/  IMAD.MOV.U32 R63, RZ, RZ, R49 ;  /* 0x000000ffff3f7224 */ /* 0x000fe200078e0031 */
[----:B------:R-:W-:Y:S01]  /*4c60*/  MOV R51, 0x4c90 ;  /* 0x00004c9000337802 */ /* 0x000fe20000000f00 */
[----:B------:R-:W-:-:S07]  /*4c70*/  IMAD.MOV.U32 R64, RZ, RZ, R50 ;  /* 0x000000ffff407224 */ /* 0x000fce00078e0032 */
[----:B------:R-:W-:Y:S05]  /*4c80*/  CALL.REL.NOINC `($__internal_0_$__cuda_sm20_rem_u64) ;  /* 0x0000031c00a87944 */ /* 0x000fea0003c00000 */
.L_x_107:
[----:B------:R-:W-:Y:S05]  /*4c90*/  BSYNC.RECONVERGENT B7 ;  /* 0x0000000000077941 */ /* 0x000fea0003800200 */
.L_x_105:
        /* <DEDUP_REMOVED lines=25> */
.L_x_109:
[----:B------:R-:W-:Y:S01]  /*4e30*/  IMAD.MOV.U32 R63, RZ, RZ, R49 ;  /* 0x000000ffff3f7224 */ /* 0x000fe200078e0031 */
[----:B------:R-:W-:Y:S02]  /*4e40*/  MOV R64, R50 ;  /* 0x0000003200407202 */ /* 0x000fe40000000f00 */
[----:B------:R-:W-:-:S07]  /*4e50*/  MOV R51, 0x4e70 ;  /* 0x00004e7000337802 */ /* 0x000fce0000000f00 */
[----:B------:R-:W-:Y:S05]  /*4e60*/  CALL.REL.NOINC `($__internal_0_$__cuda_sm20_rem_u64) ;  /* 0x0000031c00307944 */ /* 0x000fea0003c00000 */
.L_x_110:
[----:B------:R-:W-:Y:S05]  /*4e70*/  BSYNC.RECONVERGENT B7 ;  /* 0x0000000000077941 */ /* 0x000fea0003800200 */
.L_x_108:
        /* <DEDUP_REMOVED lines=25> */
.L_x_112:
[----:B------:R-:W-:Y:S01]  /*5010*/  IMAD.MOV.U32 R63, RZ, RZ, R49 ;  /* 0x000000ffff3f7224 */ /* 0x000fe200078e0031 */
[----:B------:R-:W-:Y:S01]  /*5020*/  MOV R51, 0x5050 ;  /* 0x0000505000337802 */ /* 0x000fe20000000f00 */
[----:B------:R-:W-:-:S07]  /*5030*/  IMAD.MOV.U32 R64, RZ, RZ, R50 ;  /* 0x000000ffff407224 */ /* 0x000fce00078e0032 */
[----:B------:R-:W-:Y:S05]  /*5040*/  CALL.REL.NOINC `($__internal_0_$__cuda_sm20_rem_u64) ;  /* 0x0000031800b87944 */ /* 0x000fea0003c00000 */
.L_x_113:
[----:B------:R-:W-:Y:S05]  /*5050*/  BSYNC.RECONVERGENT B7 ;  /* 0x0000000000077941 */ /* 0x000fea0003800200 */
.L_x_111:
        /* <DEDUP_REMOVED lines=25> */
.L_x_115:
[----:B------:R-:W-:Y:S01]  /*51f0*/  IMAD.MOV.U32 R63, RZ, RZ, R49 ;  /* 0x000000ffff3f7224 */ /* 0x000fe200078e0031 */
[----:B------:R-:W-:Y:S02]  /*5200*/  MOV R64, R50 ;  /* 0x0000003200407202 */ /* 0x000fe40000000f00 */
[----:B------:R-:W-:-:S07]  /*5210*/  MOV R51, 0x5230 ;  /* 0x0000523000337802 */ /* 0x000fce0000000f00 */
[----:B------:R-:W-:Y:S05]  /*5220*/  CALL.REL.NOINC `($__internal_0_$__cuda_sm20_rem_u64) ;  /* 0x0000031800407944 */ /* 0x000fea0003c00000 */
.L_x_116:
[----:B------:R-:W-:Y:S05]  /*5230*/  BSYNC.RECONVERGENT B7 ;  /* 0x0000000000077941 */ /* 0x000fea0003800200 */
.L_x_114:
        /* <DEDUP_REMOVED lines=25> */
.L_x_118:
[----:B------:R-:W-:Y:S01]  /*53d0*/  IMAD.MOV.U32 R63, RZ, RZ, R49 ;  /* 0x000000ffff3f7224 */ /* 0x000fe200078e0031 */
[----:B------:R-:W-:Y:S01]  /*53e0*/  MOV R51, 0x5410 ;  /* 0x0000541000337802 */ /* 0x000fe20000000f00 */
[----:B------:R-:W-:-:S07]  /*53f0*/  IMAD.MOV.U32 R64, RZ, RZ, R50 ;  /* 0x000000ffff407224 */ /* 0x000fce00078e0032 */
[----:B------:R-:W-:Y:S05]  /*5400*/  CALL.REL.NOINC `($__internal_0_$__cuda_sm20_rem_u64) ;  /* 0x0000031400c87944 */ /* 0x000fea0003c00000 */
.L_x_119:
[----:B------:R-:W-:Y:S05]  /*5410*/  BSYNC.RECONVERGENT B7 ;  /* 0x0000000000077941 */ /* 0x000fea0003800200 */
.L_x_117:
        /* <DEDUP_REMOVED lines=25> */
.L_x_121:
[----:B------:R-:W-:Y:S01]  /*55b0*/  IMAD.MOV.U32 R63, RZ, RZ, R49 ;  /* 0x000000ffff3f7224 */ /* 0x000fe200078e0031 */
[----:B------:R-:W-:Y:S02]  /*55c0*/  MOV R64, R50 ;  /* 0x0000003200407202 */ /* 0x000fe40000000f00 */
[----:B------:R-:W-:-:S07]  /*55d0*/  MOV R51, 0x55f0 ;  /* 0x000055f000337802 */ /* 0x000fce0000000f00 */
[----:B------:R-:W-:Y:S05]  /*55e0*/  CALL.REL.NOINC `($__internal_0_$__cuda_sm20_rem_u64) ;  /* 0x0000031400507944 */ /* 0x000fea0003c00000 */
.L_x_122:
[----:B------:R-:W-:Y:S05]  /*55f0*/  BSYNC.RECONVERGENT B7 ;  /* 0x0000000000077941 */ /* 0x000fea0003800200 */
.L_x_120:
        /* <DEDUP_REMOVED lines=25> */
.L_x_124:
[----:B------:R-:W-:Y:S01]  /*5790*/  IMAD.MOV.U32 R63, RZ, RZ, R49 ;  /* 0x000000ffff3f7224 */ /* 0x000fe200078e0031 */
[----:B------:R-:W-:Y:S01]  /*57a0*/  MOV R51, 0x57d0 ;  /* 0x000057d000337802 */ /* 0x000fe20000000f00 */
[----:B------:R-:W-:-:S07]  /*57b0*/  IMAD.MOV.U32 R64, RZ, RZ, R50 ;  /* 0x000000ffff407224 */ /* 0x000fce00078e0032 */
[----:B------:R-:W-:Y:S05]  /*57c0*/  CALL.REL.NOINC `($__internal_0_$__cuda_sm20_rem_u64) ;  /* 0x0000031000d87944 */ /* 0x000fea0003c00000 */
.L_x_125:
[----:B------:R-:W-:Y:S05]  /*57d0*/  BSYNC.RECONVERGENT B7 ;  /* 0x0000000000077941 */ /* 0x000fea0003800200 */
.L_x_123:
        /* <DEDUP_REMOVED lines=25> */
.L_x_127:
[----:B------:R-:W-:Y:S01]  /*5970*/  IMAD.MOV.U32 R63, RZ, RZ, R49 ;  /* 0x000000ffff3f7224 */ /* 0x000fe200078e0031 */
[----:B------:R-:W-:Y:S02]  /*5980*/  MOV R64, R50 ;  /* 0x0000003200407202 */ /* 0x000fe40000000f00 */
[----:B------:R-:W-:-:S07]  /*5990*/  MOV R51, 0x59b0 ;  /* 0x000059b000337802 */ /* 0x000fce0000000f00 */
[----:B------:R-:W-:Y:S05]  /*59a0*/  CALL.REL.NOINC `($__internal_0_$__cuda_sm20_rem_u64) ;  /* 0x0000031000607944 */ /* 0x000fea0003c00000 */
.L_x_128:
[----:B------:R-:W-:Y:S05]  /*59b0*/  BSYNC.RECONVERGENT B7 ;  /* 0x0000000000077941 */ /* 0x000fea0003800200 */
.L_x_126:
        /* <DEDUP_REMOVED lines=25> */
.L_x_130:
[----:B------:R-:W-:Y:S01]  /*5b50*/  IMAD.MOV.U32 R63, RZ, RZ, R49 ;  /* 0x000000ffff3f7224 */ /* 0x000fe200078e0031 */
[----:B------:R-:W-:Y:S01]  /*5b60*/  MOV R51, 0x5b90 ;  /* 0x00005b9000337802 */ /* 0x000fe20000000f00 */
[----:B------:R-:W-:-:S07]  /*5b70*/  IMAD.MOV.U32 R64, RZ, RZ, R50 ;  /* 0x000000ffff407224 */ /* 0x000fce00078e0032 */
[----:B------:R-:W-:Y:S05]  /*5b80*/  CALL.REL.NOINC `($__internal_0_$__cuda_sm20_rem_u64) ;  /* 0x0000030c00e87944 */ /* 0x000fea0003c00000 */
.L_x_131:
[----:B------:R-:W-:Y:S05]  /*5b90*/  BSYNC.RECONVERGENT B7 ;  /* 0x0000000000077941 */ /* 0x000fea0003800200 */
.L_x_129:
        /* <DEDUP_REMOVED lines=25> */
.L_x_133:
[----:B------:R-:W-:Y:S01]  /*5d30*/  IMAD.MOV.U32 R63, RZ, RZ, R49 ;  /* 0x000000ffff3f7224 */ /* 0x000fe200078e0031 */
[----:B------:R-:W-:Y:S02]  /*5d40*/  MOV R64, R50 ;  /* 0x0000003200407202 */ /* 0x000fe40000000f00 */
[----:B------:R-:W-:-:S07]  /*5d50*/  MOV R51, 0x5d70 ;  /* 0x00005d7000337802 */ /* 0x000fce0000000f00 */
[----:B------:R-:W-:Y:S05]  /*5d60*/  CALL.REL.NOINC `($__internal_0_$__cuda_sm20_rem_u64) ;  /* 0x0000030c00707944 */ /* 0x000fea0003c00000 */
.L_x_134:
[----:B------:R-:W-:Y:S05]  /*5d70*/  BSYNC.RECONVERGENT B7 ;  /* 0x0000000000077941 */ /* 0x000fea0003800200 */
.L_x_132:
        /* <DEDUP_REMOVED lines=25> */
.L_x_136:
[----:B------:R-:W-:Y:S01]  /*5f10*/  IMAD.MOV.U32 R63, RZ, RZ, R49 ;  /* 0x000000ffff3f7224 */ /* 0x000fe200078e0031 */
[----:B------:R-:W-:Y:S01]  /*5f20*/  MOV R51, 0x5f50 ;  /* 0x00005f5000337802 */ /* 0x000fe20000000f00 */
[----:B------:R-:W-:-:S07]  /*5f30*/  IMAD.MOV.U32 R64, RZ, RZ, R50 ;  /* 0x000000ffff407224 */ /* 0x000fce00078e0032 */
[----:B------:R-:W-:Y:S05]  /*5f40*/  CALL.REL.NOINC `($__internal_0_$__cuda_sm20_rem_u64) ;  /* 0x0000030800f87944 */ /* 0x000fea0003c00000 */
.L_x_137:
[----:B------:R-:W-:Y:S05]  /*5f50*/  BSYNC.RECONVERGENT B7 ;  /* 0x0000000000077941 */ /* 0x000fea0003800200 */
.L_x_135:
        /* <DEDUP_REMOVED lines=25> */
.L_x_139:
[----:B------:R-:W-:Y:S01]  /*60f0*/  IMAD.MOV.U32 R63, RZ, RZ, R49 ;  /* 0x000000ffff3f7224 */ /* 0x000fe200078e0031 */
[----:B------:R-:W-:Y:S02]  /*6100*/  MOV R64, R50 ;  /* 0x0000003200407202 */ /* 0x000fe40000000f00 */
[----:B------:R-:W-:-:S07]  /*6110*/  MOV R51, 0x6130 ;  /* 0x0000613000337802 */ /* 0x000fce0000000f00 */
[----:B------:R-:W-:Y:S05]  /*6120*/  CALL.REL.NOINC `($__internal_0_$__cuda_sm20_rem_u64) ;  /* 0x0000030800807944 */ /* 0x000fea0003c00000 */
.L_x_140:
[----:B------:R-:W-:Y:S05]  /*6130*/  BSYNC.RECONVERGENT B7 ;  /* 0x0000000000077941 */ /* 0x000fea0003800200 */
.L_x_138:
        /* <DEDUP_REMOVED lines=25> */
.L_x_142:
[----:B------:R-:W-:Y:S01]  /*62d0*/  IMAD.MOV.U32 R63, RZ, RZ, R49 ;  /* 0x000000ffff3f7224 */ /* 0x000fe200078e0031 */
[----:B------:R-:W-:Y:S01]  /*62e0*/  MOV R51, 0x6310 ;  /* 0x0000631000337802 */ /* 0x000fe20000000f00 */
[----:B------:R-:W-:-:S07]  /*62f0*/  IMAD.MOV.U32 R64, RZ, RZ, R50 ;  /* 0x000000ffff407224 */ /* 0x000fce00078e0032 */
[----:B------:R-:W-:Y:S05]  /*6300*/  CALL.REL.NOINC `($__internal_0_$__cuda_sm20_rem_u64) ;  /* 0x0000030800087944 */ /* 0x000fea0003c00000 */
.L_x_143:
[----:B------:R-:W-:Y:S05]  /*6310*/  BSYNC.RECONVERGENT B7 ;  /* 0x0000000000077941 */ /* 0x000fea0003800200 */
.L_x_141:
        /* <DEDUP_REMOVED lines=25> */
.L_x_145:
[----:B------:R-:W-:Y:S01]  /*64b0*/  IMAD.MOV.U32 R63, RZ, RZ, R49 ;  /* 0x000000ffff3f7224 */ /* 0x000fe200078e0031 */
[----:B------:R-:W-:Y:S02]  /*64c0*/  MOV R64, R50 ;  /* 0x0000003200407202 */ /* 0x000fe40000000f00 */
[----:B------:R-:W-:-:S07]  /*64d0*/  MOV R51, 0x64f0 ;  /* 0x000064f000337802 */ /* 0x000fce0000000f00 */
[----:B------:R-:W-:Y:S05]  /*64e0*/  CALL.REL.NOINC `($__internal_0_$__cuda_sm20_rem_u64) ;  /* 0x0000030400907944 */ /* 0x000fea0003c00000 */
.L_x_146:
[----:B------:R-:W-:Y:S05]  /*64f0*/  BSYNC.RECONVERGENT B7 ;  /* 0x0000000000077941 */ /* 0x000fea0003800200 */
.L_x_144:
        /* <DEDUP_REMOVED lines=25> */
.L_x_148:
[----:B------:R-:W-:Y:S01]  /*6690*/  IMAD.MOV.U32 R63, RZ, RZ, R49 ;  /* 0x000000ffff3f7224 */ /* 0x000fe200078e0031 */
[----:B------:R-:W-:Y:S01]  /*66a0*/  MOV R51, 0x66d0 ;  /* 0x000066d000337802 */ /* 0x000fe20000000f00 */
[----:B------:R-:W-:-:S07]  /*66b0*/  IMAD.MOV.U32 R64, RZ, RZ, R50 ;  /* 0x000000ffff407224 */ /* 0x000fce00078e0032 */
[----:B------:R-:W-:Y:S05]  /*66c0*/  CALL.REL.NOINC `($__internal_0_$__cuda_sm20_rem_u64) ;  /* 0x0000030400187944 */ /* 0x000fea0003c00000 */
.L_x_149:
[----:B------:R-:W-:Y:S05]  /*66d0*/  BSYNC.RECONVERGENT B7 ;  /* 0x0000000000077941 */ /* 0x000fea0003800200 */
.L_x_147:
        /* <DEDUP_REMOVED lines=25> */
.L_x_151:
[----:B------:R-:W-:Y:S01]  /*6870*/  IMAD.MOV.U32 R63, RZ, RZ, R49 ;  /* 0x000000ffff3f7224 */ /* 0x000fe200078e0031 */
[----:B------:R-:W-:Y:S02]  /*6880*/  MOV R64, R50 ;  /* 0x0000003200407202 */ /* 0x000fe40000000f00 */
[----:B------:R-:W-:-:S07]  /*6890*/  MOV R51, 0x68b0 ;  /* 0x000068b000337802 */ /* 0x000fce0000000f00 */
[----:B------:R-:W-:Y:S05]  /*68a0*/  CALL.REL.NOINC `($__internal_0_$__cuda_sm20_rem_u64) ;  /* 0x0000030000a07944 */ /* 0x000fea0003c00000 */
.L_x_152:
[----:B------:R-:W-:Y:S05]  /*68b0*/  BSYNC.RECONVERGENT B7 ;  /* 0x0000000000077941 */ /* 0x000fea0003800200 */
.L_x_150:
        /* <DEDUP_REMOVED lines=25> */
.L_x_154:
[----:B------:R-:W-:Y:S01]  /*6a50*/  IMAD.MOV.U32 R63, RZ, RZ, R49 ;  /* 0x000000ffff3f7224 */ /* 0x000fe200078e0031 */
[----:B------:R-:W-:Y:S01]  /*6a60*/  MOV R51, 0x6a90 ;  /* 0x00006a9000337802 */ /* 0x000fe20000000f00 */
[----:B------:R-:W-:-:S07]  /*6a70*/  IMAD.MOV.U32 R64, RZ, RZ, R50 ;  /* 0x000000ffff407224 */ /* 0x000fce00078e0032 */
[----:B------:R-:W-:Y:S05]  /*6a80*/  CALL.REL.NOINC `($__internal_0_$__cuda_sm20_rem_u64) ;  /* 0x0000030000287944 */ /* 0x000fea0003c00000 */
.L_x_155:
[----:B------:R-:W-:Y:S05]  /*6a90*/  BSYNC.RECONVERGENT B7 ;  /* 0x0000000000077941 */ /* 0x000fea0003800200 */
.L_x_153:
        /* <DEDUP_REMOVED lines=25> */
.L_x_157:
[----:B------:R-:W-:Y:S01]  /*6c30*/  IMAD.MOV.U32 R63, RZ, RZ, R49 ;  /* 0x000000ffff3f7224 */ /* 0x000fe200078e0031 */
[----:B------:R-:W-:Y:S02]  /*6c40*/  MOV R64, R50 ;  /* 0x0000003200407202 */ /* 0x000fe40000000f00 */
[----:B------:R-:W-:-:S07]  /*6c50*/  MOV R51, 0x6c70 ;  /* 0x00006c7000337802 */ /* 0x000fce0000000f00 */
[----:B------:R-:W-:Y:S05]  /*6c60*/  CALL.REL.NOINC `($__internal_0_$__cuda_sm20_rem_u64) ;  /* 0x000002fc00b07944 */ /* 0x000fea0003c00000 */
.L_x_158:
[----:B------:R-:W-:Y:S05]  /*6c70*/  BSYNC.RECONVERGENT B7 ;  /* 0x0000000000077941 */ /* 0x000fea0003800200 */
.L_x_156:
        /* <DEDUP_REMOVED lines=25> */
.L_x_160:
[----:B------:R-:W-:Y:S01]  /*6e10*/  IMAD.MOV.U32 R63, RZ, RZ, R49 ;  /* 0x000000ffff3f7224 */ /* 0x000fe200078e0031 */
[----:B------:R-:W-:Y:S01]  /*6e20*/  MOV R51, 0x6e50 ;  /* 0x00006e5000337802 */ /* 0x000fe20000000f00 */
[----:B------:R-:W-:-:S07]  /*6e30*/  IMAD.MOV.U32 R64, RZ, RZ, R50 ;  /* 0x000000ffff407224 */ /* 0x000fce00078e0032 */
[----:B------:R-:W-:Y:S05]  /*6e40*/  CALL.REL.NOINC `($__internal_0_$__cuda_sm20_rem_u64) ;  /* 0x000002fc00387944 */ /* 0x000fea0003c00000 */
.L_x_161:
[----:B------:R-:W-:Y:S05]  /*6e50*/  BSYNC.RECONVERGENT B7 ;  /* 0x0000000000077941 */ /* 0x000fea0003800200 */
.L_x_159:
        /* <DEDUP_REMOVED lines=25> */
.L_x_163:
[----:B------:R-:W-:Y:S01]  /*6ff0*/  IMAD.MOV.U32 R63, RZ, RZ, R49 ;  /* 0x000000ffff3f7224 */ /* 0x000fe200078e0031 */
[----:B------:R-:W-:Y:S02]  /*7000*/  MOV R64, R50 ;  /* 0x0000003200407202 */ /* 0x000fe40000000f00 */
[----:B------:R-:W-:-:S07]  /*7010*/  MOV R51, 0x7030 ;  /* 0x0000703000337802 */ /* 0x000fce0000000f00 */
[----:B------:R-:W-:Y:S05]  /*7020*/  CALL.REL.NOINC `($__internal_0_$__cuda_sm20_rem_u64) ;  /* 0x000002f800c07944 */ /* 0x000fea0003c00000 */
.L_x_164:
[----:B------:R-:W-:Y:S05]  /*7030*/  BSYNC.RECONVERGENT B7 ;  /* 0x0000000000077941 */ /* 0x000fea0003800200 */
.L_x_162:
        /* <DEDUP_REMOVED lines=25> */
.L_x_166:
[----:B------:R-:W-:Y:S01]  /*71d0*/  IMAD.MOV.U32 R63, RZ, RZ, R49 ;  /* 0x000000ffff3f7224 */ /* 0x000fe200078e0031 */
[----:B------:R-:W-:Y:S01]  /*71e0*/  MOV R51, 0x7210 ;  /* 0x0000721000337802 */ /* 0x000fe20000000f00 */
[----:B------:R-:W-:-:S07]  /*71f0*/  IMAD.MOV.U32 R64, RZ, RZ, R50 ;  /* 0x000000ffff407224 */ /* 0x000fce00078e0032 */
[----:B------:R-:W-:Y:S05]  /*7200*/  CALL.REL.NOINC `($__internal_0_$__cuda_sm20_rem_u64) ;  /* 0x000002f800487944 */ /* 0x000fea0003c00000 */
.L_x_167:
[----:B------:R-:W-:Y:S05]  /*7210*/  BSYNC.RECONVERGENT B7 ;  /* 0x0000000000077941 */ /* 0x000fea0003800200 */
.L_x_165:
        /* <DEDUP_REMOVED lines=25> */
.L_x_169:
[----:B------:R-:W-:Y:S01]  /*73b0*/  IMAD.MOV.U32 R63, RZ, RZ, R49 ;  /* 0x000000ffff3f7224 */ /* 0x000fe200078e0031 */
[----:B------:R-:W-:Y:S02]  /*73c0*/  MOV R64, R50 ;  /* 0x0000003200407202 */ /* 0x000fe40000000f00 */
[----:B------:R-:W-:-:S07]  /*73d0*/  MOV R51, 0x73f0 ;  /* 0x000073f000337802 */ /* 0x000fce0000000f00 */
[----:B------:R-:W-:Y:S05]  /*73e0*/  CALL.REL.NOINC `($__internal_0_$__cuda_sm20_rem_u64) ;  /* 0x000002f400d07944 */ /* 0x000fea0003c00000 */
.L_x_170:
[----:B------:R-:W-:Y:S05]  /*73f0*/  BSYNC.RECONVERGENT B7 ;  /* 0x0000000000077941 */ /* 0x000fea0003800200 */
.L_x_168:
        /* <DEDUP_REMOVED lines=25> */
.L_x_172:
[----:B------:R-:W-:Y:S01]  /*7590*/  IMAD.MOV.U32 R63, RZ, RZ, R49 ;  /* 0x000000ffff3f7224 */ /* 0x000fe200078e0031 */
[----:B------:R-:W-:Y:S01]  /*75a0*/  MOV R51, 0x75d0 ;  /* 0x000075d000337802 */ /* 0x000fe20000000f00 */
[----:B------:R-:W-:-:S07]  /*75b0*/  IMAD.MOV.U32 R64, RZ, RZ, R50 ;  /* 0x000000ffff407224 */ /* 0x000fce00078e0032 */
[----:B------:R-:W-:Y:S05]  /*75c0*/  CALL.REL.NOINC `($__internal_0_$__cuda_sm20_rem_u64) ;  /* 0x000002f400587944 */ /* 0x000fea0003c00000 */
.L_x_173:
[----:B------:R-:W-:Y:S05]  /*75d0*/  BSYNC.RECONVERGENT B7 ;  /* 0x0000000000077941 */ /* 0x000fea0003800200 */
.L_x_171:
        /* <DEDUP_REMOVED lines=25> */
.L_x_175:
[----:B------:R-:W-:Y:S01]  /*7770*/  IMAD.MOV.U32 R63, RZ, RZ, R49 ;  /* 0x000000ffff3f7224 */ /* 0x000fe200078e0031 */
[----:B------:R-:W-:Y:S02]  /*7780*/  MOV R64, R50 ;  /* 0x0000003200407202 */ /* 0x000fe40000000f00 */
[----:B------:R-:W-:-:S07]  /*7790*/  MOV R51, 0x77b0 ;  /* 0x000077b000337802 */ /* 0x000fce0000000f00 */
[----:B------:R-:W-:Y:S05]  /*77a0*/  CALL.REL.NOINC `($__internal_0_$__cuda_sm20_rem_u64) ;  /* 0x000002f000e07944 */ /* 0x000fea0003c00000 */
.L_x_176:
[----:B------:R-:W-:Y:S05]  /*77b0*/  BSYNC.RECONVERGENT B7 ;  /* 0x0000000000077941 */ /* 0x000fea0003800200 */
.L_x_174:
        /* <DEDUP_REMOVED lines=25> */
.L_x_178:
[----:B------:R-:W-:Y:S01]  /*7950*/  IMAD.MOV.U32 R63, RZ, RZ, R49 ;  /* 0x000000ffff3f7224 */ /* 0x000fe200078e0031 */
[----:B------:R-:W-:Y:S01]  /*7960*/  MOV R51, 0x7990 ;  /* 0x0000799000337802 */ /* 0x000fe20000000f00 */
[----:B------:R-:W-:-:S07]  /*7970*/  IMAD.MOV.U32 R64, RZ, RZ, R50 ;  /* 0x000000ffff407224 */ /* 0x000fce00078e0032 */
[----:B------:R-:W-:Y:S05]  /*7980*/  CALL.REL.NOINC `($__internal_0_$__cuda_sm20_rem_u64) ;  /* 0x000002f000687944 */ /* 0x000fea0003c00000 */
.L_x_179:
[----:B------:R-:W-:Y:S05]  /*7990*/  BSYNC.RECONVERGENT B7 ;  /* 0x0000000000077941 */ /* 0x000fea0003800200 */
.L_x_177:
        /* <DEDUP_REMOVED lines=25> */
.L_x_181:
[----:B------:R-:W-:Y:S01]  /*7b30*/  IMAD.MOV.U32 R63, RZ, RZ, R49 ;  /* 0x000000ffff3f7224 */ /* 0x000fe200078e0031 */
[----:B------:R-:W-:Y:S02]  /*7b40*/  MOV R64, R50 ;  /* 0x0000003200407202 */ /* 0x000fe40000000f00 */
[----:B------:R-:W-:-:S07]  /*7b50*/  MOV R51, 0x7b70 ;  /* 0x00007b7000337802 */ /* 0x000fce0000000f00 */
[----:B------:R-:W-:Y:S05]  /*7b60*/  CALL.REL.NOINC `($__internal_0_$__cuda_sm20_rem_u64) ;  /* 0x000002ec00f07944 */ /* 0x000fea0003c00000 */
.L_x_182:
[----:B------:R-:W-:Y:S05]  /*7b70*/  BSYNC.RECONVERGENT B7 ;  /* 0x0000000000077941 */ /* 0x000fea0003800200 */
.L_x_180:
        /* <DEDUP_REMOVED lines=25> */
.L_x_184:
[----:B------:R-:W-:Y:S01]  /*7d10*/  IMAD.MOV.U32 R63, RZ, RZ, R49 ;  /* 0x000000ffff3f7224 */ /* 0x000fe200078e0031 */
[----:B------:R-:W-:Y:S01]  /*7d20*/  MOV R51, 0x7d50 ;  /* 0x00007d5000337802 */ /* 0x000fe20000000f00 */
[----:B------:R-:W-:-:S07]  /*7d30*/  IMAD.MOV.U32 R64, RZ, RZ, R50 ;  /* 0x000000ffff407224 */ /* 0x000fce00078e0032 */
[----:B------:R-:W-:Y:S05]  /*7d40*/  CALL.REL.NOINC `($__internal_0_$__cuda_sm20_rem_u64) ;  /* 0x000002ec00787944 */ /* 0x000fea0003c00000 */
.L_x_185:
[----:B------:R-:W-:Y:S05]  /*7d50*/  BSYNC.RECONVERGENT B7 ;  /* 0x0000000000077941 */ /* 0x000fea0003800200 */
.L_x_183:
        /* <DEDUP_REMOVED lines=25> */
.L_x_187:
[----:B------:R-:W-:Y:S01]  /*7ef0*/  IMAD.MOV.U32 R63, RZ, RZ, R49 ;  /* 0x000000ffff3f7224 */ /* 0x000fe200078e0031 */
[----:B------:R-:W-:Y:S02]  /*7f00*/  MOV R64, R50 ;  /* 0x0000003200407202 */ /* 0x000fe40000000f00 */
[----:B------:R-:W-:-:S07]  /*7f10*/  MOV R51, 0x7f30 ;  /* 0x00007f3000337802 */ /* 0x000fce0000000f00 */
[----:B------:R-:W-:Y:S05]  /*7f20*/  CALL.REL.NOINC `($__internal_0_$__cuda_sm20_rem_u64) ;  /* 0x000002ec00007944 */ /* 0x000fea0003c00000 */
.L_x_188:
[----:B------:R-:W-:Y:S05]  /*7f30*/  BSYNC.RECONVERGENT B7 ;  /* 0x0000000000077941 */ /* 0x000fea0003800200 */
.L_x_186:
        /* <DEDUP_REMOVED lines=25> */
.L_x_190:
[----:B------:R-:W-:Y:S01]  /*80d0*/  IMAD.MOV.U32 R63, RZ, RZ, R49 ;  /* 0x000000ffff3f7224 */ /* 0x000fe200078e0031 */
[----:B------:R-:W-:Y:S01]  /*80e0*/  MOV R51, 0x8110 ;  /* 0x0000811000337802 */ /* 0x000fe20000000f00 */
[----:B------:R-:W-:-:S07]  /*80f0*/  IMAD.MOV.U32 R64, RZ, RZ, R50 ;  /* 0x000000ffff407224 */ /* 0x000fce00078e0032 */
[----:B------:R-:W-:Y:S05]  /*8100*/  CALL.REL.NOINC `($__internal_0_$__cuda_sm20_rem_u64) ;  /* 0x000002e800887944 */ /* 0x000fea0003c00000 */
.L_x_191:
[----:B------:R-:W-:Y:S05]  /*8110*/  BSYNC.RECONVERGENT B7 ;  /* 0x0000000000077941 */ /* 0x000fea0003800200 */
.L_x_189:
        /* <DEDUP_REMOVED lines=25> */
.L_x_193:
[----:B------:R-:W-:Y:S01]  /*82b0*/  IMAD.MOV.U32 R63, RZ, RZ, R49 ;  /* 0x000000ffff3f7224 */ /* 0x000fe200078e0031 */
[----:B------:R-:W-:Y:S02]  /*82c0*/  MOV R64, R50 ;  /* 0x0000003200407202 */ /* 0x000fe40000000f00 */
[----:B------:R-:W-:-:S07]  /*82d0*/  MOV R51, 0x82f0 ;  /* 0x000082f000337802 */ /* 0x000fce0000000f00 */
[----:B------:R-:W-:Y:S05]  /*82e0*/  CALL.REL.NOINC `($__internal_0_$__cuda_sm20_rem_u64) ;  /* 0x000002e800107944 */ /* 0x000fea0003c00000 */
.L_x_194:
[----:B------:R-:W-:Y:S05]  /*82f0*/  BSYNC.RECONVERGENT B7 ;  /* 0x0000000000077941 */ /* 0x000fea0003800200 */
.L_x_192:
        /* <DEDUP_REMOVED lines=25> */
.L_x_196:
[----:B------:R-:W-:Y:S01]  /*8490*/  IMAD.MOV.U32 R63, RZ, RZ, R49 ;  /* 0x000000ffff3f7224 */ /* 0x000fe200078e0031 */
[----:B------:R-:W-:Y:S01]  /*84a0*/  MOV R51, 0x84d0 ;  /* 0x000084d000337802 */ /* 0x000fe20000000f00 */
[----:B------:R-:W-:-:S07]  /*84b0*/  IMAD.MOV.U32 R64, RZ, RZ, R50 ;  /* 0x000000ffff407224 */ /* 0x000fce00078e0032 */
[----:B------:R-:W-:Y:S05]  /*84c0*/  CALL.REL.NOINC `($__internal_0_$__cuda_sm20_rem_u64) ;  /* 0x000002e400987944 */ /* 0x000fea0003c00000 */
.L_x_197:
[----:B------:R-:W-:Y:S05]  /*84d0*/  BSYNC.RECONVERGENT B7 ;  /* 0x0000000000077941 */ /* 0x000fea0003800200 */
.L_x_195:
        /* <DEDUP_REMOVED lines=25> */
.L_x_199:
[----:B------:R-:W-:Y:S01]  /*8670*/  IMAD.MOV.U32 R63, RZ, RZ, R49 ;  /* 0x000000ffff3f7224 */ /* 0x000fe200078e0031 */
[----:B------:R-:W-:Y:S02]  /*8680*/  MOV R64, R50 ;  /* 0x0000003200407202 */ /* 0x000fe40000000f00 */
[----:B------:R-:W-:-:S07]  /*8690*/  MOV R51, 0x86b0 ;  /* 0x000086b000337802 */ /* 0x000fce0000000f00 */
[----:B------:R-:W-:Y:S05]  /*86a0*/  CALL.REL.NOINC `($__internal_0_$__cuda_sm20_rem_u64) ;  /* 0x000002e400207944 */ /* 0x000fea0003c00000 */
.L_x_200:
[----:B------:R-:W-:Y:S05]  /*86b0*/  BSYNC.RECONVERGENT B7 ;  /* 0x0000000000077941 */ /* 0x000fea0003800200 */
.L_x_198:
        /* <DEDUP_REMOVED lines=25> */
.L_x_202:
[----:B------:R-:W-:Y:S01]  /*8850*/  IMAD.MOV.U32 R63, RZ, RZ, R49 ;  /* 0x000000ffff3f7224 */ /* 0x000fe200078e0031 */
[----:B------:R-:W-:Y:S01]  /*8860*/  MOV R51, 0x8890 ;  /* 0x0000889000337802 */ /* 0x000fe20000000f00 */
[----:B------:R-:W-:-:S07]  /*8870*/  IMAD.MOV.U32 R64, RZ, RZ, R50 ;  /* 0x000000ffff407224 */ /* 0x000fce00078e0032 */
[----:B------:R-:W-:Y:S05]  /*8880*/  CALL.REL.NOINC `($__internal_0_$__cuda_sm20_rem_u64) ;  /* 0x000002e000a87944 */ /* 0x000fea0003c00000 */
.L_x_203:
[----:B------:R-:W-:Y:S05]  /*8890*/  BSYNC.RECONVERGENT B7 ;  /* 0x0000000000077941 */ /* 0x000fea0003800200 */
.L_x_201:
        /* <DEDUP_REMOVED lines=25> */
.L_x_205:
[----:B------:R-:W-:Y:S01]  /*8a30*/  IMAD.MOV.U32 R63, RZ, RZ, R49 ;  /* 0x000000ffff3f7224 */ /* 0x000fe200078e0031 */
[----:B------:R-:W-:Y:S02]  /*8a40*/  MOV R64, R50 ;  /* 0x0000003200407202 */ /* 0x000fe40000000f00 */
[----:B------:R-:W-:-:S07]  /*8a50*/  MOV R51, 0x8a70 ;  /* 0x00008a7000337802 */ /* 0x000fce0000000f00 */
[----:B------:R-:W-:Y:S05]  /*8a60*/  CALL.REL.NOINC `($__internal_0_$__cuda_sm20_rem_u64) ;  /* 0x000002e000307944 */ /* 0x000fea0003c00000 */
.L_x_206:
[----:B------:R-:W-:Y:S05]  /*8a70*/  BSYNC.RECONVERGENT B7 ;  /* 0x0000000000077941 */ /* 0x000fea0003800200 */
.L_x_204:
        /* <DEDUP_REMOVED lines=25> */
.L_x_208:
[----:B------:R-:W-:Y:S01]  /*8c10*/  IMAD.MOV.U32 R63, RZ, RZ, R49 ;  /* 0x000000ffff3f7224 */ /* 0x000fe200078e0031 */
[----:B------:R-:W-:Y:S01]  /*8c20*/  MOV R51, 0x8c50 ;  /* 0x00008c5000337802 */ /* 0x000fe20000000f00 */
[----:B------:R-:W-:-:S07]  /*8c30*/  IMAD.MOV.U32 R64, RZ, RZ, R50 ;  /* 0x000000ffff407224 */ /* 0x000fce00078e0032 */
[----:B------:R-:W-:Y:S05]  /*8c40*/  CALL.REL.NOINC `($__internal_0_$__cuda_sm20_rem_u64) ;  /* 0x000002dc00b87944 */ /* 0x000fea0003c00000 */
.L_x_209:
[----:B------:R-:W-:Y:S05]  /*8c50*/  BSYNC.RECONVERGENT B7 ;  /* 0x0000000000077941 */ /* 0x000fea0003800200 */
.L_x_207:
        /* <DEDUP_REMOVED lines=25> */
.L_x_211:
[----:B------:R-:W-:Y:S01]  /*8df0*/  IMAD.MOV.U32 R63, RZ, RZ, R49 ;  /* 0x000000ffff3f7224 */ /* 0x000fe200078e0031 */
[----:B------:R-:W-:Y:S02]  /*8e00*/  MOV R64, R50 ;  /* 0x0000003200407202 */ /* 0x000fe40000000f00 */
[----:B------:R-:W-:-:S07]  /*8e10*/  MOV R51, 0x8e30 ;  /* 0x00008e3000337802 */ /* 0x000fce0000000f00 */
[----:B------:R-:W-:Y:S05]  /*8e20*/  CALL.REL.NOINC `($__internal_0_$__cuda_sm20_rem_u64) ;  /* 0x000002dc00407944 */ /* 0x000fea0003c00000 */
.L_x_212:
[----:B------:R-:W-:Y:S05]  /*8e30*/  BSYNC.RECONVERGENT B7 ;  /* 0x0000000000077941 */ /* 0x000fea0003800200 */
.L_x_210:
        /* <DEDUP_REMOVED lines=25> */
.L_x_214:
[----:B------:R-:W-:Y:S01]  /*8fd0*/  IMAD.MOV.U32 R63, RZ, RZ, R49 ;  /* 0x000000ffff3f7224 */ /* 0x000fe200078e0031 */
[----:B------:R-:W-:Y:S01]  /*8fe0*/  MOV R51, 0x9010 ;  /* 0x0000901000337802 */ /* 0x000fe20000000f00 */
[----:B------:R-:W-:-:S07]  /*8ff0*/  IMAD.MOV.U32 R64, RZ, RZ, R50 ;  /* 0x000000ffff407224 */ /* 0x000fce00078e0032 */
[----:B------:R-:W-:Y:S05]  /*9000*/  CALL.REL.NOINC `($__internal_0_$__cuda_sm20_rem_u64) ;  /* 0x000002d800c87944 */ /* 0x000fea0003c00000 */
.L_x_215:
[----:B------:R-:W-:Y:S05]  /*9010*/  BSYNC.RECONVERGENT B7 ;  /* 0x0000000000077941 */ /* 0x000fea0003800200 */
.L_x_213:
        /* <DEDUP_REMOVED lines=25> */
.L_x_217:
[----:B------:R-:W-:Y:S01]  /*91b0*/  IMAD.MOV.U32 R63, RZ, RZ, R49 ;  /* 0x000000ffff3f7224 */ /* 0x000fe200078e0031 */
[----:B------:R-:W-:Y:S02]  /*91c0*/  MOV R64, R50 ;  /* 0x0000003200407202 */ /* 0x000fe40000000f00 */
[----:B------:R-:W-:-:S07]  /*91d0*/  MOV R51, 0x91f0 ;  /* 0x000091f000337802 */ /* 0x000fce0000000f00 */
[----:B------:R-:W-:Y:S05]  /*91e0*/  CALL.REL.NOINC `($__internal_0_$__cuda_sm20_rem_u64) ;  /* 0x000002d800507944 */ /* 0x000fea0003c00000 */
.L_x_218:
[----:B------:R-:W-:Y:S05]  /*91f0*/  BSYNC.RECONVERGENT B7 ;  /* 0x0000000000077941 */ /* 0x000fea0003800200 */
.L_x_216:
        /* <DEDUP_REMOVED lines=25> */
.L_x_220:
[----:B------:R-:W-:Y:S01]  /*9390*/  IMAD.MOV.U32 R63, RZ, RZ, R49 ;  /* 0x000000ffff3f7224 */ /* 0x000fe200078e0031 */
[----:B------:R-:W-:Y:S01]  /*93a0*/  MOV R51, 0x93d0 ;  /* 0x000093d000337802 */ /* 0x000fe20000000f00 */
[----:B------:R-:W-:-:S07]  /*93b0*/  IMAD.MOV.U32 R64, RZ, RZ, R50 ;  /* 0x000000ffff407224 */ /* 0x000fce00078e0032 */
[----:B------:R-:W-:Y:S05]  /*93c0*/  CALL.REL.NOINC `($__internal_0_$__cuda_sm20_rem_u64) ;  /* 0x000002d400d87944 */ /* 0x000fea0003c00000 */
.L_x_221:
[----:B------:R-:W-:Y:S05]  /*93d0*/  BSYNC.RECONVERGENT B7 ;  /* 0x0000000000077941 */ /* 0x000fea0003800200 */
.L_x_219:
        /* <DEDUP_REMOVED lines=25> */
.L_x_223:
[----:B------:R-:W-:Y:S01]  /*9570*/  IMAD.MOV.U32 R63, RZ, RZ, R49 ;  /* 0x000000ffff3f7224 */ /* 0x000fe200078e0031 */
[----:B------:R-:W-:Y:S02]  /*9580*/  MOV R64, R50 ;  /* 0x0000003200407202 */ /* 0x000fe40000000f00 */
[----:B------:R-:W-:-:S07]  /*9590*/  MOV R51, 0x95b0 ;  /* 0x000095b000337802 */ /* 0x000fce0000000f00 */
[----:B------:R-:W-:Y:S05]  /*95a0*/  CALL.REL.NOINC `($__internal_0_$__cuda_sm20_rem_u64) ;  /* 0x000002d400607944 */ /* 0x000fea0003c00000 */
.L_x_224:
[----:B------:R-:W-:Y:S05]  /*95b0*/  BSYNC.RECONVERGENT B7 ;  /* 0x0000000000077941 */ /* 0x000fea0003800200 */
.L_x_222:
        /* <DEDUP_REMOVED lines=25> */
.L_x_226:
[----:B------:R-:W-:Y:S01]  /*9750*/  IMAD.MOV.U32 R63, RZ, RZ, R49 ;  /* 0x000000ffff3f7224 */ /* 0x000fe200078e0031 */
[----:B------:R-:W-:Y:S01]  /*9760*/  MOV R51, 0x9790 ;  /* 0x0000979000337802 */ /* 0x000fe20000000f00 */
[----:B------:R-:W-:-:S07]  /*9770*/  IMAD.MOV.U32 R64, RZ, RZ, R50 ;  /* 0x000000ffff407224 */ /* 0x000fce00078e0032 */
[----:B------:R-:W-:Y:S05]  /*9780*/  CALL.REL.NOINC `($__internal_0_$__cuda_sm20_rem_u64) ;  /* 0x000002d000e87944 */ /* 0x000fea0003c00000 */
.L_x_227:
[----:B------:R-:W-:Y:S05]  /*9790*/  BSYNC.RECONVERGENT B7 ;  /* 0x0000000000077941 */ /* 0x000fea0003800200 */
.L_x_225:
        /* <DEDUP_REMOVED lines=25> */
.L_x_229:
[----:B------:R-:W-:Y:S01]  /*9930*/  IMAD.MOV.U32 R63, RZ, RZ, R49 ;  /* 0x000000ffff3f7224 */ /* 0x000fe200078e0031 */
[----:B------:R-:W-:Y:S02]  /*9940*/  MOV R64, R50 ;  /* 0x0000003200407202 */ /* 0x000fe40000000f00 */
[----:B------:R-:W-:-:S07]  /*9950*/  MOV R51, 0x9970 ;  /* 0x0000997000337802 */ /* 0x000fce0000000f00 */
[----:B------:R-:W-:Y:S05]  /*9960*/  CALL.REL.NOINC `($__internal_0_$__cuda_sm20_rem_u64) ;  /* 0x000002d000707944 */ /* 0x000fea0003c00000 */
.L_x_230:
[----:B------:R-:W-:Y:S05]  /*9970*/  BSYNC.RECONVERGENT B7 ;  /* 0x0000000000077941 */ /* 0x000fea0003800200 */
.L_x_228:
        /* <DEDUP_REMOVED lines=25> */
.L_x_232:
[----:B------:R-:W-:Y:S01]  /*9b10*/  IMAD.MOV.U32 R63, RZ, RZ, R49 ;  /* 0x000000ffff3f7224 */ /* 0x000fe200078e0031 */
[----:B------:R-:W-:Y:S01]  /*9b20*/  MOV R51, 0x9b50 ;  /* 0x00009b5000337802 */ /* 0x000fe20000000f00 */
[----:B------:R-:W-:-:S07]  /*9b30*/  IMAD.MOV.U32 R64, RZ, RZ, R50 ;  /* 0x000000ffff407224 */ /* 0x000fce00078e0032 */
[----:B------:R-:W-:Y:S05]  /*9b40*/  CALL.REL.NOINC `($__internal_0_$__cuda_sm20_rem_u64) ;  /* 0x000002cc00f87944 */ /* 0x000fea0003c00000 */
.L_x_233:
[----:B------:R-:W-:Y:S05]  /*9b50*/  BSYNC.RECONVERGENT B7 ;  /* 0x0000000000077941 */ /* 0x000fea0003800200 */
.L_x_231:
        /* <DEDUP_REMOVED lines=25> */
.L_x_235:
[----:B------:R-:W-:Y:S01]  /*9cf0*/  IMAD.MOV.U32 R63, RZ, RZ, R49 ;  /* 0x000000ffff3f7224 */ /* 0x000fe200078e0031 */
[----:B------:R-:W-:Y:S02]  /*9d00*/  MOV R64, R50 ;  /* 0x0000003200407202 */ /* 0x000fe40000000f00 */
[----:B------:R-:W-:-:S07]  /*9d10*/  MOV R51, 0x9d30 ;  /* 0x00009d3000337802 */ /* 0x000fce0000000f00 */
[----:B------:R-:W-:Y:S05]  /*9d20*/  CALL.REL.NOINC `($__internal_0_$__cuda_sm20_rem_u64) ;  /* 0x000002cc00807944 */ /* 0x000fea0003c00000 */
.L_x_236:
[----:B------:R-:W-:Y:S05]  /*9d30*/  BSYNC.RECONVERGENT B7 ;  /* 0x0000000000077941 */ /* 0x000fea0003800200 */
.L_x_234:
        /* <DEDUP_REMOVED lines=25> */
.L_x_238:
[----:B------:R-:W-:Y:S01]  /*9ed0*/  IMAD.MOV.U32 R63, RZ, RZ, R49 ;  /* 0x000000ffff3f7224 */ /* 0x000fe200078e0031 */
[----:B------:R-:W-:Y:S01]  /*9ee0*/  MOV R51, 0x9f10 ;  /* 0x00009f1000337802 */ /* 0x000fe20000000f00 */
[----:B------:R-:W-:-:S07]  /*9ef0*/  IMAD.MOV.U32 R64, RZ, RZ, R50 ;  /* 0x000000ffff407224 */ /* 0x000fce00078e0032 */
[----:B------:R-:W-:Y:S05]  /*9f00*/  CALL.REL.NOINC `($__internal_0_$__cuda_sm20_rem_u64) ;  /* 0x000002cc00087944 */ /* 0x000fea0003c00000 */
.L_x_239:
[----:B------:R-:W-:Y:S05]  /*9f10*/  BSYNC.RECONVERGENT B7 ;  /* 0x0000000000077941 */ /* 0x000fea0003800200 */
.L_x_237:
        /* <DEDUP_REMOVED lines=25> */
.L_x_241:
[----:B------:R-:W-:Y:S01]  /*a0b0*/  IMAD.MOV.U32 R63, RZ, RZ, R49 ;  /* 0x000000ffff3f7224 */ /* 0x000fe200078e0031 */
[----:B------:R-:W-:Y:S02]  /*a0c0*/  MOV R64, R50 ;  /* 0x0000003200407202 */ /* 0x000fe40000000f00 */
[----:B------:R-:W-:-:S07]  /*a0d0*/  MOV R51, 0xa0f0 ;  /* 0x0000a0f000337802 */ /* 0x000fce0000000f00 */
[----:B------:R-:W-:Y:S05]  /*a0e0*/  CALL.REL.NOINC `($__internal_0_$__cuda_sm20_rem_u64) ;  /* 0x000002c800907944 */ /* 0x000fea0003c00000 */
.L_x_242:
[----:B------:R-:W-:Y:S05]  /*a0f0*/  BSYNC.RECONVERGENT B7 ;  /* 0x0000000000077941 */ /* 0x000fea0003800200 */
.L_x_240:
        /* <DEDUP_REMOVED lines=25> */
.L_x_244:
[----:B------:R-:W-:Y:S01]  /*a290*/  IMAD.MOV.U32 R63, RZ, RZ, R49 ;  /* 0x000000ffff3f7224 */ /* 0x000fe200078e0031 */
[----:B------:R-:W-:Y:S01]  /*a2a0*/  MOV R51, 0xa2d0 ;  /* 0x0000a2d000337802 */ /* 0x000fe20000000f00 */
[----:B------:R-:W-:-:S07]  /*a2b0*/  IMAD.MOV.U32 R64, RZ, RZ, R50 ;  /* 0x000000ffff407224 */ /* 0x000fce00078e0032 */
[----:B------:R-:W-:Y:S05]  /*a2c0*/  CALL.REL.NOINC `($__internal_0_$__cuda_sm20_rem_u64) ;  /* 0x000002c800187944 */ /* 0x000fea0003c00000 */
.L_x_245:
[----:B------:R-:W-:Y:S05]  /*a2d0*/  BSYNC.RECONVERGENT B7 ;  /* 0x0000000000077941 */ /* 0x000fea0003800200 */
.L_x_243:
        /* <DEDUP_REMOVED lines=25> */
.L_x_247:
[----:B------:R-:W-:Y:S01]  /*a470*/  IMAD.MOV.U32 R63, RZ, RZ, R49 ;  /* 0x000000ffff3f7224 */ /* 0x000fe200078e0031 */
[----:B------:R-:W-:Y:S02]  /*a480*/  MOV R64, R50 ;  /* 0x0000003200407202 */ /* 0x000fe40000000f00 */
[----:B------:R-:W-:-:S07]  /*a490*/  MOV R51, 0xa4b0 ;  /* 0x0000a4b000337802 */ /* 0x000fce0000000f00 */
[----:B------:R-:W-:Y:S05]  /*a4a0*/  CALL.REL.NOINC `($__internal_0_$__cuda_sm20_rem_u64) ;  /* 0x000002c400a07944 */ /* 0x000fea0003c00000 */
.L_x_248:
[----:B------:R-:W-:Y:S05]  /*a4b0*/  BSYNC.RECONVERGENT B7 ;  /* 0x0000000000077941 */ /* 0x000fea0003800200 */
.L_x_246:
        /* <DEDUP_REMOVED lines=25> */
.L_x_250:
[----:B------:R-:W-:Y:S01]  /*a650*/  IMAD.MOV.U32 R63, RZ, RZ, R49 ;  /* 0x000000ffff3f7224 */ /* 0x000fe200078e0031 */
[----:B------:R-:W-:Y:S01]  /*a660*/  MOV R51, 0xa690 ;  /* 0x0000a69000337802 */ /* 0x000fe20000000f00 */
[----:B------:R-:W-:-:S07]  /*a670*/  IMAD.MOV.U32 R64, RZ, RZ, R50 ;  /* 0x000000ffff407224 */ /* 0x000fce00078e0032 */
[----:B------:R-:W-:Y:S05]  /*a680*/  CALL.REL.NOINC `($__internal_0_$__cuda_sm20_rem_u64) ;  /* 0x000002c400287944 */ /* 0x000fea0003c00000 */
.L_x_251:
[----:B------:R-:W-:Y:S05]  /*a690*/  BSYNC.RECONVERGENT B7 ;  /* 0x0000000000077941 */ /* 0x000fea0003800200 */
.L_x_249:
        /* <DEDUP_REMOVED lines=25> */
.L_x_253:
[----:B------:R-:W-:Y:S01]  /*a830*/  IMAD.MOV.U32 R63, RZ, RZ, R49 ;  /* 0x000000ffff3f7224 */ /* 0x000fe200078e0031 */
[----:B------:R-:W-:Y:S02]  /*a840*/  MOV R64, R50 ;  /* 0x0000003200407202 */ /* 0x000fe40000000f00 */
[----:B------:R-:W-:-:S07]  /*a850*/  MOV R51, 0xa870 ;  /* 0x0000a87000337802 */ /* 0x000fce0000000f00 */
[----:B------:R-:W-:Y:S05]  /*a860*/  CALL.REL.NOINC `($__internal_0_$__cuda_sm20_rem_u64) ;  /* 0x000002c000b07944 */ /* 0x000fea0003c00000 */
.L_x_254:
[----:B------:R-:W-:Y:S05]  /*a870*/  BSYNC.RECONVERGENT B7 ;  /* 0x0000000000077941 */ /* 0x000fea0003800200 */
.L_x_252:
        /* <DEDUP_REMOVED lines=25> */
.L_x_256:
[----:B------:R-:W-:Y:S01]  /*aa10*/  IMAD.MOV.U32 R63, RZ, RZ, R49 ;  /* 0x000000ffff3f7224 */ /* 0x000fe200078e0031 */
[----:B------:R-:W-:Y:S01]  /*aa20*/  MOV R51, 0xaa50 ;  /* 0x0000aa5000337802 */ /* 0x000fe20000000f00 */
[----:B------:R-:W-:-:S07]  /*aa30*/  IMAD.MOV.U32 R64, RZ, RZ, R50 ;  /* 0x000000ffff407224 */ /* 0x000fce00078e0032 */
[----:B------:R-:W-:Y:S05]  /*aa40*/  CALL.REL.NOINC `($__internal_0_$__cuda_sm20_rem_u64) ;  /* 0x000002c000387944 */ /* 0x000fea0003c00000 */
.L_x_257:
[----:B------:R-:W-:Y:S05]  /*aa50*/  BSYNC.RECONVERGENT B7 ;  /* 0x0000000000077941 */ /* 0x000fea0003800200 */
.L_x_255:
[----:B------:R-:W-:-:S05]  /*aa60*/  IADD3 R62, P0, PT, R76, R40, RZ ;  /* 0x000000284c3e7210 */ /* 0x000fca0007f1e0ff */
[----:B------:R-:W-:-:S08]  /*aa70*/  IMAD.X R61, R77, 0x1, R41, P0 ;  /* 0x000000014d3d7824 */ /* 0x000fd000000e0629 */
.L_x_59:
[----:B------:R-:W-:Y:S05]  /*aa80*/  BSYNC.RECONVERGENT B5 ;  /* 0x0000000000057941 */ /* 0x000fea0003800200 */
.L_x_58:
[----:B------:R-:W-:-:S04]  /*aa90*/  LOP3.LUT R40, R61, R50, RZ, 0xfc, !PT ;  /* 0x000000323d287212 */ /* 0x000fc800078efcff */
[----:B------:R-:W-:-:S13]  /*aaa0*/  ISETP.NE.U32.AND P0, PT, R40, RZ, PT ;  /* 0x000000ff2800720c */ /* 0x000fda0003f05070 */
[----:B------:R-:W-:Y:S05]  /*aab0*/  @P0 BRA `(.L_x_258) ;  /* 0x00000000004c0947 */ /* 0x000fea0003800000 */
[----:B------:R-:W0:Y:S01]  /*aac0*/  I2F.U32.RP R51, R49 ;  /* 0x0000003100337306 */ /* 0x000e220000209000 */
[----:B------:R-:W-:Y:S01]  /*aad0*/  ISETP.NE.U32.AND P1, PT, R49, RZ, PT ;  /* 0x000000ff3100720c */ /* 0x000fe20003f25070 */
[----:B------:R-:W-:-:S06]  /*aae0*/  IMAD.MOV.U32 R58, RZ, RZ, RZ ;  /* 0x000000ffff3a7224 */ /* 0x000fcc00078e00ff */
[----:B0-----:R-:W0:Y:S02]  /*aaf0*/  MUFU.RCP R51, R51 ;  /* 0x0000003300337308 */ /* 0x001e240000001000 */
[----:B0-----:R-:W-:-:S06]  /*ab00*/  IADD3 R41, PT, PT, R51, 0xffffffe, RZ ;  /* 0x0ffffffe33297810 */ /* 0x001fcc0007ffe0ff */
        /* <DEDUP_REMOVED lines=14> */
.L_x_258:
[----:B------:R-:W-:Y:S01]  /*abf0*/  IMAD.MOV.U32 R63, RZ, RZ, R49 ;  /* 0x000000ffff3f7224 */ /* 0x000fe200078e0031 */
[----:B------:R-:W-:Y:S02]  /*ac00*/  MOV R64, R50 ;  /* 0x0000003200407202 */ /* 0x000fe40000000f00 */
[----:B------:R-:W-:-:S07]  /*ac10*/  MOV R51, 0xac30 ;  /* 0x0000ac3000337802 */ /* 0x000fce0000000f00 */
[----:B------:R-:W-:Y:S05]  /*ac20*/  CALL.REL.NOINC `($__internal_0_$__cuda_sm20_rem_u64) ;  /* 0x000002bc00c07944 */ /* 0x000fea0003c00000 */
[----:B------:R-:W-:Y:S02]  /*ac30*/  IMAD.MOV.U32 R59, RZ, RZ, R40 ;  /* 0x000000ffff3b7224 */ /* 0x000fe400078e0028 */
[----:B------:R-:W-:-:S07]  /*ac40*/  IMAD.MOV.U32 R58, RZ, RZ, R41 ;  /* 0x000000ffff3a7224 */ /* 0x000fce00078e0029 */
.L_x_57:
[----:B------:R-:W-:Y:S05]  /*ac50*/  BSYNC.RECONVERGENT B6 ;  /* 0x0000000000067941 */ /* 0x000fea0003800200 */
.L_x_56:
[-C--:B------:R-:W-:Y:S01]  /*ac60*/  IMAD.WIDE.U32 R68, R75, R74.reuse, RZ ;  /* 0x0000004a4b447225 */ /* 0x080fe200078e00ff */
[----:B------:R-:W-:Y:S03]  /*ac70*/  BSSY.RECONVERGENT B5, `(.L_x_259) ;  /* 0x00007c9000057945 */ /* 0x000fe60003800200 */
[----:B------:R-:W-:-:S04]  /*ac80*/  IMAD.WIDE.U32 R40, R74, R74, RZ ;  /* 0x0000004a4a287225 */ /* 0x000fc800078e00ff */
[----:B------:R-:W-:-:S04]  /*ac90*/  IMAD.WIDE.U32 R68, P0, R74, R75, R68 ;  /* 0x0000004b4a447225 */ /* 0x000fc80007800044 */
[----:B------:R-:W-:Y:S01]  /*aca0*/  IMAD.X R63, RZ, RZ, RZ, P0 ;  /* 0x000000ffff3f7224 */ /* 0x000fe200000e06ff */
[----:B------:R-:W-:Y:S02]  /*acb0*/  IADD3 R61, P0, PT, R41, R68, RZ ;  /* 0x00000044293d7210 */ /* 0x000fe40007f1e0ff */
[----:B------:R-:W-:-:S05]  /*acc0*/  MOV R62, R69 ;  /* 0x00000045003e7202 */ /* 0x000fca0000000f00 */
[----:B------:R-:W-:-:S04]  /*acd0*/  IMAD.WIDE.U32.X R74, R75, R75, R62, P0 ;  /* 0x0000004b4b4a7225 */ /* 0x000fc800000e043e */
[----:B------:R-:W-:Y:S01]  /*ace0*/  IMAD.MOV.U32 R62, RZ, RZ, R40 ;  /* 0x000000ffff3e7224 */ /* 0x000fe200078e0028 */
        /* <DEDUP_REMOVED lines=8> */
[----:B------:R-:W-:Y:S02]  /*ad70*/  ISETP.NE.U32.AND P1, PT, R49, RZ, PT ;  /* 0x000000ff3100720c */ /* 0x000fe40003f25070 */
[----:B------:R-:W-:-:S05]  /*ad80*/  MOV R77, RZ ;  /* 0x000000ff004d7202 */ /* 0x000fca0000000f00 */
        /* <DEDUP_REMOVED lines=16> */
.L_x_262:
[----:B------:R-:W-:Y:S01]  /*ae90*/  IMAD.MOV.U32 R63, RZ, RZ, R49 ;  /* 0x000000ffff3f7224 */ /* 0x000fe200078e0031 */
[----:B------:R-:W-:Y:S01]  /*aea0*/  MOV R51, 0xaed0 ;  /* 0x0000aed000337802 */ /* 0x000fe20000000f00 */
[----:B------:R-:W-:-:S07]  /*aeb0*/  IMAD.MOV.U32 R64, RZ, RZ, R50 ;  /* 0x000000ffff407224 */ /* 0x000fce00078e0032 */
[----:B------:R-:W-:Y:S05]  /*aec0*/  CALL.REL.NOINC `($__internal_0_$__cuda_sm20_rem_u64) ;  /* 0x000002bc00187944 */ /* 0x000fea0003c00000 */
[----:B------:R-:W-:Y:S01]  /*aed0*/  IMAD.MOV.U32 R76, RZ, RZ, R40 ;  /* 0x000000ffff4c7224 */ /* 0x000fe200078e0028 */
[----:B------:R-:W-:-:S07]  /*aee0*/  MOV R77, R41 ;  /* 0x00000029004d7202 */ /* 0x000fce0000000f00 */
.L_x_263:
[----:B------:R-:W-:Y:S05]  /*aef0*/  BSYNC.RECONVERGENT B6 ;  /* 0x0000000000067941 */ /* 0x000fea0003800200 */
.L_x_261:
        /* <DEDUP_REMOVED lines=23> */
.L_x_265:
[----:B------:R-:W-:Y:S01]  /*b070*/  MOV R62, R74 ;  /* 0x0000004a003e7202 */ /* 0x000fe20000000f00 */
[----:B------:R-:W-:Y:S01]  /*b080*/  IMAD.MOV.U32 R61, RZ, RZ, R75 ;  /* 0x000000ffff3d7224 */ /* 0x000fe200078e004b */
[----:B------:R-:W-:Y:S01]  /*b090*/  MOV R51, 0xb0d0 ;  /* 0x0000b0d000337802 */ /* 0x000fe20000000f00 */
[----:B------:R-:W-:Y:S02]  /*b0a0*/  IMAD.MOV.U32 R63, RZ, RZ, R49 ;  /* 0x000000ffff3f7224 */ /* 0x000fe400078e0031 */
[----:B------:R-:W-:-:S07]  /*b0b0*/  IMAD.MOV.U32 R64, RZ, RZ, R50 ;  /* 0x000000ffff407224 */ /* 0x000fce00078e0032 */
[----:B------:R-:W-:Y:S05]  /*b0c0*/  CALL.REL.NOINC `($__internal_0_$__cuda_sm20_rem_u64) ;  /* 0x000002b800987944 */ /* 0x000fea0003c00000 */
.L_x_266:
[----:B------:R-:W-:Y:S05]  /*b0d0*/  BSYNC.RECONVERGENT B6 ;  /* 0x0000000000067941 */ /* 0x000fea0003800200 */
.L_x_264:
[C---:B------:R-:W-:Y:S01]  /*b0e0*/  SHF.L.U64.HI R61, R40.reuse, 0x1, R41 ;  /* 0x00000001283d7819 */ /* 0x040fe20000010229 */
[----:B------:R-:W-:Y:S01]  /*b0f0*/  BSSY.RECONVERGENT B6, `(.L_x_267) ;  /* 0x000001c000067945 */ /* 0x000fe20003800200 */
[----:B------:R-:W-:Y:S02]  /*b100*/  SHF.L.U32 R62, R40, 0x1, RZ ;  /* 0x00000001283e7819 */ /* 0x000fe400000006ff */
        /* <DEDUP_REMOVED lines=22> */
.L_x_268:
[----:B------:R-:W-:Y:S01]  /*b270*/  MOV R63, R49 ;  /* 0x00000031003f7202 */ /* 0x000fe20000000f00 */
[----:B------:R-:W-:Y:S01]  /*b280*/  IMAD.MOV.U32 R64, RZ, RZ, R50 ;  /* 0x000000ffff407224 */ /* 0x000fe200078e0032 */
[----:B------:R-:W-:-:S07]  /*b290*/  MOV R51, 0xb2b0 ;  /* 0x0000b2b000337802 */ /* 0x000fce0000000f00 */
[----:B------:R-:W-:Y:S05]  /*b2a0*/  CALL.REL.NOINC `($__internal_0_$__cuda_sm20_rem_u64) ;  /* 0x000002b800207944 */ /* 0x000fea0003c00000 */
.L_x_269:
[----:B------:R-:W-:Y:S05]  /*b2b0*/  BSYNC.RECONVERGENT B6 ;  /* 0x0000000000067941 */ /* 0x000fea0003800200 */
.L_x_267:
        /* <DEDUP_REMOVED lines=20> */
[----:B------:R-:W-:-:S05]  /*b400*/  @P0 IMAD.IADD R40, R40, 0x1, -R49 ;  /* 0x0000000128280824 */ /* 0x000fca00078e0a31 */
[----:B------:R-:W-:-:S13]  /*b410*/  ISETP.GE.U32.AND P0, PT, R40, R49, PT ;  /* 0x000000312800720c */ /* 0x000fda0003f06070 */
[-C--:B------:R-:W-:Y:S02]  /*b420*/  @P0 IADD3 R40, PT, PT, R40, -R49.reuse, RZ ;  /* 0x8000003128280210 */ /* 0x080fe40007ffe0ff */
[----:B------:R-:W-:Y:S01]  /*b430*/  @!P1 LOP3.LUT R40, RZ, R49, RZ, 0x33, !PT ;  /* 0x00000031ff289212 */ /* 0x000fe200078e33ff */
[----:B------:R-:W-:Y:S06]  /*b440*/  BRA `(.L_x_272) ;  /* 0x0000000000107947 */ /* 0x000fec0003800000 */
.L_x_271:
[----:B------:R-:W-:Y:S01]  /*b450*/  IMAD.MOV.U32 R63, RZ, RZ, R49 ;  /* 0x000000ffff3f7224 */ /* 0x000fe200078e0031 */
[----:B------:R-:W-:Y:S01]  /*b460*/  MOV R51, 0xb490 ;  /* 0x0000b49000337802 */ /* 0x000fe20000000f00 */
[----:B------:R-:W-:-:S07]  /*b470*/  IMAD.MOV.U32 R64, RZ, RZ, R50 ;  /* 0x000000ffff407224 */ /* 0x000fce00078e0032 */
[----:B------:R-:W-:Y:S05]  /*b480*/  CALL.REL.NOINC `($__internal_0_$__cuda_sm20_rem_u64) ;  /* 0x000002b400a87944 */ /* 0x000fea0003c00000 */
.L_x_272:
[----:B------:R-:W-:Y:S05]  /*b490*/  BSYNC.RECONVERGENT B6 ;  /* 0x0000000000067941 */ /* 0x000fea0003800200 */
.L_x_270:
        /* <DEDUP_REMOVED lines=25> */
.L_x_274:
[----:B------:R-:W-:Y:S01]  /*b630*/  MOV R63, R49 ;  /* 0x00000031003f7202 */ /* 0x000fe20000000f00 */
[----:B------:R-:W-:Y:S01]  /*b640*/  IMAD.MOV.U32 R64, RZ, RZ, R50 ;  /* 0x000000ffff407224 */ /* 0x000fe200078e0032 */
[----:B------:R-:W-:-:S07]  /*b650*/  MOV R51, 0xb670 ;  /* 0x0000b67000337802 */ /* 0x000fce0000000f00 */
[----:B------:R-:W-:Y:S05]  /*b660*/  CALL.REL.NOINC `($__internal_0_$__cuda_sm20_rem_u64) ;  /* 0x000002b400307944 */ /* 0x000fea0003c00000 */
.L_x_275:
[----:B------:R-:W-:Y:S05]  /*b670*/  BSYNC.RECONVERGENT B6 ;  /* 0x0000000000067941 */ /* 0x000fea0003800200 */
.L_x_273:
        /* <DEDUP_REMOVED lines=25> */
.L_x_277:
[----:B------:R-:W-:Y:S01]  /*b810*/  IMAD.MOV.U32 R63, RZ, RZ, R49 ;  /* 0x000000ffff3f7224 */ /* 0x000fe200078e0031 */
[----:B------:R-:W-:Y:S01]  /*b820*/  MOV R51, 0xb850 ;  /* 0x0000b85000337802 */ /* 0x000fe20000000f00 */
[----:B------:R-:W-:-:S07]  /*b830*/  IMAD.MOV.U32 R64, RZ, RZ, R50 ;  /* 0x000000ffff407224 */ /* 0x000fce00078e0032 */
[----:B------:R-:W-:Y:S05]  /*b840*/  CALL.REL.NOINC `($__internal_0_$__cuda_sm20_rem_u64) ;  /* 0x000002b000b87944 */ /* 0x000fea0003c00000 */
.L_x_278:
[----:B------:R-:W-:Y:S05]  /*b850*/  BSYNC.RECONVERGENT B6 ;  /* 0x0000000000067941 */ /* 0x000fea0003800200 */
.L_x_276:
        /* <DEDUP_REMOVED lines=25> */
.L_x_280:
[----:B------:R-:W-:Y:S01]  /*b9f0*/  MOV R63, R49 ;  /* 0x00000031003f7202 */ /* 0x000fe20000000f00 */
[----:B------:R-:W-:Y:S01]  /*ba00*/  IMAD.MOV.U32 R64, RZ, RZ, R50 ;  /* 0x000000ffff407224 */ /* 0x000fe200078e0032 */
[----:B------:R-:W-:-:S07]  /*ba10*/  MOV R51, 0xba30 ;  /* 0x0000ba3000337802 */ /* 0x000fce0000000f00 */
[----:B------:R-:W-:Y:S05]  /*ba20*/  CALL.REL.NOINC `($__internal_0_$__cuda_sm20_rem_u64) ;  /* 0x000002b000407944 */ /* 0x000fea0003c00000 */
.L_x_281:
[----:B------:R-:W-:Y:S05]  /*ba30*/  BSYNC.RECONVERGENT B6 ;  /* 0x0000000000067941 */ /* 0x000fea0003800200 */
.L_x_279:
        /* <DEDUP_REMOVED lines=25> */
.L_x_283:
[----:B------:R-:W-:Y:S01]  /*bbd0*/  IMAD.MOV.U32 R63, RZ, RZ, R49 ;  /* 0x000000ffff3f7224 */ /* 0x000fe200078e0031 */
[----:B------:R-:W-:Y:S01]  /*bbe0*/  MOV R51, 0xbc10 ;  /* 0x0000bc1000337802 */ /* 0x000fe20000000f00 */
[----:B------:R-:W-:-:S07]  /*bbf0*/  IMAD.MOV.U32 R64, RZ, RZ, R50 ;  /* 0x000000ffff407224 */ /* 0x000fce00078e0032 */
[----:B------:R-:W-:Y:S05]  /*bc00*/  CALL.REL.NOINC `($__internal_0_$__cuda_sm20_rem_u64) ;  /* 0x000002ac00c87944 */ /* 0x000fea0003c00000 */
.L_x_284:
[----:B------:R-:W-:Y:S05]  /*bc10*/  BSYNC.RECONVERGENT B6 ;  /* 0x0000000000067941 */ /* 0x000fea0003800200 */
.L_x_282:
        /* <DEDUP_REMOVED lines=25> */
.L_x_286:
[----:B------:R-:W-:Y:S01]  /*bdb0*/  MOV R63, R49 ;  /* 0x00000031003f7202 */ /* 0x000fe20000000f00 */
[----:B------:R-:W-:Y:S01]  /*bdc0*/  IMAD.MOV.U32 R64, RZ, RZ, R50 ;  /* 0x000000ffff407224 */ /* 0x000fe200078e0032 */
[----:B------:R-:W-:-:S07]  /*bdd0*/  MOV R51, 0xbdf0 ;  /* 0x0000bdf000337802 */ /* 0x000fce0000000f00 */
[----:B------:R-:W-:Y:S05]  /*bde0*/  CALL.REL.NOINC `($__internal_0_$__cuda_sm20_rem_u64) ;  /* 0x000002ac00507944 */ /* 0x000fea0003c00000 */
.L_x_287:
[----:B------:R-:W-:Y:S05]  /*bdf0*/  BSYNC.RECONVERGENT B6 ;  /* 0x0000000000067941 */ /* 0x000fea0003800200 */
.L_x_285:
        /* <DEDUP_REMOVED lines=25> */
.L_x_289:
[----:B------:R-:W-:Y:S01]  /*bf90*/  IMAD.MOV.U32 R63, RZ, RZ, R49 ;  /* 0x000000ffff3f7224 */ /* 0x000fe200078e0031 */
[----:B------:R-:W-:Y:S01]  /*bfa0*/  MOV R51, 0xbfd0 ;  /* 0x0000bfd000337802 */ /* 0x000fe20000000f00 */
[----:B------:R-:W-:-:S07]  /*bfb0*/  IMAD.MOV.U32 R64, RZ, RZ, R50 ;  /* 0x000000ffff407224 */ /* 0x000fce00078e0032 */
[----:B------:R-:W-:Y:S05]  /*bfc0*/  CALL.REL.NOINC `($__internal_0_$__cuda_sm20_rem_u64) ;  /* 0x000002a800d87944 */ /* 0x000fea0003c00000 */
.L_x_290:
[----:B------:R-:W-:Y:S05]  /*bfd0*/  BSYNC.RECONVERGENT B6 ;  /* 0x0000000000067941 */ /* 0x000fea0003800200 */
.L_x_288:
        /* <DEDUP_REMOVED lines=25> */
.L_x_292:
[----:B------:R-:W-:Y:S01]  /*c170*/  MOV R63, R49 ;  /* 0x00000031003f7202 */ /* 0x000fe20000000f00 */
[----:B------:R-:W-:Y:S01]  /*c180*/  IMAD.MOV.U32 R64, RZ, RZ, R50 ;  /* 0x000000ffff407224 */ /* 0x000fe200078e0032 */
[----:B------:R-:W-:-:S07]  /*c190*/  MOV R51, 0xc1b0 ;  /* 0x0000c1b000337802 */ /* 0x000fce0000000f00 */
[----:B------:R-:W-:Y:S05]  /*c1a0*/  CALL.REL.NOINC `($__internal_0_$__cuda_sm20_rem_u64) ;  /* 0x000002a800607944 */ /* 0x000fea0003c00000 */
.L_x_293:
[----:B------:R-:W-:Y:S05]  /*c1b0*/  BSYNC.RECONVERGENT B6 ;  /* 0x0000000000067941 */ /* 0x000fea0003800200 */
.L_x_291:
        /* <DEDUP_REMOVED lines=25> */
.L_x_295:
[----:B------:R-:W-:Y:S01]  /*c350*/  IMAD.MOV.U32 R63, RZ, RZ, R49 ;  /* 0x000000ffff3f7224 */ /* 0x000fe200078e0031 */
[----:B------:R-:W-:Y:S01]  /*c360*/  MOV R51, 0xc390 ;  /* 0x0000c39000337802 */ /* 0x000fe20000000f00 */
[----:B------:R-:W-:-:S07]  /*c370*/  IMAD.MOV.U32 R64, RZ, RZ, R50 ;  /* 0x000000ffff407224 */ /* 0x000fce00078e0032 */
[----:B------:R-:W-:Y:S05]  /*c380*/  CALL.REL.NOINC `($__internal_0_$__cuda_sm20_rem_u64) ;  /* 0x000002a400e87944 */ /* 0x000fea0003c00000 */
.L_x_296:
[----:B------:R-:W-:Y:S05]  /*c390*/  BSYNC.RECONVERGENT B6 ;  /* 0x0000000000067941 */ /* 0x000fea0003800200 */
.L_x_294:
        /* <DEDUP_REMOVED lines=25> */
.L_x_298:
[----:B------:R-:W-:Y:S01]  /*c530*/  MOV R63, R49 ;  /* 0x00000031003f7202 */ /* 0x000fe20000000f00 */
[----:B------:R-:W-:Y:S01]  /*c540*/  IMAD.MOV.U32 R64, RZ, RZ, R50 ;  /* 0x000000ffff407224 */ /* 0x000fe200078e0032 */
[----:B------:R-:W-:-:S07]  /*c550*/  MOV R51, 0xc570 ;  /* 0x0000c57000337802 */ /* 0x000fce0000000f00 */
[----:B------:R-:W-:Y:S05]  /*c560*/  CALL.REL.NOINC `($__internal_0_$__cuda_sm20_rem_u64) ;  /* 0x000002a400707944 */ /* 0x000fea0003c00000 */
.L_x_299:
[----:B------:R-:W-:Y:S05]  /*c570*/  BSYNC.RECONVERGENT B6 ;  /* 0x0000000000067941 */ /* 0x000fea0003800200 */
.L_x_297:
        /* <DEDUP_REMOVED lines=25> */
.L_x_301:
[----:B------:R-:W-:Y:S01]  /*c710*/  IMAD.MOV.U32 R63, RZ, RZ, R49 ;  /* 0x000000ffff3f7224 */ /* 0x000fe200078e0031 */
[----:B------:R-:W-:Y:S01]  /*c720*/  MOV R51, 0xc750 ;  /* 0x0000c75000337802 */ /* 0x000fe20000000f00 */
[----:B------:R-:W-:-:S07]  /*c730*/  IMAD.MOV.U32 R64, RZ, RZ, R50 ;  /* 0x000000ffff407224 */ /* 0x000fce00078e0032 */
[----:B------:R-:W-:Y:S05]  /*c740*/  CALL.REL.NOINC `($__internal_0_$__cuda_sm20_rem_u64) ;  /* 0x000002a000f87944 */ /* 0x000fea0003c00000 */
.L_x_302:
[----:B------:R-:W-:Y:S05]  /*c750*/  BSYNC.RECONVERGENT B6 ;  /* 0x0000000000067941 */ /* 0x000fea0003800200 */
.L_x_300:
        /* <DEDUP_REMOVED lines=25> */
.L_x_304:
[----:B------:R-:W-:Y:S01]  /*c8f0*/  MOV R63, R49 ;  /* 0x00000031003f7202 */ /* 0x000fe20000000f00 */
[----:B------:R-:W-:Y:S01]  /*c900*/  IMAD.MOV.U32 R64, RZ, RZ, R50 ;  /* 0x000000ffff407224 */ /* 0x000fe200078e0032 */
[----:B------:R-:W-:-:S07]  /*c910*/  MOV R51, 0xc930 ;  /* 0x0000c93000337802 */ /* 0x000fce0000000f00 */
[----:B------:R-:W-:Y:S05]  /*c920*/  CALL.REL.NOINC `($__internal_0_$__cuda_sm20_rem_u64) ;  /* 0x000002a000807944 */ /* 0x000fea0003c00000 */
.L_x_305:
[----:B------:R-:W-:Y:S05]  /*c930*/  BSYNC.RECONVERGENT B6 ;  /* 0x0000000000067941 */ /* 0x000fea0003800200 */
.L_x_303:
        /* <DEDUP_REMOVED lines=25> */
.L_x_307:
[----:B------:R-:W-:Y:S01]  /*cad0*/  IMAD.MOV.U32 R63, RZ, RZ, R49 ;  /* 0x000000ffff3f7224 */ /* 0x000fe200078e0031 */
[----:B------:R-:W-:Y:S01]  /*cae0*/  MOV R51, 0xcb10 ;  /* 0x0000cb1000337802 */ /* 0x000fe20000000f00 */
[----:B------:R-:W-:-:S07]  /*caf0*/  IMAD.MOV.U32 R64, RZ, RZ, R50 ;  /* 0x000000ffff407224 */ /* 0x000fce00078e0032 */
[----:B------:R-:W-:Y:S05]  /*cb00*/  CALL.REL.NOINC `($__internal_0_$__cuda_sm20_rem_u64) ;  /* 0x000002a000087944 */ /* 0x000fea0003c00000 */
.L_x_308:
[----:B------:R-:W-:Y:S05]  /*cb10*/  BSYNC.RECONVERGENT B6 ;  /* 0x0000000000067941 */ /* 0x000fea0003800200 */
.L_x_306:
        /* <DEDUP_REMOVED lines=25> */
.L_x_310:
[----:B------:R-:W-:Y:S01]  /*ccb0*/  MOV R63, R49 ;  /* 0x00000031003f7202 */ /* 0x000fe20000000f00 */
[----:B------:R-:W-:Y:S01]  /*ccc0*/  IMAD.MOV.U32 R64, RZ, RZ, R50 ;  /* 0x000000ffff407224 */ /* 0x000fe200078e0032 */
[----:B------:R-:W-:-:S07]  /*ccd0*/  MOV R51, 0xccf0 ;  /* 0x0000ccf000337802 */ /* 0x000fce0000000f00 */
[----:B------:R-:W-:Y:S05]  /*cce0*/  CALL.REL.NOINC `($__internal_0_$__cuda_sm20_rem_u64) ;  /* 0x0000029c00907944 */ /* 0x000fea0003c00000 */
.L_x_311:
[----:B------:R-:W-:Y:S05]  /*ccf0*/  BSYNC.RECONVERGENT B6 ;  /* 0x0000000000067941 */ /* 0x000fea0003800200 */
.L_x_309:
        /* <DEDUP_REMOVED lines=25> */
.L_x_313:
[----:B------:R-:W-:Y:S01]  /*ce90*/  IMAD.MOV.U32 R63, RZ, RZ, R49 ;  /* 0x000000ffff3f7224 */ /* 0x000fe200078e0031 */
[----:B------:R-:W-:Y:S01]  /*cea0*/  MOV R51, 0xced0 ;  /* 0x0000ced000337802 */ /* 0x000fe20000000f00 */
[----:B------:R-:W-:-:S07]  /*ceb0*/  IMAD.MOV.U32 R64, RZ, RZ, R50 ;  /* 0x000000ffff407224 */ /* 0x000fce00078e0032 */
[----:B------:R-:W-:Y:S05]  /*cec0*/  CALL.REL.NOINC `($__internal_0_$__cuda_sm20_rem_u64) ;  /* 0x0000029c00187944 */ /* 0x000fea0003c00000 */
.L_x_314:
[----:B------:R-:W-:Y:S05]  /*ced0*/  BSYNC.RECONVERGENT B6 ;  /* 0x0000000000067941 */ /* 0x000fea0003800200 */
.L_x_312:
        /* <DEDUP_REMOVED lines=25> */
.L_x_316:
[----:B------:R-:W-:Y:S01]  /*d070*/  MOV R63, R49 ;  /* 0x00000031003f7202 */ /* 0x000fe20000000f00 */
[----:B------:R-:W-:Y:S01]  /*d080*/  IMAD.MOV.U32 R64, RZ, RZ, R50 ;  /* 0x000000ffff407224 */ /* 0x000fe200078e0032 */
[----:B------:R-:W-:-:S07]  /*d090*/  MOV R51, 0xd0b0 ;  /* 0x0000d0b000337802 */ /* 0x000fce0000000f00 */
[----:B------:R-:W-:Y:S05]  /*d0a0*/  CALL.REL.NOINC `($__internal_0_$__cuda_sm20_rem_u64) ;  /* 0x0000029800a07944 */ /* 0x000fea0003c00000 */
.L_x_317:
[----:B------:R-:W-:Y:S05]  /*d0b0*/  BSYNC.RECONVERGENT B6 ;  /* 0x0000000000067941 */ /* 0x000fea0003800200 */
.L_x_315:
        /* <DEDUP_REMOVED lines=25> */
.L_x_319:
[----:B------:R-:W-:Y:S01]  /*d250*/  IMAD.MOV.U32 R63, RZ, RZ, R49 ;  /* 0x000000ffff3f7224 */ /* 0x000fe200078e0031 */
[----:B------:R-:W-:Y:S01]  /*d260*/  MOV R51, 0xd290 ;  /* 0x0000d29000337802 */ /* 0x000fe20000000f00 */
[----:B------:R-:W-:-:S07]  /*d270*/  IMAD.MOV.U32 R64, RZ, RZ, R50 ;  /* 0x000000ffff407224 */ /* 0x000fce00078e0032 */
[----:B------:R-:W-:Y:S05]  /*d280*/  CALL.REL.NOINC `($__internal_0_$__cuda_sm20_rem_u64) ;  /* 0x0000029800287944 */ /* 0x000fea0003c00000 */
.L_x_320:
[----:B------:R-:W-:Y:S05]  /*d290*/  BSYNC.RECONVERGENT B6 ;  /* 0x0000000000067941 */ /* 0x000fea0003800200 */
.L_x_318:
        /* <DEDUP_REMOVED lines=25> */
.L_x_322:
[----:B------:R-:W-:Y:S01]  /*d430*/  MOV R63, R49 ;  /* 0x00000031003f7202 */ /* 0x000fe20000000f00 */
[----:B------:R-:W-:Y:S01]  /*d440*/  IMAD.MOV.U32 R64, RZ, RZ, R50 ;  /* 0x000000ffff407224 */ /* 0x000fe200078e0032 */
[----:B------:R-:W-:-:S07]  /*d450*/  MOV R51, 0xd470 ;  /* 0x0000d47000337802 */ /* 0x000fce0000000f00 */
[----:B------:R-:W-:Y:S05]  /*d460*/  CALL.REL.NOINC `($__internal_0_$__cuda_sm20_rem_u64) ;  /* 0x0000029400b07944 */ /* 0x000fea0003c00000 */
.L_x_323:
[----:B------:R-:W-:Y:S05]  /*d470*/  BSYNC.RECONVERGENT B6 ;  /* 0x0000000000067941 */ /* 0x000fea0003800200 */
.L_x_321:
        /* <DEDUP_REMOVED lines=25> */
.L_x_325:
[----:B------:R-:W-:Y:S01]  /*d610*/  IMAD.MOV.U32 R63, RZ, RZ, R49 ;  /* 0x000000ffff3f7224 */ /* 0x000fe200078e0031 */
[----:B------:R-:W-:Y:S01]  /*d620*/  MOV R51, 0xd650 ;  /* 0x0000d65000337802 */ /* 0x000fe20000000f00 */
[----:B------:R-:W-:-:S07]  /*d630*/  IMAD.MOV.U32 R64, RZ, RZ, R50 ;  /* 0x000000ffff407224 */ /* 0x000fce00078e0032 */
[----:B------:R-:W-:Y:S05]  /*d640*/  CALL.REL.NOINC `($__internal_0_$__cuda_sm20_rem_u64) ;  /* 0x0000029400387944 */ /* 0x000fea0003c00000 */
.L_x_326:
[----:B------:R-:W-:Y:S05]  /*d650*/  BSYNC.RECONVERGENT B6 ;  /* 0x0000000000067941 */ /* 0x000fea0003800200 */
.L_x_324:
        /* <DEDUP_REMOVED lines=25> */
.L_x_328:
[----:B------:R-:W-:Y:S01]  /*d7f0*/  MOV R63, R49 ;  /* 0x00000031003f7202 */ /* 0x000fe20000000f00 */
[----:B------:R-:W-:Y:S01]  /*d800*/  IMAD.MOV.U32 R64, RZ, RZ, R50 ;  /* 0x000000ffff407224 */ /* 0x000fe200078e0032 */
[----:B------:R-:W-:-:S07]  /*d810*/  MOV R51, 0xd830 ;  /* 0x0000d83000337802 */ /* 0x000fce0000000f00 */
[----:B------:R-:W-:Y:S05]  /*d820*/  CALL.REL.NOINC `($__internal_0_$__cuda_sm20_rem_u64) ;  /* 0x0000029000c07944 */ /* 0x000fea0003c00000 */
.L_x_329:
[----:B------:R-:W-:Y:S05]  /*d830*/  BSYNC.RECONVERGENT B6 ;  /* 0x0000000000067941 */ /* 0x000fea0003800200 */
.L_x_327:
        /* <DEDUP_REMOVED lines=25> */
.L_x_331:
[----:B------:R-:W-:Y:S01]  /*d9d0*/  IMAD.MOV.U32 R63, RZ, RZ, R49 ;  /* 0x000000ffff3f7224 */ /* 0x000fe200078e0031 */
[----:B------:R-:W-:Y:S01]  /*d9e0*/  MOV R51, 0xda10 ;  /* 0x0000da1000337802 */ /* 0x000fe20000000f00 */
[----:B------:R-:W-:-:S07]  /*d9f0*/  IMAD.MOV.U32 R64, RZ, RZ, R50 ;  /* 0x000000ffff407224 */ /* 0x000fce00078e0032 */
[----:B------:R-:W-:Y:S05]  /*da00*/  CALL.REL.NOINC `($__internal_0_$__cuda_sm20_rem_u64) ;  /* 0x0000029000487944 */ /* 0x000fea0003c00000 */
.L_x_332:
[----:B------:R-:W-:Y:S05]  /*da10*/  BSYNC.RECONVERGENT B6 ;  /* 0x0000000000067941 */ /* 0x000fea0003800200 */
.L_x_330:
        /* <DEDUP_REMOVED lines=25> */
.L_x_334:
[----:B------:R-:W-:Y:S01]  /*dbb0*/  MOV R63, R49 ;  /* 0x00000031003f7202 */ /* 0x000fe20000000f00 */
[----:B------:R-:W-:Y:S01]  /*dbc0*/  IMAD.MOV.U32 R64, RZ, RZ, R50 ;  /* 0x000000ffff407224 */ /* 0x000fe200078e0032 */
[----:B------:R-:W-:-:S07]  /*dbd0*/  MOV R51, 0xdbf0 ;  /* 0x0000dbf000337802 */ /* 0x000fce0000000f00 */
[----:B------:R-:W-:Y:S05]  /*dbe0*/  CALL.REL.NOINC `($__internal_0_$__cuda_sm20_rem_u64) ;  /* 0x0000028c00d07944 */ /* 0x000fea0003c00000 */
.L_x_335:
[----:B------:R-:W-:Y:S05]  /*dbf0*/  BSYNC.RECONVERGENT B6 ;  /* 0x0000000000067941 */ /* 0x000fea0003800200 */
.L_x_333:
        /* <DEDUP_REMOVED lines=25> */
.L_x_337:
[----:B------:R-:W-:Y:S01]  /*dd90*/  IMAD.MOV.U32 R63, RZ, RZ, R49 ;  /* 0x000000ffff3f7224 */ /* 0x000fe200078e0031 */
[----:B------:R-:W-:Y:S01]  /*dda0*/  MOV R51, 0xddd0 ;  /* 0x0000ddd000337802 */ /* 0x000fe20000000f00 */
[----:B------:R-:W-:-:S07]  /*ddb0*/  IMAD.MOV.U32 R64, RZ, RZ, R50 ;  /* 0x000000ffff407224 */ /* 0x000fce00078e0032 */
[----:B------:R-:W-:Y:S05]  /*ddc0*/  CALL.REL.NOINC `($__internal_0_$__cuda_sm20_rem_u64) ;  /* 0x0000028c00587944 */ /* 0x000fea0003c00000 */
.L_x_338:
[----:B------:R-:W-:Y:S05]  /*ddd0*/  BSYNC.RECONVERGENT B6 ;  /* 0x0000000000067941 */ /* 0x000fea0003800200 */
.L_x_336:
        /* <DEDUP_REMOVED lines=25> */
.L_x_340:
[----:B------:R-:W-:Y:S01]  /*df70*/  MOV R63, R49 ;  /* 0x00000031003f7202 */ /* 0x000fe20000000f00 */
[----:B------:R-:W-:Y:S01]  /*df80*/  IMAD.MOV.U32 R64, RZ, RZ, R50 ;  /* 0x000000ffff407224 */ /* 0x000fe200078e0032 */
[----:B------:R-:W-:-:S07]  /*df90*/  MOV R51, 0xdfb0 ;  /* 0x0000dfb000337802 */ /* 0x000fce0000000f00 */
[----:B------:R-:W-:Y:S05]  /*dfa0*/  CALL.REL.NOINC `($__internal_0_$__cuda_sm20_rem_u64) ;  /* 0x0000028800e07944 */ /* 0x000fea0003c00000 */
.L_x_341:
[----:B------:R-:W-:Y:S05]  /*dfb0*/  BSYNC.RECONVERGENT B6 ;  /* 0x0000000000067941 */ /* 0x000fea0003800200 */
.L_x_339:
        /* <DEDUP_REMOVED lines=25> */
.L_x_343:
[----:B------:R-:W-:Y:S01]  /*e150*/  IMAD.MOV.U32 R63, RZ, RZ, R49 ;  /* 0x000000ffff3f7224 */ /* 0x000fe200078e0031 */
[----:B------:R-:W-:Y:S01]  /*e160*/  MOV R51, 0xe190 ;  /* 0x0000e19000337802 */ /* 0x000fe20000000f00 */
[----:B------:R-:W-:-:S07]  /*e170*/  IMAD.MOV.U32 R64, RZ, RZ, R50 ;  /* 0x000000ffff407224 */ /* 0x000fce00078e0032 */
[----:B------:R-:W-:Y:S05]  /*e180*/  CALL.REL.NOINC `($__internal_0_$__cuda_sm20_rem_u64) ;  /* 0x0000028800687944 */ /* 0x000fea0003c00000 */
.L_x_344:
[----:B------:R-:W-:Y:S05]  /*e190*/  BSYNC.RECONVERGENT B6 ;  /* 0x0000000000067941 */ /* 0x000fea0003800200 */
.L_x_342:
        /* <DEDUP_REMOVED lines=25> */
.L_x_346:
[----:B------:R-:W-:Y:S01]  /*e330*/  MOV R63, R49 ;  /* 0x00000031003f7202 */ /* 0x000fe20000000f00 */
[----:B------:R-:W-:Y:S01]  /*e340*/  IMAD.MOV.U32 R64, RZ, RZ, R50 ;  /* 0x000000ffff407224 */ /* 0x000fe200078e0032 */
[----:B------:R-:W-:-:S07]  /*e350*/  MOV R51, 0xe370 ;  /* 0x0000e37000337802 */ /* 0x000fce0000000f00 */
[----:B------:R-:W-:Y:S05]  /*e360*/  CALL.REL.NOINC `($__internal_0_$__cuda_sm20_rem_u64) ;  /* 0x0000028400f07944 */ /* 0x000fea0003c00000 */
.L_x_347:
[----:B------:R-:W-:Y:S05]  /*e370*/  BSYNC.RECONVERGENT B6 ;  /* 0x0000000000067941 */ /* 0x000fea0003800200 */
.L_x_345:
        /* <DEDUP_REMOVED lines=25> */
.L_x_349:
[----:B------:R-:W-:Y:S01]  /*e510*/  IMAD.MOV.U32 R63, RZ, RZ, R49 ;  /* 0x000000ffff3f7224 */ /* 0x000fe200078e0031 */
[----:B------:R-:W-:Y:S01]  /*e520*/  MOV R51, 0xe550 ;  /* 0x0000e55000337802 */ /* 0x000fe20000000f00 */
[----:B------:R-:W-:-:S07]  /*e530*/  IMAD.MOV.U32 R64, RZ, RZ, R50 ;  /* 0x000000ffff407224 */ /* 0x000fce00078e0032 */
[----:B------:R-:W-:Y:S05]  /*e540*/  CALL.REL.NOINC `($__internal_0_$__cuda_sm20_rem_u64) ;  /* 0x0000028400787944 */ /* 0x000fea0003c00000 */
.L_x_350:
[----:B------:R-:W-:Y:S05]  /*e550*/  BSYNC.RECONVERGENT B6 ;  /* 0x0000000000067941 */ /* 0x000fea0003800200 */
.L_x_348:
        /* <DEDUP_REMOVED lines=25> */
.L_x_352:
[----:B------:R-:W-:Y:S01]  /*e6f0*/  MOV R63, R49 ;  /* 0x00000031003f7202 */ /* 0x000fe20000000f00 */
[----:B------:R-:W-:Y:S01]  /*e700*/  IMAD.MOV.U32 R64, RZ, RZ, R50 ;  /* 0x000000ffff407224 */ /* 0x000fe200078e0032 */
[----:B------:R-:W-:-:S07]  /*e710*/  MOV R51, 0xe730 ;  /* 0x0000e73000337802 */ /* 0x000fce0000000f00 */
[----:B------:R-:W-:Y:S05]  /*e720*/  CALL.REL.NOINC `($__internal_0_$__cuda_sm20_rem_u64) ;  /* 0x0000028400007944 */ /* 0x000fea0003c00000 */
.L_x_353:
[----:B------:R-:W-:Y:S05]  /*e730*/  BSYNC.RECONVERGENT B6 ;  /* 0x0000000000067941 */ /* 0x000fea0003800200 */
.L_x_351:
        /* <DEDUP_REMOVED lines=25> */
.L_x_355:
[----:B------:R-:W-:Y:S01]  /*e8d0*/  IMAD.MOV.U32 R63, RZ, RZ, R49 ;  /* 0x000000ffff3f7224 */ /* 0x000fe200078e0031 */
[----:B------:R-:W-:Y:S01]  /*e8e0*/  MOV R51, 0xe910 ;  /* 0x0000e91000337802 */ /* 0x000fe20000000f00 */
[----:B------:R-:W-:-:S07]  /*e8f0*/  IMAD.MOV.U32 R64, RZ, RZ, R50 ;  /* 0x000000ffff407224 */ /* 0x000fce00078e0032 */
[----:B------:R-:W-:Y:S05]  /*e900*/  CALL.REL.NOINC `($__internal_0_$__cuda_sm20_rem_u64) ;  /* 0x0000028000887944 */ /* 0x000fea0003c00000 */
.L_x_356:
[----:B------:R-:W-:Y:S05]  /*e910*/  BSYNC.RECONVERGENT B6 ;  /* 0x0000000000067941 */ /* 0x000fea0003800200 */
.L_x_354:
        /* <DEDUP_REMOVED lines=25> */
.L_x_358:
[----:B------:R-:W-:Y:S01]  /*eab0*/  MOV R63, R49 ;  /* 0x00000031003f7202 */ /* 0x000fe20000000f00 */
[----:B------:R-:W-:Y:S01]  /*eac0*/  IMAD.MOV.U32 R64, RZ, RZ, R50 ;  /* 0x000000ffff407224 */ /* 0x000fe200078e0032 */
[----:B------:R-:W-:-:S07]  /*ead0*/  MOV R51, 0xeaf0 ;  /* 0x0000eaf000337802 */ /* 0x000fce0000000f00 */
[----:B------:R-:W-:Y:S05]  /*eae0*/  CALL.REL.NOINC `($__internal_0_$__cuda_sm20_rem_u64) ;  /* 0x0000028000107944 */ /* 0x000fea0003c00000 */
.L_x_359:
[----:B------:R-:W-:Y:S05]  /*eaf0*/  BSYNC.RECONVERGENT B6 ;  /* 0x0000000000067941 */ /* 0x000fea0003800200 */
.L_x_357:
        /* <DEDUP_REMOVED lines=25> */
.L_x_361:
[----:B------:R-:W-:Y:S01]  /*ec90*/  IMAD.MOV.U32 R63, RZ, RZ, R49 ;  /* 0x000000ffff3f7224 */ /* 0x000fe200078e0031 */
[----:B------:R-:W-:Y:S01]  /*eca0*/  MOV R51, 0xecd0 ;  /* 0x0000ecd000337802 */ /* 0x000fe20000000f00 */
[----:B------:R-:W-:-:S07]  /*ecb0*/  IMAD.MOV.U32 R64, RZ, RZ, R50 ;  /* 0x000000ffff407224 */ /* 0x000fce00078e0032 */
[----:B------:R-:W-:Y:S05]  /*ecc0*/  CALL.REL.NOINC `($__internal_0_$__cuda_sm20_rem_u64) ;  /* 0x0000027c00987944 */ /* 0x000fea0003c00000 */
.L_x_362:
[----:B------:R-:W-:Y:S05]  /*ecd0*/  BSYNC.RECONVERGENT B6 ;  /* 0x0000000000067941 */ /* 0x000fea0003800200 */
.L_x_360:
        /* <DEDUP_REMOVED lines=25> */
.L_x_364:
[----:B------:R-:W-:Y:S01]  /*ee70*/  MOV R63, R49 ;  /* 0x00000031003f7202 */ /* 0x000fe20000000f00 */
[----:B------:R-:W-:Y:S01]  /*ee80*/  IMAD.MOV.U32 R64, RZ, RZ, R50 ;  /* 0x000000ffff407224 */ /* 0x000fe200078e0032 */
[----:B------:R-:W-:-:S07]  /*ee90*/  MOV R51, 0xeeb0 ;  /* 0x0000eeb000337802 */ /* 0x000fce0000000f00 */
[----:B------:R-:W-:Y:S05]  /*eea0*/  CALL.REL.NOINC `($__internal_0_$__cuda_sm20_rem_u64) ;  /* 0x0000027c00207944 */ /* 0x000fea0003c00000 */
.L_x_365:
[----:B------:R-:W-:Y:S05]  /*eeb0*/  BSYNC.RECONVERGENT B6 ;  /* 0x0000000000067941 */ /* 0x000fea0003800200 */
.L_x_363:
        /* <DEDUP_REMOVED lines=25> */
.L_x_367:
[----:B------:R-:W-:Y:S01]  /*f050*/  IMAD.MOV.U32 R63, RZ, RZ, R49 ;  /* 0x000000ffff3f7224 */ /* 0x000fe200078e0031 */
[----:B------:R-:W-:Y:S01]  /*f060*/  MOV R51, 0xf090 ;  /* 0x0000f09000337802 */ /* 0x000fe20000000f00 */
[----:B------:R-:W-:-:S07]  /*f070*/  IMAD.MOV.U32 R64, RZ, RZ, R50 ;  /* 0x000000ffff407224 */ /* 0x000fce00078e0032 */
[----:B------:R-:W-:Y:S05]  /*f080*/  CALL.REL.NOINC `($__internal_0_$__cuda_sm20_rem_u64) ;  /* 0x0000027800a87944 */ /* 0x000fea0003c00000 */
.L_x_368:
[----:B------:R-:W-:Y:S05]  /*f090*/  BSYNC.RECONVERGENT B6 ;  /* 0x0000000000067941 */ /* 0x000fea0003800200 */
.L_x_366:
        /* <DEDUP_REMOVED lines=25> */
.L_x_370:
[----:B------:R-:W-:Y:S01]  /*f230*/  MOV R63, R49 ;  /* 0x00000031003f7202 */ /* 0x000fe20000000f00 */
[----:B------:R-:W-:Y:S01]  /*f240*/  IMAD.MOV.U32 R64, RZ, RZ, R50 ;  /* 0x000000ffff407224 */ /* 0x000fe200078e0032 */
[----:B------:R-:W-:-:S07]  /*f250*/  MOV R51, 0xf270 ;  /* 0x0000f27000337802 */ /* 0x000fce0000000f00 */
[----:B------:R-:W-:Y:S05]  /*f260*/  CALL.REL.NOINC `($__internal_0_$__cuda_sm20_rem_u64) ;  /* 0x0000027800307944 */ /* 0x000fea0003c00000 */
.L_x_371:
[----:B------:R-:W-:Y:S05]  /*f270*/  BSYNC.RECONVERGENT B6 ;  /* 0x0000000000067941 */ /* 0x000fea0003800200 */
.L_x_369:
        /* <DEDUP_REMOVED lines=25> */
.L_x_373:
[----:B------:R-:W-:Y:S01]  /*f410*/  IMAD.MOV.U32 R63, RZ, RZ, R49 ;  /* 0x000000ffff3f7224 */ /* 0x000fe200078e0031 */
[----:B------:R-:W-:Y:S01]  /*f420*/  MOV R51, 0xf450 ;  /* 0x0000f45000337802 */ /* 0x000fe20000000f00 */
[----:B------:R-:W-:-:S07]  /*f430*/  IMAD.MOV.U32 R64, RZ, RZ, R50 ;  /* 0x000000ffff407224 */ /* 0x000fce00078e0032 */
[----:B------:R-:W-:Y:S05]  /*f440*/  CALL.REL.NOINC `($__internal_0_$__cuda_sm20_rem_u64) ;  /* 0x0000027400b87944 */ /* 0x000fea0003c00000 */
.L_x_374:
[----:B------:R-:W-:Y:S05]  /*f450*/  BSYNC.RECONVERGENT B6 ;  /* 0x0000000000067941 */ /* 0x000fea0003800200 */
.L_x_372:
        /* <DEDUP_REMOVED lines=25> */
.L_x_376:
[----:B------:R-:W-:Y:S01]  /*f5f0*/  MOV R63, R49 ;  /* 0x00000031003f7202 */ /* 0x000fe20000000f00 */
[----:B------:R-:W-:Y:S01]  /*f600*/  IMAD.MOV.U32 R64, RZ, RZ, R50 ;  /* 0x000000ffff407224 */ /* 0x000fe200078e0032 */
[----:B------:R-:W-:-:S07]  /*f610*/  MOV R51, 0xf630 ;  /* 0x0000f63000337802 */ /* 0x000fce0000000f00 */
[----:B------:R-:W-:Y:S05]  /*f620*/  CALL.REL.NOINC `($__internal_0_$__cuda_sm20_rem_u64) ;  /* 0x0000027400407944 */ /* 0x000fea0003c00000 */
.L_x_377:
[----:B------:R-:W-:Y:S05]  /*f630*/  BSYNC.RECONVERGENT B6 ;  /* 0x0000000000067941 */ /* 0x000fea0003800200 */
.L_x_375:
        /* <DEDUP_REMOVED lines=25> */
.L_x_379:
[----:B------:R-:W-:Y:S01]  /*f7d0*/  IMAD.MOV.U32 R63, RZ, RZ, R49 ;  /* 0x000000ffff3f7224 */ /* 0x000fe200078e0031 */
[----:B------:R-:W-:Y:S01]  /*f7e0*/  MOV R51, 0xf810 ;  /* 0x0000f81000337802 */ /* 0x000fe20000000f00 */
[----:B------:R-:W-:-:S07]  /*f7f0*/  IMAD.MOV.U32 R64, RZ, RZ, R50 ;  /* 0x000000ffff407224 */ /* 0x000fce00078e0032 */
[----:B------:R-:W-:Y:S05]  /*f800*/  CALL.REL.NOINC `($__internal_0_$__cuda_sm20_rem_u64) ;  /* 0x0000027000c87944 */ /* 0x000fea0003c00000 */
.L_x_380:
[----:B------:R-:W-:Y:S05]  /*f810*/  BSYNC.RECONVERGENT B6 ;  /* 0x0000000000067941 */ /* 0x000fea0003800200 */
.L_x_378:
        /* <DEDUP_REMOVED lines=25> */
.L_x_382:
[----:B------:R-:W-:Y:S01]  /*f9b0*/  MOV R63, R49 ;  /* 0x00000031003f7202 */ /* 0x000fe20000000f00 */
[----:B------:R-:W-:Y:S01]  /*f9c0*/  IMAD.MOV.U32 R64, RZ, RZ, R50 ;  /* 0x000000ffff407224 */ /* 0x000fe200078e0032 */
[----:B------:R-:W-:-:S07]  /*f9d0*/  MOV R51, 0xf9f0 ;  /* 0x0000f9f000337802 */ /* 0x000fce0000000f00 */
[----:B------:R-:W-:Y:S05]  /*f9e0*/  CALL.REL.NOINC `($__internal_0_$__cuda_sm20_rem_u64) ;  /* 0x0000027000507944 */ /* 0x000fea0003c00000 */
.L_x_383:
[----:B------:R-:W-:Y:S05]  /*f9f0*/  BSYNC.RECONVERGENT B6 ;  /* 0x0000000000067941 */ /* 0x000fea0003800200 */
.L_x_381:
        /* <DEDUP_REMOVED lines=25> */
.L_x_385:
[----:B------:R-:W-:Y:S01]  /*fb90*/  IMAD.MOV.U32 R63, RZ, RZ, R49 ;  /* 0x000000ffff3f7224 */ /* 0x000fe200078e0031 */
[----:B------:R-:W-:Y:S01]  /*fba0*/  MOV R51, 0xfbd0 ;  /* 0x0000fbd000337802 */ /* 0x000fe20000000f00 */
[----:B------:R-:W-:-:S07]  /*fbb0*/  IMAD.MOV.U32 R64, RZ, RZ, R50 ;  /* 0x000000ffff407224 */ /* 0x000fce00078e0032 */
[----:B------:R-:W-:Y:S05]  /*fbc0*/  CALL.REL.NOINC `($__internal_0_$__cuda_sm20_rem_u64) ;  /* 0x0000026c00d87944 */ /* 0x000fea0003c00000 */
.L_x_386:
[----:B------:R-:W-:Y:S05]  /*fbd0*/  BSYNC.RECONVERGENT B6 ;  /* 0x0000000000067941 */ /* 0x000fea0003800200 */
.L_x_384:
        /* <DEDUP_REMOVED lines=25> */
.L_x_388:
[----:B------:R-:W-:Y:S01]  /*fd70*/  MOV R63, R49 ;  /* 0x00000031003f7202 */ /* 0x000fe20000000f00 */
[----:B------:R-:W-:Y:S01]  /*fd80*/  IMAD.MOV.U32 R64, RZ, RZ, R50 ;  /* 0x000000ffff407224 */ /* 0x000fe200078e0032 */
[----:B------:R-:W-:-:S07]  /*fd90*/  MOV R51, 0xfdb0 ;  /* 0x0000fdb000337802 */ /* 0x000fce0000000f00 */
[----:B------:R-:W-:Y:S05]  /*fda0*/  CALL.REL.NOINC `($__internal_0_$__cuda_sm20_rem_u64) ;  /* 0x0000026c00607944 */ /* 0x000fea0003c00000 */
.L_x_389:
[----:B------:R-:W-:Y:S05]  /*fdb0*/  BSYNC.RECONVERGENT B6 ;  /* 0x0000000000067941 */ /* 0x000fea0003800200 */
.L_x_387:
        /* <DEDUP_REMOVED lines=25> */
.L_x_391:
[----:B------:R-:W-:Y:S01]  /*ff50*/  IMAD.MOV.U32 R63, RZ, RZ, R49 ;  /* 0x000000ffff3f7224 */ /* 0x000fe200078e0031 */
[----:B------:R-:W-:Y:S01]  /*ff60*/  MOV R51, 0xff90 ;  /* 0x0000ff9000337802 */ /* 0x000fe20000000f00 */
[----:B------:R-:W-:-:S07]  /*ff70*/  IMAD.MOV.U32 R64, RZ, RZ, R50 ;  /* 0x000000ffff407224 */ /* 0x000fce00078e0032 */
[----:B------:R-:W-:Y:S05]  /*ff80*/  CALL.REL.NOINC `($__internal_0_$__cuda_sm20_rem_u64) ;  /* 0x0000026800e87944 */ /* 0x000fea0003c00000 */
.L_x_392:
[----:B------:R-:W-:Y:S05]  /*ff90*/  BSYNC.RECONVERGENT B6 ;  /* 0x0000000000067941 */ /* 0x000fea0003800200 */
.L_x_390:
        /* <DEDUP_REMOVED lines=25> */
.L_x_394:
[----:B------:R-:W-:Y:S01]  /*10130*/  MOV R63, R49 ;  /* 0x00000031003f7202 */ /* 0x000fe20000000f00 */
[----:B------:R-:W-:Y:S01]  /*10140*/  IMAD.MOV.U32 R64, RZ, RZ, R50 ;  /* 0x000000ffff407224 */ /* 0x000fe200078e0032 */
[----:B------:R-:W-:-:S07]  /*10150*/  MOV R51, 0x10170 ;  /* 0x0001017000337802 */ /* 0x000fce0000000f00 */
[----:B------:R-:W-:Y:S05]  /*10160*/  CALL.REL.NOINC `($__internal_0_$__cuda_sm20_rem_u64) ;  /* 0x0000026800707944 */ /* 0x000fea0003c00000 */
.L_x_395:
[----:B------:R-:W-:Y:S05]  /*10170*/  BSYNC.RECONVERGENT B6 ;  /* 0x0000000000067941 */ /* 0x000fea0003800200 */
.L_x_393:
        /* <DEDUP_REMOVED lines=25> */
.L_x_397:
[----:B------:R-:W-:Y:S01]  /*10310*/  IMAD.MOV.U32 R63, RZ, RZ, R49 ;  /* 0x000000ffff3f7224 */ /* 0x000fe200078e0031 */
[----:B------:R-:W-:Y:S01]  /*10320*/  MOV R51, 0x10350 ;  /* 0x0001035000337802 */ /* 0x000fe20000000f00 */
[----:B------:R-:W-:-:S07]  /*10330*/  IMAD.MOV.U32 R64, RZ, RZ, R50 ;  /* 0x000000ffff407224 */ /* 0x000fce00078e0032 */
[----:B------:R-:W-:Y:S05]  /*10340*/  CALL.REL.NOINC `($__internal_0_$__cuda_sm20_rem_u64) ;  /* 0x0000026400f87944 */ /* 0x000fea0003c00000 */
.L_x_398:
[----:B------:R-:W-:Y:S05]  /*10350*/  BSYNC.RECONVERGENT B6 ;  /* 0x0000000000067941 */ /* 0x000fea0003800200 */
.L_x_396:
        /* <DEDUP_REMOVED lines=25> */
.L_x_400:
[----:B------:R-:W-:Y:S01]  /*104f0*/  MOV R63, R49 ;  /* 0x00000031003f7202 */ /* 0x000fe20000000f00 */
[----:B------:R-:W-:Y:S01]  /*10500*/  IMAD.MOV.U32 R64, RZ, RZ, R50 ;  /* 0x000000ffff407224 */ /* 0x000fe200078e0032 */
[----:B------:R-:W-:-:S07]  /*10510*/  MOV R51, 0x10530 ;  /* 0x0001053000337802 */ /* 0x000fce0000000f00 */
[----:B------:R-:W-:Y:S05]  /*10520*/  CALL.REL.NOINC `($__internal_0_$__cuda_sm20_rem_u64) ;  /* 0x0000026400807944 */ /* 0x000fea0003c00000 */
.L_x_401:
[----:B------:R-:W-:Y:S05]  /*10530*/  BSYNC.RECONVERGENT B6 ;  /* 0x0000000000067941 */ /* 0x000fea0003800200 */
.L_x_399:
        /* <DEDUP_REMOVED lines=25> */
.L_x_403:
[----:B------:R-:W-:Y:S01]  /*106d0*/  IMAD.MOV.U32 R63, RZ, RZ, R49 ;  /* 0x000000ffff3f7224 */ /* 0x000fe200078e0031 */
[----:B------:R-:W-:Y:S01]  /*106e0*/  MOV R51, 0x10710 ;  /* 0x0001071000337802 */ /* 0x000fe20000000f00 */
[----:B------:R-:W-:-:S07]  /*106f0*/  IMAD.MOV.U32 R64, RZ, RZ, R50 ;  /* 0x000000ffff407224 */ /* 0x000fce00078e0032 */
[----:B------:R-:W-:Y:S05]  /*10700*/  CALL.REL.NOINC `($__internal_0_$__cuda_sm20_rem_u64) ;  /* 0x0000026400087944 */ /* 0x000fea0003c00000 */
.L_x_404:
[----:B------:R-:W-:Y:S05]  /*10710*/  BSYNC.RECONVERGENT B6 ;  /* 0x0000000000067941 */ /* 0x000fea0003800200 */
.L_x_402:
        /* <DEDUP_REMOVED lines=25> */
.L_x_406:
[----:B------:R-:W-:Y:S01]  /*108b0*/  MOV R63, R49 ;  /* 0x00000031003f7202 */ /* 0x000fe20000000f00 */
[----:B------:R-:W-:Y:S01]  /*108c0*/  IMAD.MOV.U32 R64, RZ, RZ, R50 ;  /* 0x000000ffff407224 */ /* 0x000fe200078e0032 */
[----:B------:R-:W-:-:S07]  /*108d0*/  MOV R51, 0x108f0 ;  /* 0x000108f000337802 */ /* 0x000fce0000000f00 */
[----:B------:R-:W-:Y:S05]  /*108e0*/  CALL.REL.NOINC `($__internal_0_$__cuda_sm20_rem_u64) ;  /* 0x0000026000907944 */ /* 0x000fea0003c00000 */
.L_x_407:
[----:B------:R-:W-:Y:S05]  /*108f0*/  BSYNC.RECONVERGENT B6 ;  /* 0x0000000000067941 */ /* 0x000fea0003800200 */
.L_x_405:
        /* <DEDUP_REMOVED lines=25> */
.L_x_409:
[----:B------:R-:W-:Y:S01]  /*10a90*/  IMAD.MOV.U32 R63, RZ, RZ, R49 ;  /* 0x000000ffff3f7224 */ /* 0x000fe200078e0031 */
[----:B------:R-:W-:Y:S01]  /*10aa0*/  MOV R51, 0x10ad0 ;  /* 0x00010ad000337802 */ /* 0x000fe20000000f00 */
[----:B------:R-:W-:-:S07]  /*10ab0*/  IMAD.MOV.U32 R64, RZ, RZ, R50 ;  /* 0x000000ffff407224 */ /* 0x000fce00078e0032 */
[----:B------:R-:W-:Y:S05]  /*10ac0*/  CALL.REL.NOINC `($__internal_0_$__cuda_sm20_rem_u64) ;  /* 0x0000026000187944 */ /* 0x000fea0003c00000 */
.L_x_410:
[----:B------:R-:W-:Y:S05]  /*10ad0*/  BSYNC.RECONVERGENT B6 ;  /* 0x0000000000067941 */ /* 0x000fea0003800200 */
.L_x_408:
        /* <DEDUP_REMOVED lines=25> */
.L_x_412:
[----:B------:R-:W-:Y:S01]  /*10c70*/  MOV R63, R49 ;  /* 0x00000031003f7202 */ /* 0x000fe20000000f00 */
[----:B------:R-:W-:Y:S01]  /*10c80*/  IMAD.MOV.U32 R64, RZ, RZ, R50 ;  /* 0x000000ffff407224 */ /* 0x000fe200078e0032 */
[----:B------:R-:W-:-:S07]  /*10c90*/  MOV R51, 0x10cb0 ;  /* 0x00010cb000337802 */ /* 0x000fce0000000f00 */
[----:B------:R-:W-:Y:S05]  /*10ca0*/  CALL.REL.NOINC `($__internal_0_$__cuda_sm20_rem_u64) ;  /* 0x0000025c00a07944 */ /* 0x000fea0003c00000 */
.L_x_413:
[----:B------:R-:W-:Y:S05]  /*10cb0*/  BSYNC.RECONVERGENT B6 ;  /* 0x0000000000067941 */ /* 0x000fea0003800200 */
.L_x_411:
        /* <DEDUP_REMOVED lines=25> */
.L_x_415:
[----:B------:R-:W-:Y:S01]  /*10e50*/  IMAD.MOV.U32 R63, RZ, RZ, R49 ;  /* 0x000000ffff3f7224 */ /* 0x000fe200078e0031 */
[----:B------:R-:W-:Y:S01]  /*10e60*/  MOV R51, 0x10e90 ;  /* 0x00010e9000337802 */ /* 0x000fe20000000f00 */
[----:B------:R-:W-:-:S07]  /*10e70*/  IMAD.MOV.U32 R64, RZ, RZ, R50 ;  /* 0x000000ffff407224 */ /* 0x000fce00078e0032 */
[----:B------:R-:W-:Y:S05]  /*10e80*/  CALL.REL.NOINC `($__internal_0_$__cuda_sm20_rem_u64) ;  /* 0x0000025c00287944 */ /* 0x000fea0003c00000 */
.L_x_416:
[----:B------:R-:W-:Y:S05]  /*10e90*/  BSYNC.RECONVERGENT B6 ;  /* 0x0000000000067941 */ /* 0x000fea0003800200 */
.L_x_414:
        /* <DEDUP_REMOVED lines=25> */
.L_x_418:
[----:B------:R-:W-:Y:S01]  /*11030*/  MOV R63, R49 ;  /* 0x00000031003f7202 */ /* 0x000fe20000000f00 */
[----:B------:R-:W-:Y:S01]  /*11040*/  IMAD.MOV.U32 R64, RZ, RZ, R50 ;  /* 0x000000ffff407224 */ /* 0x000fe200078e0032 */
[----:B------:R-:W-:-:S07]  /*11050*/  MOV R51, 0x11070 ;  /* 0x0001107000337802 */ /* 0x000fce0000000f00 */
[----:B------:R-:W-:Y:S05]  /*11060*/  CALL.REL.NOINC `($__internal_0_$__cuda_sm20_rem_u64) ;  /* 0x0000025800b07944 */ /* 0x000fea0003c00000 */
.L_x_419:
[----:B------:R-:W-:Y:S05]  /*11070*/  BSYNC.RECONVERGENT B6 ;  /* 0x0000000000067941 */ /* 0x000fea0003800200 */
.L_x_417:
        /* <DEDUP_REMOVED lines=25> */
.L_x_421:
[----:B------:R-:W-:Y:S01]  /*11210*/  IMAD.MOV.U32 R63, RZ, RZ, R49 ;  /* 0x000000ffff3f7224 */ /* 0x000fe200078e0031 */
[----:B------:R-:W-:Y:S01]  /*11220*/  MOV R51, 0x11250 ;  /* 0x0001125000337802 */ /* 0x000fe20000000f00 */
[----:B------:R-:W-:-:S07]  /*11230*/  IMAD.MOV.U32 R64, RZ, RZ, R50 ;  /* 0x000000ffff407224 */ /* 0x000fce00078e0032 */
[----:B------:R-:W-:Y:S05]  /*11240*/  CALL.REL.NOINC `($__internal_0_$__cuda_sm20_rem_u64) ;  /* 0x0000025800387944 */ /* 0x000fea0003c00000 */
.L_x_422:
[----:B------:R-:W-:Y:S05]  /*11250*/  BSYNC.RECONVERGENT B6 ;  /* 0x0000000000067941 */ /* 0x000fea0003800200 */
.L_x_420:
        /* <DEDUP_REMOVED lines=25> */
.L_x_424:
[----:B------:R-:W-:Y:S01]  /*113f0*/  MOV R63, R49 ;  /* 0x00000031003f7202 */ /* 0x000fe20000000f00 */
[----:B------:R-:W-:Y:S01]  /*11400*/  IMAD.MOV.U32 R64, RZ, RZ, R50 ;  /* 0x000000ffff407224 */ /* 0x000fe200078e0032 */
[----:B------:R-:W-:-:S07]  /*11410*/  MOV R51, 0x11430 ;  /* 0x0001143000337802 */ /* 0x000fce0000000f00 */
[----:B------:R-:W-:Y:S05]  /*11420*/  CALL.REL.NOINC `($__internal_0_$__cuda_sm20_rem_u64) ;  /* 0x0000025400c07944 */ /* 0x000fea0003c00000 */
.L_x_425:
[----:B------:R-:W-:Y:S05]  /*11430*/  BSYNC.RECONVERGENT B6 ;  /* 0x0000000000067941 */ /* 0x000fea0003800200 */
.L_x_423:
        /* <DEDUP_REMOVED lines=25> */
.L_x_427:
[----:B------:R-:W-:Y:S01]  /*115d0*/  IMAD.MOV.U32 R63, RZ, RZ, R49 ;  /* 0x000000ffff3f7224 */ /* 0x000fe200078e0031 */
[----:B------:R-:W-:Y:S01]  /*115e0*/  MOV R51, 0x11610 ;  /* 0x0001161000337802 */ /* 0x000fe20000000f00 */
[----:B------:R-:W-:-:S07]  /*115f0*/  IMAD.MOV.U32 R64, RZ, RZ, R50 ;  /* 0x000000ffff407224 */ /* 0x000fce00078e0032 */
[----:B------:R-:W-:Y:S05]  /*11600*/  CALL.REL.NOINC `($__internal_0_$__cuda_sm20_rem_u64) ;  /* 0x0000025400487944 */ /* 0x000fea0003c00000 */
.L_x_428:
[----:B------:R-:W-:Y:S05]  /*11610*/  BSYNC.RECONVERGENT B6 ;  /* 0x0000000000067941 */ /* 0x000fea0003800200 */
.L_x_426:
        /* <DEDUP_REMOVED lines=25> */
.L_x_430:
[----:B------:R-:W-:Y:S01]  /*117b0*/  MOV R63, R49 ;  /* 0x00000031003f7202 */ /* 0x000fe20000000f00 */
[----:B------:R-:W-:Y:S01]  /*117c0*/  IMAD.MOV.U32 R64, RZ, RZ, R50 ;  /* 0x000000ffff407224 */ /* 0x000fe200078e0032 */
[----:B------:R-:W-:-:S07]  /*117d0*/  MOV R51, 0x117f0 ;  /* 0x000117f000337802 */ /* 0x000fce0000000f00 */
[----:B------:R-:W-:Y:S05]  /*117e0*/  CALL.REL.NOINC `($__internal_0_$__cuda_sm20_rem_u64) ;  /* 0x0000025000d07944 */ /* 0x000fea0003c00000 */
.L_x_431:
[----:B------:R-:W-:Y:S05]  /*117f0*/  BSYNC.RECONVERGENT B6 ;  /* 0x0000000000067941 */ /* 0x000fea0003800200 */
.L_x_429:
        /* <DEDUP_REMOVED lines=25> */
.L_x_433:
[----:B------:R-:W-:Y:S01]  /*11990*/  IMAD.MOV.U32 R63, RZ, RZ, R49 ;  /* 0x000000ffff3f7224 */ /* 0x000fe200078e0031 */
[----:B------:R-:W-:Y:S01]  /*119a0*/  MOV R51, 0x119d0 ;  /* 0x000119d000337802 */ /* 0x000fe20000000f00 */
[----:B------:R-:W-:-:S07]  /*119b0*/  IMAD.MOV.U32 R64, RZ, RZ, R50 ;  /* 0x000000ffff407224 */ /* 0x000fce00078e0032 */
[----:B------:R-:W-:Y:S05]  /*119c0*/  CALL.REL.NOINC `($__internal_0_$__cuda_sm20_rem_u64) ;  /* 0x0000025000587944 */ /* 0x000fea0003c00000 */
.L_x_434:
[----:B------:R-:W-:Y:S05]  /*119d0*/  BSYNC.RECONVERGENT B6 ;  /* 0x0000000000067941 */ /* 0x000fea0003800200 */
.L_x_432:
        /* <DEDUP_REMOVED lines=25> */
.L_x_436:
[----:B------:R-:W-:Y:S01]  /*11b70*/  MOV R63, R49 ;  /* 0x00000031003f7202 */ /* 0x000fe20000000f00 */
[----:B------:R-:W-:Y:S01]  /*11b80*/  IMAD.MOV.U32 R64, RZ, RZ, R50 ;  /* 0x000000ffff407224 */ /* 0x000fe200078e0032 */
[----:B------:R-:W-:-:S07]  /*11b90*/  MOV R51, 0x11bb0 ;  /* 0x00011bb000337802 */ /* 0x000fce0000000f00 */
[----:B------:R-:W-:Y:S05]  /*11ba0*/  CALL.REL.NOINC `($__internal_0_$__cuda_sm20_rem_u64) ;  /* 0x0000024c00e07944 */ /* 0x000fea0003c00000 */
.L_x_437:
[----:B------:R-:W-:Y:S05]  /*11bb0*/  BSYNC.RECONVERGENT B6 ;  /* 0x0000000000067941 */ /* 0x000fea0003800200 */
.L_x_435:
        /* <DEDUP_REMOVED lines=25> */
.L_x_439:
[----:B------:R-:W-:Y:S01]  /*11d50*/  IMAD.MOV.U32 R63, RZ, RZ, R49 ;  /* 0x000000ffff3f7224 */ /* 0x000fe200078e0031 */
[----:B------:R-:W-:Y:S01]  /*11d60*/  MOV R51, 0x11d90 ;  /* 0x00011d9000337802 */ /* 0x000fe20000000f00 */
[----:B------:R-:W-:-:S07]  /*11d70*/  IMAD.MOV.U32 R64, RZ, RZ, R50 ;  /* 0x000000ffff407224 */ /* 0x000fce00078e0032 */
[----:B------:R-:W-:Y:S05]  /*11d80*/  CALL.REL.NOINC `($__internal_0_$__cuda_sm20_rem_u64) ;  /* 0x0000024c00687944 */ /* 0x000fea0003c00000 */
.L_x_440:
[----:B------:R-:W-:Y:S05]  /*11d90*/  BSYNC.RECONVERGENT B6 ;  /* 0x0000000000067941 */ /* 0x000fea0003800200 */
.L_x_438:
        /* <DEDUP_REMOVED lines=25> */
.L_x_442:
[----:B------:R-:W-:Y:S01]  /*11f30*/  MOV R63, R49 ;  /* 0x00000031003f7202 */ /* 0x000fe20000000f00 */
[----:B------:R-:W-:Y:S01]  /*11f40*/  IMAD.MOV.U32 R64, RZ, RZ, R50 ;  /* 0x000000ffff407224 */ /* 0x000fe200078e0032 */
[----:B------:R-:W-:-:S07]  /*11f50*/  MOV R51, 0x11f70 ;  /* 0x00011f7000337802 */ /* 0x000fce0000000f00 */
[----:B------:R-:W-:Y:S05]  /*11f60*/  CALL.REL.NOINC `($__internal_0_$__cuda_sm20_rem_u64) ;  /* 0x0000024800f07944 */ /* 0x000fea0003c00000 */
.L_x_443:
[----:B------:R-:W-:Y:S05]  /*11f70*/  BSYNC.RECONVERGENT B6 ;  /* 0x0000000000067941 */ /* 0x000fea0003800200 */
.L_x_441:
        /* <DEDUP_REMOVED lines=25> */
.L_x_445:
[----:B------:R-:W-:Y:S01]  /*12110*/  IMAD.MOV.U32 R63, RZ, RZ, R49 ;  /* 0x000000ffff3f7224 */ /* 0x000fe200078e0031 */
[----:B------:R-:W-:Y:S01]  /*12120*/  MOV R51, 0x12150 ;  /* 0x0001215000337802 */ /* 0x000fe20000000f00 */
[----:B------:R-:W-:-:S07]  /*12130*/  IMAD.MOV.U32 R64, RZ, RZ, R50 ;  /* 0x000000ffff407224 */ /* 0x000fce00078e0032 */
[----:B------:R-:W-:Y:S05]  /*12140*/  CALL.REL.NOINC `($__internal_0_$__cuda_sm20_rem_u64) ;  /* 0x0000024800787944 */ /* 0x000fea0003c00000 */
.L_x_446:
[----:B------:R-:W-:Y:S05]  /*12150*/  BSYNC.RECONVERGENT B6 ;  /* 0x0000000000067941 */ /* 0x000fea0003800200 */
.L_x_444:
        /* <DEDUP_REMOVED lines=25> */
.L_x_448:
[----:B------:R-:W-:Y:S01]  /*122f0*/  MOV R63, R49 ;  /* 0x00000031003f7202 */ /* 0x000fe20000000f00 */
[----:B------:R-:W-:Y:S01]  /*12300*/  IMAD.MOV.U32 R64, RZ, RZ, R50 ;  /* 0x000000ffff407224 */ /* 0x000fe200078e0032 */
[----:B------:R-:W-:-:S07]  /*12310*/  MOV R51, 0x12330 ;  /* 0x0001233000337802 */ /* 0x000fce0000000f00 */
[----:B------:R-:W-:Y:S05]  /*12320*/  CALL.REL.NOINC `($__internal_0_$__cuda_sm20_rem_u64) ;  /* 0x0000024800007944 */ /* 0x000fea0003c00000 */
.L_x_449:
[----:B------:R-:W-:Y:S05]  /*12330*/  BSYNC.RECONVERGENT B6 ;  /* 0x0000000000067941 */ /* 0x000fea0003800200 */
.L_x_447:
        /* <DEDUP_REMOVED lines=25> */
.L_x_451:
[----:B------:R-:W-:Y:S01]  /*124d0*/  IMAD.MOV.U32 R63, RZ, RZ, R49 ;  /* 0x000000ffff3f7224 */ /* 0x000fe200078e0031 */
[----:B------:R-:W-:Y:S01]  /*124e0*/  MOV R51, 0x12510 ;  /* 0x0001251000337802 */ /* 0x000fe20000000f00 */
[----:B------:R-:W-:-:S07]  /*124f0*/  IMAD.MOV.U32 R64, RZ, RZ, R50 ;  /* 0x000000ffff407224 */ /* 0x000fce00078e0032 */
[----:B------:R-:W-:Y:S05]  /*12500*/  CALL.REL.NOINC `($__internal_0_$__cuda_sm20_rem_u64) ;  /* 0x0000024400887944 */ /* 0x000fea0003c00000 */
.L_x_452:
[----:B------:R-:W-:Y:S05]  /*12510*/  BSYNC.RECONVERGENT B6 ;  /* 0x0000000000067941 */ /* 0x000fea0003800200 */
.L_x_450:
        /* <DEDUP_REMOVED lines=25> */
.L_x_454:
[----:B------:R-:W-:Y:S01]  /*126b0*/  MOV R63, R49 ;  /* 0x00000031003f7202 */ /* 0x000fe20000000f00 */
[----:B------:R-:W-:Y:S01]  /*126c0*/  IMAD.MOV.U32 R64, RZ, RZ, R50 ;  /* 0x000000ffff407224 */ /* 0x000fe200078e0032 */
[----:B------:R-:W-:-:S07]  /*126d0*/  MOV R51, 0x126f0 ;  /* 0x000126f000337802 */ /* 0x000fce0000000f00 */
[----:B------:R-:W-:Y:S05]  /*126e0*/  CALL.REL.NOINC `($__internal_0_$__cuda_sm20_rem_u64) ;  /* 0x0000024400107944 */ /* 0x000fea0003c00000 */
.L_x_455:
[----:B------:R-:W-:Y:S05]  /*126f0*/  BSYNC.RECONVERGENT B6 ;  /* 0x0000000000067941 */ /* 0x000fea0003800200 */
.L_x_453:
        /* <DEDUP_REMOVED lines=25> */
.L_x_457:
[----:B------:R-:W-:Y:S01]  /*12890*/  IMAD.MOV.U32 R63, RZ, RZ, R49 ;  /* 0x000000ffff3f7224 */ /* 0x000fe200078e0031 */
[----:B------:R-:W-:Y:S01]  /*128a0*/  MOV R51, 0x128d0 ;  /* 0x000128d000337802 */ /* 0x000fe20000000f00 */
[----:B------:R-:W-:-:S07]  /*128b0*/  IMAD.MOV.U32 R64, RZ, RZ, R50 ;  /* 0x000000ffff407224 */ /* 0x000fce00078e0032 */
[----:B------:R-:W-:Y:S05]  /*128c0*/  CALL.REL.NOINC `($__internal_0_$__cuda_sm20_rem_u64) ;  /* 0x0000024000987944 */ /* 0x000fea0003c00000 */
.L_x_458:
[----:B------:R-:W-:Y:S05]  /*128d0*/  BSYNC.RECONVERGENT B6 ;  /* 0x0000000000067941 */ /* 0x000fea0003800200 */
.L_x_456:
[----:B------:R-:W-:-:S04]  /*128e0*/  IADD3 R62, P0, PT, R76, R40, RZ ;  /* 0x000000284c3e7210 */ /* 0x000fc80007f1e0ff */
[----:B------:R-:W-:-:S09]  /*128f0*/  IADD3.X R61, PT, PT, R77, R41, RZ, P0, !PT ;  /* 0x000000294d3d7210 */ /* 0x000fd200007fe4ff */
.L_x_260:
[----:B------:R-:W-:Y:S05]  /*12900*/  BSYNC.RECONVERGENT B5 ;  /* 0x0000000000057941 */ /* 0x000fea0003800200 */
.L_x_259:
        /* <DEDUP_REMOVED lines=23> */
.L_x_460:
[----:B------:R-:W-:Y:S01]  /*12a80*/  MOV R63, R49 ;  /* 0x00000031003f7202 */ /* 0x000fe20000000f00 */
[----:B------:R-:W-:Y:S01]  /*12a90*/  IMAD.MOV.U32 R64, RZ, RZ, R50 ;  /* 0x000000ffff407224 */ /* 0x000fe200078e0032 */
[----:B------:R-:W-:-:S07]  /*12aa0*/  MOV R51, 0x12ac0 ;  /* 0x00012ac000337802 */ /* 0x000fce0000000f00 */
[----:B------:R-:W-:Y:S05]  /*12ab0*/  CALL.REL.NOINC `($__internal_0_$__cuda_sm20_rem_u64) ;  /* 0x00000240001c7944 */ /* 0x000fea0003c00000 */
[----:B------:R-:W-:Y:S02]  /*12ac0*/  IMAD.MOV.U32 R74, RZ, RZ, R40 ;  /* 0x000000ffff4a7224 */ /* 0x000fe400078e0028 */
[----:B------:R-:W-:-:S07]  /*12ad0*/  IMAD.MOV.U32 R75, RZ, RZ, R41 ;  /* 0x000000ffff4b7224 */ /* 0x000fce00078e0029 */
.L_x_461:
[----:B------:R-:W-:Y:S05]  /*12ae0*/  BSYNC.RECONVERGENT B5 ;  /* 0x0000000000057941 */ /* 0x000fea0003800200 */
.L_x_459:
[C---:B------:R-:W-:Y:S02]  /*12af0*/  ISETP.GT.U32.AND P0, PT, R65.reuse, 0x1, PT ;  /* 0x000000014100780c */ /* 0x040fe40003f04070 */
[--C-:B------:R-:W-:Y:S02]  /*12b00*/  SHF.R.U64 R65, R65, 0x1, R60.reuse ;  /* 0x0000000141417819 */ /* 0x100fe4000000123c */
[----:B------:R-:W-:Y:S02]  /*12b10*/  ISETP.GT.U32.AND.EX P0, PT, R60, RZ, PT, P0 ;  /* 0x000000ff3c00720c */ /* 0x000fe40003f04100 */
[----:B------:R-:W-:-:S11]  /*12b20*/  SHF.R.U32.HI R60, RZ, 0x1, R60 ;  /* 0x00000001ff3c7819 */ /* 0x000fd6000001163c */
[----:B------:R-:W-:Y:S05]  /*12b30*/  @P0 BRA `(.L_x_462) ;  /* 0xffffff0000980947 */ /* 0x000fea000383ffff */
[----:B------:R-:W-:Y:S05]  /*12b40*/  BSYNC.RECONVERGENT B4 ;  /* 0x0000000000047941 */ /* 0x000fea0003800200 */
.L_x_55:
[C---:B------:R-:W-:Y:S02]  /*12b50*/  ISETP.NE.U32.AND P0, PT, R59.reuse, R53, PT ;  /* 0x000000353b00720c */ /* 0x040fe40003f05070 */
[----:B------:R-:W-:Y:S02]  /*12b60*/  ISETP.EQ.U32.AND P1, PT, R59, 0x1, PT ;  /* 0x000000013b00780c */ /* 0x000fe40003f22070 */
[----:B------:R-:W-:-:S04]  /*12b70*/  ISETP.NE.AND.EX P0, PT, R58, R54, PT, P0 ;  /* 0x000000363a00720c */ /* 0x000fc80003f05300 */
[----:B------:R-:W-:-:S13]  /*12b80*/  ISETP.EQ.OR.EX P0, PT, R58, RZ, !P0, P1 ;  /* 0x000000ff3a00720c */ /* 0x000fda0004702710 */
[----:B------:R-:W-:Y:S05]  /*12b90*/  @P0 BRA `(.L_x_54) ;  /* 0x0000007c00dc0947 */ /* 0x000fea0003800000 */
[----:B------:R-:W-:Y:S02]  /*12ba0*/  ISETP.NE.AND P1, PT, R70, -0x1, PT ;  /* 0xffffffff4600780c */ /* 0x000fe40003f25270 */
[----:B------:R-:W-:-:S11]  /*12bb0*/  PLOP3.LUT P0, PT, PT, PT, PT, 0x80, 0x8 ;  /* 0x000000000008781c */ /* 0x000fd60003f0f070 */
[----:B------:R-:W-:Y:S05]  /*12bc0*/  @!P1 BREAK.RELIABLE B3 ;  /* 0x0000000000039942 */ /* 0x000fea0003800100 */
[----:B------:R-:W-:Y:S05]  /*12bd0*/  @!P1 BRA `(.L_x_49) ;  /* 0x0000009800809947 */ /* 0x000fea0003800000 */
[----:B------:R-:W-:-:S07]  /*12be0*/  HFMA2 R60, -RZ, RZ, 0, 0 ;  /* 0x00000000ff3c7431 */ /* 0x000fce00000001ff */
.L_x_666:
[-C--:B------:R-:W-:Y:S01]  /*12bf0*/  IMAD.WIDE.U32 R40, R58, R59.reuse, RZ ;  /* 0x0000003b3a287225 */ /* 0x080fe200078e00ff */
[----:B------:R-:W-:Y:S03]  /*12c00*/  BSSY.RECONVERGENT B4, `(.L_x_463) ;  /* 0x00007c8000047945 */ /* 0x000fe60003800200 */
[----:B------:R-:W-:-:S04]  /*12c10*/  IMAD.WIDE.U32 R62, R59, R59, RZ ;  /* 0x0000003b3b3e7225 */ /* 0x000fc800078e00ff */
[----:B------:R-:W-:-:S04]  /*12c20*/  IMAD.WIDE.U32 R40, P0, R59, R58, R40 ;  /* 0x0000003a3b287225 */ /* 0x000fc80007800028 */
[----:B------:R-:W-:Y:S01]  /*12c30*/  IMAD.X R65, RZ, RZ, RZ, P0 ;  /* 0x000000ffff417224 */ /* 0x000fe200000e06ff */
[----:B------:R-:W-:Y:S01]  /*12c40*/  IADD3 R61, P0, PT, R63, R40, RZ ;  /* 0x000000283f3d7210 */ /* 0x000fe20007f1e0ff */
[----:B------:R-:W-:-:S04]  /*12c50*/  IMAD.MOV.U32 R64, RZ, RZ, R41 ;  /* 0x000000ffff407224 */ /* 0x000fc800078e0029 */
        /* <DEDUP_REMOVED lines=27> */
.L_x_466:
[----:B------:R-:W-:Y:S01]  /*12e10*/  IMAD.MOV.U32 R63, RZ, RZ, R49 ;  /* 0x000000ffff3f7224 */ /* 0x000fe200078e0031 */
[----:B------:R-:W-:Y:S01]  /*12e20*/  MOV R51, 0x12e50 ;  /* 0x00012e5000337802 */ /* 0x000fe20000000f00 */
[----:B------:R-:W-:-:S07]  /*12e30*/  IMAD.MOV.U32 R64, RZ, RZ, R50 ;  /* 0x000000ffff407224 */ /* 0x000fce00078e0032 */
[----:B------:R-:W-:Y:S05]  /*12e40*/  CALL.REL.NOINC `($__internal_0_$__cuda_sm20_rem_u64) ;  /* 0x0000023c00387944 */ /* 0x000fea0003c00000 */
[----:B------:R-:W-:Y:S01]  /*12e50*/  MOV R74, R40 ;  /* 0x00000028004a7202 */ /* 0x000fe20000000f00 */
[----:B------:R-:W-:-:S07]  /*12e60*/  IMAD.MOV.U32 R75, RZ, RZ, R41 ;  /* 0x000000ffff4b7224 */ /* 0x000fce00078e0029 */
.L_x_467:
[----:B------:R-:W-:Y:S05]  /*12e70*/  BSYNC.RECONVERGENT B5 ;  /* 0x0000000000057941 */ /* 0x000fea0003800200 */
.L_x_465:
        /* <DEDUP_REMOVED lines=23> */
.L_x_469:
[----:B------:R-:W-:Y:S01]  /*12ff0*/  IMAD.MOV.U32 R62, RZ, RZ, R58 ;  /* 0x000000ffff3e7224 */ /* 0x000fe200078e003a */
[----:B------:R-:W-:Y:S01]  /*13000*/  MOV R64, R50 ;  /* 0x0000003200407202 */ /* 0x000fe20000000f00 */
[----:B------:R-:W-:Y:S01]  /*13010*/  IMAD.MOV.U32 R61, RZ, RZ, R59 ;  /* 0x000000ffff3d7224 */ /* 0x000fe200078e003b */
[----:B------:R-:W-:Y:S01]  /*13020*/  MOV R51, 0x13050 ;  /* 0x0001305000337802 */ /* 0x000fe20000000f00 */
[----:B------:R-:W-:-:S07]  /*13030*/  IMAD.MOV.U32 R63, RZ, RZ, R49 ;  /* 0x000000ffff3f7224 */ /* 0x000fce00078e0031 */
[----:B------:R-:W-:Y:S05]  /*13040*/  CALL.REL.NOINC `($__internal_0_$__cuda_sm20_rem_u64) ;  /* 0x0000023800b87944 */ /* 0x000fea0003c00000 */
.L_x_470:
[----:B------:R-:W-:Y:S05]  /*13050*/  BSYNC.RECONVERGENT B5 ;  /* 0x0000000000057941 */ /* 0x000fea0003800200 */
.L_x_468:
        /* <DEDUP_REMOVED lines=25> */
.L_x_472:
[----:B------:R-:W-:Y:S01]  /*131f0*/  IMAD.MOV.U32 R63, RZ, RZ, R49 ;  /* 0x000000ffff3f7224 */ /* 0x000fe200078e0031 */
[----:B------:R-:W-:Y:S01]  /*13200*/  MOV R51, 0x13230 ;  /* 0x0001323000337802 */ /* 0x000fe20000000f00 */
[----:B------:R-:W-:-:S07]  /*13210*/  IMAD.MOV.U32 R64, RZ, RZ, R50 ;  /* 0x000000ffff407224 */ /* 0x000fce00078e0032 */
[----:B------:R-:W-:Y:S05]  /*13220*/  CALL.REL.NOINC `($__internal_0_$__cuda_sm20_rem_u64) ;  /* 0x0000023800407944 */ /* 0x000fea0003c00000 */
.L_x_473:
[----:B------:R-:W-:Y:S05]  /*13230*/  BSYNC.RECONVERGENT B5 ;  /* 0x0000000000057941 */ /* 0x000fea0003800200 */
.L_x_471:
        /* <DEDUP_REMOVED lines=25> */
.L_x_475:
[----:B------:R-:W-:Y:S01]  /*133d0*/  IMAD.MOV.U32 R63, RZ, RZ, R49 ;  /* 0x000000ffff3f7224 */ /* 0x000fe200078e0031 */
[----:B------:R-:W-:Y:S02]  /*133e0*/  MOV R64, R50 ;  /* 0x0000003200407202 */ /* 0x000fe40000000f00 */
[----:B------:R-:W-:-:S07]  /*133f0*/  MOV R51, 0x13410 ;  /* 0x0001341000337802 */ /* 0x000fce0000000f00 */
[----:B------:R-:W-:Y:S05]  /*13400*/  CALL.REL.NOINC `($__internal_0_$__cuda_sm20_rem_u64) ;  /* 0x0000023400c87944 */ /* 0x000fea0003c00000 */
.L_x_476:
[----:B------:R-:W-:Y:S05]  /*13410*/  BSYNC.RECONVERGENT B5 ;  /* 0x0000000000057941 */ /* 0x000fea0003800200 */
.L_x_474:
        /* <DEDUP_REMOVED lines=25> */
.L_x_478:
[----:B------:R-:W-:Y:S01]  /*135b0*/  IMAD.MOV.U32 R63, RZ, RZ, R49 ;  /* 0x000000ffff3f7224 */ /* 0x000fe200078e0031 */
[----:B------:R-:W-:Y:S01]  /*135c0*/  MOV R51, 0x135f0 ;  /* 0x000135f000337802 */ /* 0x000fe20000000f00 */
[----:B------:R-:W-:-:S07]  /*135d0*/  IMAD.MOV.U32 R64, RZ, RZ, R50 ;  /* 0x000000ffff407224 */ /* 0x000fce00078e0032 */
[----:B------:R-:W-:Y:S05]  /*135e0*/  CALL.REL.NOINC `($__internal_0_$__cuda_sm20_rem_u64) ;  /* 0x0000023400507944 */ /* 0x000fea0003c00000 */
.L_x_479:
[----:B------:R-:W-:Y:S05]  /*135f0*/  BSYNC.RECONVERGENT B5 ;  /* 0x0000000000057941 */ /* 0x000fea0003800200 */
.L_x_477:
        /* <DEDUP_REMOVED lines=25> */
.L_x_481:
[----:B------:R-:W-:Y:S01]  /*13790*/  IMAD.MOV.U32 R63, RZ, RZ, R49 ;  /* 0x000000ffff3f7224 */ /* 0x000fe200078e0031 */
[----:B------:R-:W-:Y:S02]  /*137a0*/  MOV R64, R50 ;  /* 0x0000003200407202 */ /* 0x000fe40000000f00 */
[----:B------:R-:W-:-:S07]  /*137b0*/  MOV R51, 0x137d0 ;  /* 0x000137d000337802 */ /* 0x000fce0000000f00 */
[----:B------:R-:W-:Y:S05]  /*137c0*/  CALL.REL.NOINC `($__internal_0_$__cuda_sm20_rem_u64) ;  /* 0x0000023000d87944 */ /* 0x000fea0003c00000 */
.L_x_482:
[----:B------:R-:W-:Y:S05]  /*137d0*/  BSYNC.RECONVERGENT B5 ;  /* 0x0000000000057941 */ /* 0x000fea0003800200 */
.L_x_480:
        /* <DEDUP_REMOVED lines=25> */
.L_x_484:
[----:B------:R-:W-:Y:S01]  /*13970*/  IMAD.MOV.U32 R63, RZ, RZ, R49 ;  /* 0x000000ffff3f7224 */ /* 0x000fe200078e0031 */
[----:B------:R-:W-:Y:S01]  /*13980*/  MOV R51, 0x139b0 ;  /* 0x000139b000337802 */ /* 0x000fe20000000f00 */
[----:B------:R-:W-:-:S07]  /*13990*/  IMAD.MOV.U32 R64, RZ, RZ, R50 ;  /* 0x000000ffff407224 */ /* 0x000fce00078e0032 */
[----:B------:R-:W-:Y:S05]  /*139a0*/  CALL.REL.NOINC `($__internal_0_$__cuda_sm20_rem_u64) ;  /* 0x0000023000607944 */ /* 0x000fea0003c00000 */
.L_x_485:
[----:B------:R-:W-:Y:S05]  /*139b0*/  BSYNC.RECONVERGENT B5 ;  /* 0x0000000000057941 */ /* 0x000fea0003800200 */
.L_x_483:
        /* <DEDUP_REMOVED lines=25> */
.L_x_487:
[----:B------:R-:W-:Y:S01]  /*13b50*/  IMAD.MOV.U32 R63, RZ, RZ, R49 ;  /* 0x000000ffff3f7224 */ /* 0x000fe200078e0031 */
[----:B------:R-:W-:Y:S02]  /*13b60*/  MOV R64, R50 ;  /* 0x0000003200407202 */ /* 0x000fe40000000f00 */
[----:B------:R-:W-:-:S07]  /*13b70*/  MOV R51, 0x13b90 ;  /* 0x00013b9000337802 */ /* 0x000fce0000000f00 */
[----:B------:R-:W-:Y:S05]  /*13b80*/  CALL.REL.NOINC `($__internal_0_$__cuda_sm20_rem_u64) ;  /* 0x0000022c00e87944 */ /* 0x000fea0003c00000 */
.L_x_488:
[----:B------:R-:W-:Y:S05]  /*13b90*/  BSYNC.RECONVERGENT B5 ;  /* 0x0000000000057941 */ /* 0x000fea0003800200 */
.L_x_486:
        /* <DEDUP_REMOVED lines=25> */
.L_x_490:
[----:B------:R-:W-:Y:S01]  /*13d30*/  IMAD.MOV.U32 R63, RZ, RZ, R49 ;  /* 0x000000ffff3f7224 */ /* 0x000fe200078e0031 */
[----:B------:R-:W-:Y:S01]  /*13d40*/  MOV R51, 0x13d70 ;  /* 0x00013d7000337802 */ /* 0x000fe20000000f00 */
[----:B------:R-:W-:-:S07]  /*13d50*/  IMAD.MOV.U32 R64, RZ, RZ, R50 ;  /* 0x000000ffff407224 */ /* 0x000fce00078e0032 */
[----:B------:R-:W-:Y:S05]  /*13d60*/  CALL.REL.NOINC `($__internal_0_$__cuda_sm20_rem_u64) ;  /* 0x0000022c00707944 */ /* 0x000fea0003c00000 */
.L_x_491:
[----:B------:R-:W-:Y:S05]  /*13d70*/  BSYNC.RECONVERGENT B5 ;  /* 0x0000000000057941 */ /* 0x000fea0003800200 */
.L_x_489:
        /* <DEDUP_REMOVED lines=25> */
.L_x_493:
[----:B------:R-:W-:Y:S01]  /*13f10*/  IMAD.MOV.U32 R63, RZ, RZ, R49 ;  /* 0x000000ffff3f7224 */ /* 0x000fe200078e0031 */
[----:B------:R-:W-:Y:S02]  /*13f20*/  MOV R64, R50 ;  /* 0x0000003200407202 */ /* 0x000fe40000000f00 */
[----:B------:R-:W-:-:S07]  /*13f30*/  MOV R51, 0x13f50 ;  /* 0x00013f5000337802 */ /* 0x000fce0000000f00 */
[----:B------:R-:W-:Y:S05]  /*13f40*/  CALL.REL.NOINC `($__internal_0_$__cuda_sm20_rem_u64) ;  /* 0x0000022800f87944 */ /* 0x000fea0003c00000 */
.L_x_494:
[----:B------:R-:W-:Y:S05]  /*13f50*/  BSYNC.RECONVERGENT B5 ;  /* 0x0000000000057941 */ /* 0x000fea0003800200 */
.L_x_492:
        /* <DEDUP_REMOVED lines=25> */
.L_x_496:
[----:B------:R-:W-:Y:S01]  /*140f0*/  IMAD.MOV.U32 R63, RZ, RZ, R49 ;  /* 0x000000ffff3f7224 */ /* 0x000fe200078e0031 */
[----:B------:R-:W-:Y:S01]  /*14100*/  MOV R51, 0x14130 ;  /* 0x0001413000337802 */ /* 0x000fe20000000f00 */
[----:B------:R-:W-:-:S07]  /*14110*/  IMAD.MOV.U32 R64, RZ, RZ, R50 ;  /* 0x000000ffff407224 */ /* 0x000fce00078e0032 */
[----:B------:R-:W-:Y:S05]  /*14120*/  CALL.REL.NOINC `($__internal_0_$__cuda_sm20_rem_u64) ;  /* 0x0000022800807944 */ /* 0x000fea0003c00000 */
.L_x_497:
[----:B------:R-:W-:Y:S05]  /*14130*/  BSYNC.RECONVERGENT B5 ;  /* 0x0000000000057941 */ /* 0x000fea0003800200 */
.L_x_495:
        /* <DEDUP_REMOVED lines=25> */
.L_x_499:
[----:B------:R-:W-:Y:S01]  /*142d0*/  IMAD.MOV.U32 R63, RZ, RZ, R49 ;  /* 0x000000ffff3f7224 */ /* 0x000fe200078e0031 */
[----:B------:R-:W-:Y:S02]  /*142e0*/  MOV R64, R50 ;  /* 0x0000003200407202 */ /* 0x000fe40000000f00 */
[----:B------:R-:W-:-:S07]  /*142f0*/  MOV R51, 0x14310 ;  /* 0x0001431000337802 */ /* 0x000fce0000000f00 */
[----:B------:R-:W-:Y:S05]  /*14300*/  CALL.REL.NOINC `($__internal_0_$__cuda_sm20_rem_u64) ;  /* 0x0000022800087944 */ /* 0x000fea0003c00000 */
.L_x_500:
[----:B------:R-:W-:Y:S05]  /*14310*/  BSYNC.RECONVERGENT B5 ;  /* 0x0000000000057941 */ /* 0x000fea0003800200 */
.L_x_498:
        /* <DEDUP_REMOVED lines=25> */
.L_x_502:
[----:B------:R-:W-:Y:S01]  /*144b0*/  IMAD.MOV.U32 R63, RZ, RZ, R49 ;  /* 0x000000ffff3f7224 */ /* 0x000fe200078e0031 */
[----:B------:R-:W-:Y:S01]  /*144c0*/  MOV R51, 0x144f0 ;  /* 0x000144f000337802 */ /* 0x000fe20000000f00 */
[----:B------:R-:W-:-:S07]  /*144d0*/  IMAD.MOV.U32 R64, RZ, RZ, R50 ;  /* 0x000000ffff407224 */ /* 0x000fce00078e0032 */
[----:B------:R-:W-:Y:S05]  /*144e0*/  CALL.REL.NOINC `($__internal_0_$__cuda_sm20_rem_u64) ;  /* 0x0000022400907944 */ /* 0x000fea0003c00000 */
.L_x_503:
[----:B------:R-:W-:Y:S05]  /*144f0*/  BSYNC.RECONVERGENT B5 ;  /* 0x0000000000057941 */ /* 0x000fea0003800200 */
.L_x_501:
        /* <DEDUP_REMOVED lines=25> */
.L_x_505:
[----:B------:R-:W-:Y:S01]  /*14690*/  IMAD.MOV.U32 R63, RZ, RZ, R49 ;  /* 0x000000ffff3f7224 */ /* 0x000fe200078e0031 */
[----:B------:R-:W-:Y:S02]  /*146a0*/  MOV R64, R50 ;  /* 0x0000003200407202 */ /* 0x000fe40000000f00 */
[----:B------:R-:W-:-:S07]  /*146b0*/  MOV R51, 0x146d0 ;  /* 0x000146d000337802 */ /* 0x000fce0000000f00 */
[----:B------:R-:W-:Y:S05]  /*146c0*/  CALL.REL.NOINC `($__internal_0_$__cuda_sm20_rem_u64) ;  /* 0x0000022400187944 */ /* 0x000fea0003c00000 */
.L_x_506:
[----:B------:R-:W-:Y:S05]  /*146d0*/  BSYNC.RECONVERGENT B5 ;  /* 0x0000000000057941 */ /* 0x000fea0003800200 */
.L_x_504:
        /* <DEDUP_REMOVED lines=25> */
.L_x_508:
[----:B------:R-:W-:Y:S01]  /*14870*/  IMAD.MOV.U32 R63, RZ, RZ, R49 ;  /* 0x000000ffff3f7224 */ /* 0x000fe200078e0031 */
[----:B------:R-:W-:Y:S01]  /*14880*/  MOV R51, 0x148b0 ;  /* 0x000148b000337802 */ /* 0x000fe20000000f00 */
[----:B------:R-:W-:-:S07]  /*14890*/  IMAD.MOV.U32 R64, RZ, RZ, R50 ;  /* 0x000000ffff407224 */ /* 0x000fce00078e0032 */
[----:B------:R-:W-:Y:S05]  /*148a0*/  CALL.REL.NOINC `($__internal_0_$__cuda_sm20_rem_u64) ;  /* 0x0000022000a07944 */ /* 0x000fea0003c00000 */
.L_x_509:
[----:B------:R-:W-:Y:S05]  /*148b0*/  BSYNC.RECONVERGENT B5 ;  /* 0x0000000000057941 */ /* 0x000fea0003800200 */
.L_x_507:
        /* <DEDUP_REMOVED lines=25> */
.L_x_511:
[----:B------:R-:W-:Y:S01]  /*14a50*/  IMAD.MOV.U32 R63, RZ, RZ, R49 ;  /* 0x000000ffff3f7224 */ /* 0x000fe200078e0031 */
[----:B------:R-:W-:Y:S02]  /*14a60*/  MOV R64, R50 ;  /* 0x0000003200407202 */ /* 0x000fe40000000f00 */
[----:B------:R-:W-:-:S07]  /*14a70*/  MOV R51, 0x14a90 ;  /* 0x00014a9000337802 */ /* 0x000fce0000000f00 */
[----:B------:R-:W-:Y:S05]  /*14a80*/  CALL.REL.NOINC `($__internal_0_$__cuda_sm20_rem_u64) ;  /* 0x0000022000287944 */ /* 0x000fea0003c00000 */
.L_x_512:
[----:B------:R-:W-:Y:S05]  /*14a90*/  BSYNC.RECONVERGENT B5 ;  /* 0x0000000000057941 */ /* 0x000fea0003800200 */
.L_x_510:
        /* <DEDUP_REMOVED lines=25> */
.L_x_514:
[----:B------:R-:W-:Y:S01]  /*14c30*/  IMAD.MOV.U32 R63, RZ, RZ, R49 ;  /* 0x000000ffff3f7224 */ /* 0x000fe200078e0031 */
[----:B------:R-:W-:Y:S01]  /*14c40*/  MOV R51, 0x14c70 ;  /* 0x00014c7000337802 */ /* 0x000fe20000000f00 */
[----:B------:R-:W-:-:S07]  /*14c50*/  IMAD.MOV.U32 R64, RZ, RZ, R50 ;  /* 0x000000ffff407224 */ /* 0x000fce00078e0032 */
[----:B------:R-:W-:Y:S05]  /*14c60*/  CALL.REL.NOINC `($__internal_0_$__cuda_sm20_rem_u64) ;  /* 0x0000021c00b07944 */ /* 0x000fea0003c00000 */
.L_x_515:
[----:B------:R-:W-:Y:S05]  /*14c70*/  BSYNC.RECONVERGENT B5 ;  /* 0x0000000000057941 */ /* 0x000fea0003800200 */
.L_x_513:
        /* <DEDUP_REMOVED lines=25> */
.L_x_517:
[----:B------:R-:W-:Y:S01]  /*14e10*/  IMAD.MOV.U32 R63, RZ, RZ, R49 ;  /* 0x000000ffff3f7224 */ /* 0x000fe200078e0031 */
[----:B------:R-:W-:Y:S02]  /*14e20*/  MOV R64, R50 ;  /* 0x0000003200407202 */ /* 0x000fe40000000f00 */
[----:B------:R-:W-:-:S07]  /*14e30*/  MOV R51, 0x14e50 ;  /* 0x00014e5000337802 */ /* 0x000fce0000000f00 */
[----:B------:R-:W-:Y:S05]  /*14e40*/  CALL.REL.NOINC `($__internal_0_$__cuda_sm20_rem_u64) ;  /* 0x0000021c00387944 */ /* 0x000fea0003c00000 */
.L_x_518:
[----:B------:R-:W-:Y:S05]  /*14e50*/  BSYNC.RECONVERGENT B5 ;  /* 0x0000000000057941 */ /* 0x000fea0003800200 */
.L_x_516:
        /* <DEDUP_REMOVED lines=25> */
.L_x_520:
[----:B------:R-:W-:Y:S01]  /*14ff0*/  IMAD.MOV.U32 R63, RZ, RZ, R49 ;  /* 0x000000ffff3f7224 */ /* 0x000fe200078e0031 */
[----:B------:R-:W-:Y:S01]  /*15000*/  MOV R51, 0x15030 ;  /* 0x0001503000337802 */ /* 0x000fe20000000f00 */
[----:B------:R-:W-:-:S07]  /*15010*/  IMAD.MOV.U32 R64, RZ, RZ, R50 ;  /* 0x000000ffff407224 */ /* 0x000fce00078e0032 */
[----:B------:R-:W-:Y:S05]  /*15020*/  CALL.REL.NOINC `($__internal_0_$__cuda_sm20_rem_u64) ;  /* 0x0000021800c07944 */ /* 0x000fea0003c00000 */
.L_x_521:
[----:B------:R-:W-:Y:S05]  /*15030*/  BSYNC.RECONVERGENT B5 ;  /* 0x0000000000057941 */ /* 0x000fea0003800200 */
.L_x_519:
        /* <DEDUP_REMOVED lines=25> */
.L_x_523:
[----:B------:R-:W-:Y:S01]  /*151d0*/  IMAD.MOV.U32 R63, RZ, RZ, R49 ;  /* 0x000000ffff3f7224 */ /* 0x000fe200078e0031 */
[----:B------:R-:W-:Y:S02]  /*151e0*/  MOV R64, R50 ;  /* 0x0000003200407202 */ /* 0x000fe40000000f00 */
[----:B------:R-:W-:-:S07]  /*151f0*/  MOV R51, 0x15210 ;  /* 0x0001521000337802 */ /* 0x000fce0000000f00 */
[----:B------:R-:W-:Y:S05]  /*15200*/  CALL.REL.NOINC `($__internal_0_$__cuda_sm20_rem_u64) ;  /* 0x0000021800487944 */ /* 0x000fea0003c00000 */
.L_x_524:
[----:B------:R-:W-:Y:S05]  /*15210*/  BSYNC.RECONVERGENT B5 ;  /* 0x0000000000057941 */ /* 0x000fea0003800200 */
.L_x_522:
        /* <DEDUP_REMOVED lines=25> */
.L_x_526:
[----:B------:R-:W-:Y:S01]  /*153b0*/  IMAD.MOV.U32 R63, RZ, RZ, R49 ;  /* 0x000000ffff3f7224 */ /* 0x000fe200078e0031 */
[----:B------:R-:W-:Y:S01]  /*153c0*/  MOV R51, 0x153f0 ;  /* 0x000153f000337802 */ /* 0x000fe20000000f00 */
[----:B------:R-:W-:-:S07]  /*153d0*/  IMAD.MOV.U32 R64, RZ, RZ, R50 ;  /* 0x000000ffff407224 */ /* 0x000fce00078e0032 */
[----:B------:R-:W-:Y:S05]  /*153e0*/  CALL.REL.NOINC `($__internal_0_$__cuda_sm20_rem_u64) ;  /* 0x0000021400d07944 */ /* 0x000fea0003c00000 */
.L_x_527:
[----:B------:R-:W-:Y:S05]  /*153f0*/  BSYNC.RECONVERGENT B5 ;  /* 0x0000000000057941 */ /* 0x000fea0003800200 */
.L_x_525:
        /* <DEDUP_REMOVED lines=25> */
.L_x_529:
[----:B------:R-:W-:Y:S01]  /*15590*/  IMAD.MOV.U32 R63, RZ, RZ, R49 ;  /* 0x000000ffff3f7224 */ /* 0x000fe200078e0031 */
[----:B------:R-:W-:Y:S02]  /*155a0*/  MOV R64, R50 ;  /* 0x0000003200407202 */ /* 0x000fe40000000f00 */
[----:B------:R-:W-:-:S07]  /*155b0*/  MOV R51, 0x155d0 ;  /* 0x000155d000337802 */ /* 0x000fce0000000f00 */
[----:B------:R-:W-:Y:S05]  /*155c0*/  CALL.REL.NOINC `($__internal_0_$__cuda_sm20_rem_u64) ;  /* 0x0000021400587944 */ /* 0x000fea0003c00000 */
.L_x_530:
[----:B------:R-:W-:Y:S05]  /*155d0*/  BSYNC.RECONVERGENT B5 ;  /* 0x0000000000057941 */ /* 0x000fea0003800200 */
.L_x_528:
        /* <DEDUP_REMOVED lines=25> */
.L_x_532:
[----:B------:R-:W-:Y:S01]  /*15770*/  IMAD.MOV.U32 R63, RZ, RZ, R49 ;  /* 0x000000ffff3f7224 */ /* 0x000fe200078e0031 */
[----:B------:R-:W-:Y:S01]  /*15780*/  MOV R51, 0x157b0 ;  /* 0x000157b000337802 */ /* 0x000fe20000000f00 */
[----:B------:R-:W-:-:S07]  /*15790*/  IMAD.MOV.U32 R64, RZ, RZ, R50 ;  /* 0x000000ffff407224 */ /* 0x000fce00078e0032 */
[----:B------:R-:W-:Y:S05]  /*157a0*/  CALL.REL.NOINC `($__internal_0_$__cuda_sm20_rem_u64) ;  /* 0x0000021000e07944 */ /* 0x000fea0003c00000 */
.L_x_533:
[----:B------:R-:W-:Y:S05]  /*157b0*/  BSYNC.RECONVERGENT B5 ;  /* 0x0000000000057941 */ /* 0x000fea0003800200 */
.L_x_531:
        /* <DEDUP_REMOVED lines=25> */
.L_x_535:
[----:B------:R-:W-:Y:S01]  /*15950*/  IMAD.MOV.U32 R63, RZ, RZ, R49 ;  /* 0x000000ffff3f7224 */ /* 0x000fe200078e0031 */
[----:B------:R-:W-:Y:S02]  /*15960*/  MOV R64, R50 ;  /* 0x0000003200407202 */ /* 0x000fe40000000f00 */
[----:B------:R-:W-:-:S07]  /*15970*/  MOV R51, 0x15990 ;  /* 0x0001599000337802 */ /* 0x000fce0000000f00 */
[----:B------:R-:W-:Y:S05]  /*15980*/  CALL.REL.NOINC `($__internal_0_$__cuda_sm20_rem_u64) ;  /* 0x0000021000687944 */ /* 0x000fea0003c00000 */
.L_x_536:
[----:B------:R-:W-:Y:S05]  /*15990*/  BSYNC.RECONVERGENT B5 ;  /* 0x0000000000057941 */ /* 0x000fea0003800200 */
.L_x_534:
        /* <DEDUP_REMOVED lines=25> */
.L_x_538:
[----:B------:R-:W-:Y:S01]  /*15b30*/  IMAD.MOV.U32 R63, RZ, RZ, R49 ;  /* 0x000000ffff3f7224 */ /* 0x000fe200078e0031 */
[----:B------:R-:W-:Y:S01]  /*15b40*/  MOV R51, 0x15b70 ;  /* 0x00015b7000337802 */ /* 0x000fe20000000f00 */
[----:B------:R-:W-:-:S07]  /*15b50*/  IMAD.MOV.U32 R64, RZ, RZ, R50 ;  /* 0x000000ffff407224 */ /* 0x000fce00078e0032 */
[----:B------:R-:W-:Y:S05]  /*15b60*/  CALL.REL.NOINC `($__internal_0_$__cuda_sm20_rem_u64) ;  /* 0x0000020c00f07944 */ /* 0x000fea0003c00000 */
.L_x_539:
[----:B------:R-:W-:Y:S05]  /*15b70*/  BSYNC.RECONVERGENT B5 ;  /* 0x0000000000057941 */ /* 0x000fea0003800200 */
.L_x_537:
        /* <DEDUP_REMOVED lines=25> */
.L_x_541:
[----:B------:R-:W-:Y:S01]  /*15d10*/  IMAD.MOV.U32 R63, RZ, RZ, R49 ;  /* 0x000000ffff3f7224 */ /* 0x000fe200078e0031 */
[----:B------:R-:W-:Y:S02]  /*15d20*/  MOV R64, R50 ;  /* 0x0000003200407202 */ /* 0x000fe40000000f00 */
[----:B------:R-:W-:-:S07]  /*15d30*/  MOV R51, 0x15d50 ;  /* 0x00015d5000337802 */ /* 0x000fce0000000f00 */
[----:B------:R-:W-:Y:S05]  /*15d40*/  CALL.REL.NOINC `($__internal_0_$__cuda_sm20_rem_u64) ;  /* 0x0000020c00787944 */ /* 0x000fea0003c00000 */
.L_x_542:
[----:B------:R-:W-:Y:S05]  /*15d50*/  BSYNC.RECONVERGENT B5 ;  /* 0x0000000000057941 */ /* 0x000fea0003800200 */
.L_x_540:
        /* <DEDUP_REMOVED lines=25> */
.L_x_544:
[----:B------:R-:W-:Y:S01]  /*15ef0*/  IMAD.MOV.U32 R63, RZ, RZ, R49 ;  /* 0x000000ffff3f7224 */ /* 0x000fe200078e0031 */
[----:B------:R-:W-:Y:S01]  /*15f00*/  MOV R51, 0x15f30 ;  /* 0x00015f3000337802 */ /* 0x000fe20000000f00 */
[----:B------:R-:W-:-:S07]  /*15f10*/  IMAD.MOV.U32 R64, RZ, RZ, R50 ;  /* 0x000000ffff407224 */ /* 0x000fce00078e0032 */
[----:B------:R-:W-:Y:S05]  /*15f20*/  CALL.REL.NOINC `($__internal_0_$__cuda_sm20_rem_u64) ;  /* 0x0000020c00007944 */ /* 0x000fea0003c00000 */
.L_x_545:
[----:B------:R-:W-:Y:S05]  /*15f30*/  BSYNC.RECONVERGENT B5 ;  /* 0x0000000000057941 */ /* 0x000fea0003800200 */
.L_x_543:
        /* <DEDUP_REMOVED lines=25> */
.L_x_547:
[----:B------:R-:W-:Y:S01]  /*160d0*/  IMAD.MOV.U32 R63, RZ, RZ, R49 ;  /* 0x000000ffff3f7224 */ /* 0x000fe200078e0031 */
[----:B------:R-:W-:Y:S02]  /*160e0*/  MOV R64, R50 ;  /* 0x0000003200407202 */ /* 0x000fe40000000f00 */
[----:B------:R-:W-:-:S07]  /*160f0*/  MOV R51, 0x16110 ;  /* 0x0001611000337802 */ /* 0x000fce0000000f00 */
[----:B------:R-:W-:Y:S05]  /*16100*/  CALL.REL.NOINC `($__internal_0_$__cuda_sm20_rem_u64) ;  /* 0x0000020800887944 */ /* 0x000fea0003c00000 */
.L_x_548:
[----:B------:R-:W-:Y:S05]  /*16110*/  BSYNC.RECONVERGENT B5 ;  /* 0x0000000000057941 */ /* 0x000fea0003800200 */
.L_x_546:
        /* <DEDUP_REMOVED lines=25> */
.L_x_550:
[----:B------:R-:W-:Y:S01]  /*162b0*/  IMAD.MOV.U32 R63, RZ, RZ, R49 ;  /* 0x000000ffff3f7224 */ /* 0x000fe200078e0031 */
[----:B------:R-:W-:Y:S01]  /*162c0*/  MOV R51, 0x162f0 ;  /* 0x000162f000337802 */ /* 0x000fe20000000f00 */
[----:B------:R-:W-:-:S07]  /*162d0*/  IMAD.MOV.U32 R64, RZ, RZ, R50 ;  /* 0x000000ffff407224 */ /* 0x000fce00078e0032 */
[----:B------:R-:W-:Y:S05]  /*162e0*/  CALL.REL.NOINC `($__internal_0_$__cuda_sm20_rem_u64) ;  /* 0x0000020800107944 */ /* 0x000fea0003c00000 */
.L_x_551:
[----:B------:R-:W-:Y:S05]  /*162f0*/  BSYNC.RECONVERGENT B5 ;  /* 0x0000000000057941 */ /* 0x000fea0003800200 */
.L_x_549:
        /* <DEDUP_REMOVED lines=25> */
.L_x_553:
[----:B------:R-:W-:Y:S01]  /*16490*/  IMAD.MOV.U32 R63, RZ, RZ, R49 ;  /* 0x000000ffff3f7224 */ /* 0x000fe200078e0031 */
[----:B------:R-:W-:Y:S02]  /*164a0*/  MOV R64, R50 ;  /* 0x0000003200407202 */ /* 0x000fe40000000f00 */
[----:B------:R-:W-:-:S07]  /*164b0*/  MOV R51, 0x164d0 ;  /* 0x000164d000337802 */ /* 0x000fce0000000f00 */
[----:B------:R-:W-:Y:S05]  /*164c0*/  CALL.REL.NOINC `($__internal_0_$__cuda_sm20_rem_u64) ;  /* 0x0000020400987944 */ /* 0x000fea0003c00000 */
.L_x_554:
[----:B------:R-:W-:Y:S05]  /*164d0*/  BSYNC.RECONVERGENT B5 ;  /* 0x0000000000057941 */ /* 0x000fea0003800200 */
.L_x_552:
        /* <DEDUP_REMOVED lines=25> */
.L_x_556:
[----:B------:R-:W-:Y:S01]  /*16670*/  IMAD.MOV.U32 R63, RZ, RZ, R49 ;  /* 0x000000ffff3f7224 */ /* 0x000fe200078e0031 */
[----:B------:R-:W-:Y:S01]  /*16680*/  MOV R51, 0x166b0 ;  /* 0x000166b000337802 */ /* 0x000fe20000000f00 */
[----:B------:R-:W-:-:S07]  /*16690*/  IMAD.MOV.U32 R64, RZ, RZ, R50 ;  /* 0x000000ffff407224 */ /* 0x000fce00078e0032 */
[----:B------:R-:W-:Y:S05]  /*166a0*/  CALL.REL.NOINC `($__internal_0_$__cuda_sm20_rem_u64) ;  /* 0x0000020400207944 */ /* 0x000fea0003c00000 */
.L_x_557:
[----:B------:R-:W-:Y:S05]  /*166b0*/  BSYNC.RECONVERGENT B5 ;  /* 0x0000000000057941 */ /* 0x000fea0003800200 */
.L_x_555:
        /* <DEDUP_REMOVED lines=25> */
.L_x_559:
[----:B------:R-:W-:Y:S01]  /*16850*/  IMAD.MOV.U32 R63, RZ, RZ, R49 ;  /* 0x000000ffff3f7224 */ /* 0x000fe200078e0031 */
[----:B------:R-:W-:Y:S02]  /*16860*/  MOV R64, R50 ;  /* 0x0000003200407202 */ /* 0x000fe40000000f00 */
[----:B------:R-:W-:-:S07]  /*16870*/  MOV R51, 0x16890 ;  /* 0x0001689000337802 */ /* 0x000fce0000000f00 */
[----:B------:R-:W-:Y:S05]  /*16880*/  CALL.REL.NOINC `($__internal_0_$__cuda_sm20_rem_u64) ;  /* 0x0000020000a87944 */ /* 0x000fea0003c00000 */
.L_x_560:
[----:B------:R-:W-:Y:S05]  /*16890*/  BSYNC.RECONVERGENT B5 ;  /* 0x0000000000057941 */ /* 0x000fea0003800200 */
.L_x_558:
        /* <DEDUP_REMOVED lines=25> */
.L_x_562:
[----:B------:R-:W-:Y:S01]  /*16a30*/  IMAD.MOV.U32 R63, RZ, RZ, R49 ;  /* 0x000000ffff3f7224 */ /* 0x000fe200078e0031 */
[----:B------:R-:W-:Y:S01]  /*16a40*/  MOV R51, 0x16a70 ;  /* 0x00016a7000337802 */ /* 0x000fe20000000f00 */
[----:B------:R-:W-:-:S07]  /*16a50*/  IMAD.MOV.U32 R64, RZ, RZ, R50 ;  /* 0x000000ffff407224 */ /* 0x000fce00078e0032 */
[----:B------:R-:W-:Y:S05]  /*16a60*/  CALL.REL.NOINC `($__internal_0_$__cuda_sm20_rem_u64) ;  /* 0x0000020000307944 */ /* 0x000fea0003c00000 */
.L_x_563:
[----:B------:R-:W-:Y:S05]  /*16a70*/  BSYNC.RECONVERGENT B5 ;  /* 0x0000000000057941 */ /* 0x000fea0003800200 */
.L_x_561:
        /* <DEDUP_REMOVED lines=25> */
.L_x_565:
[----:B------:R-:W-:Y:S01]  /*16c10*/  IMAD.MOV.U32 R63, RZ, RZ, R49 ;  /* 0x000000ffff3f7224 */ /* 0x000fe200078e0031 */
[----:B------:R-:W-:Y:S02]  /*16c20*/  MOV R64, R50 ;  /* 0x0000003200407202 */ /* 0x000fe40000000f00 */
[----:B------:R-:W-:-:S07]  /*16c30*/  MOV R51, 0x16c50 ;  /* 0x00016c5000337802 */ /* 0x000fce0000000f00 */
[----:B------:R-:W-:Y:S05]  /*16c40*/  CALL.REL.NOINC `($__internal_0_$__cuda_sm20_rem_u64) ;  /* 0x000001fc00b87944 */ /* 0x000fea0003c00000 */
.L_x_566:
[----:B------:R-:W-:Y:S05]  /*16c50*/  BSYNC.RECONVERGENT B5 ;  /* 0x0000000000057941 */ /* 0x000fea0003800200 */
.L_x_564:
        /* <DEDUP_REMOVED lines=25> */
.L_x_568:
[----:B------:R-:W-:Y:S01]  /*16df0*/  IMAD.MOV.U32 R63, RZ, RZ, R49 ;  /* 0x000000ffff3f7224 */ /* 0x000fe200078e0031 */
[----:B------:R-:W-:Y:S01]  /*16e00*/  MOV R51, 0x16e30 ;  /* 0x00016e3000337802 */ /* 0x000fe20000000f00 */
[----:B------:R-:W-:-:S07]  /*16e10*/  IMAD.MOV.U32 R64, RZ, RZ, R50 ;  /* 0x000000ffff407224 */ /* 0x000fce00078e0032 */
[----:B------:R-:W-:Y:S05]  /*16e20*/  CALL.REL.NOINC `($__internal_0_$__cuda_sm20_rem_u64) ;  /* 0x000001fc00407944 */ /* 0x000fea0003c00000 */
.L_x_569:
[----:B------:R-:W-:Y:S05]  /*16e30*/  BSYNC.RECONVERGENT B5 ;  /* 0x0000000000057941 */ /* 0x000fea0003800200 */
.L_x_567:
        /* <DEDUP_REMOVED lines=25> */
.L_x_571:
[----:B------:R-:W-:Y:S01]  /*16fd0*/  IMAD.MOV.U32 R63, RZ, RZ, R49 ;  /* 0x000000ffff3f7224 */ /* 0x000fe200078e0031 */
[----:B------:R-:W-:Y:S02]  /*16fe0*/  MOV R64, R50 ;  /* 0x0000003200407202 */ /* 0x000fe40000000f00 */
[----:B------:R-:W-:-:S07]  /*16ff0*/  MOV R51, 0x17010 ;  /* 0x0001701000337802 */ /* 0x000fce0000000f00 */
[----:B------:R-:W-:Y:S05]  /*17000*/  CALL.REL.NOINC `($__internal_0_$__cuda_sm20_rem_u64) ;  /* 0x000001f800c87944 */ /* 0x000fea0003c00000 */
.L_x_572:
[----:B------:R-:W-:Y:S05]  /*17010*/  BSYNC.RECONVERGENT B5 ;  /* 0x0000000000057941 */ /* 0x000fea0003800200 */
.L_x_570:
        /* <DEDUP_REMOVED lines=25> */
.L_x_574:
[----:B------:R-:W-:Y:S01]  /*171b0*/  IMAD.MOV.U32 R63, RZ, RZ, R49 ;  /* 0x000000ffff3f7224 */ /* 0x000fe200078e0031 */
[----:B------:R-:W-:Y:S01]  /*171c0*/  MOV R51, 0x171f0 ;  /* 0x000171f000337802 */ /* 0x000fe20000000f00 */
[----:B------:R-:W-:-:S07]  /*171d0*/  IMAD.MOV.U32 R64, RZ, RZ, R50 ;  /* 0x000000ffff407224 */ /* 0x000fce00078e0032 */
[----:B------:R-:W-:Y:S05]  /*171e0*/  CALL.REL.NOINC `($__internal_0_$__cuda_sm20_rem_u64) ;  /* 0x000001f800507944 */ /* 0x000fea0003c00000 */
.L_x_575:
[----:B------:R-:W-:Y:S05]  /*171f0*/  BSYNC.RECONVERGENT B5 ;  /* 0x0000000000057941 */ /* 0x000fea0003800200 */
.L_x_573:
        /* <DEDUP_REMOVED lines=25> */
.L_x_577:
[----:B------:R-:W-:Y:S01]  /*17390*/  IMAD.MOV.U32 R63, RZ, RZ, R49 ;  /* 0x000000ffff3f7224 */ /* 0x000fe200078e0031 */
[----:B------:R-:W-:Y:S02]  /*173a0*/  MOV R64, R50 ;  /* 0x0000003200407202 */ /* 0x000fe40000000f00 */
[----:B------:R-:W-:-:S07]  /*173b0*/  MOV R51, 0x173d0 ;  /* 0x000173d000337802 */ /* 0x000fce0000000f00 */
[----:B------:R-:W-:Y:S05]  /*173c0*/  CALL.REL.NOINC `($__internal_0_$__cuda_sm20_rem_u64) ;  /* 0x000001f400d87944 */ /* 0x000fea0003c00000 */
.L_x_578:
[----:B------:R-:W-:Y:S05]  /*173d0*/  BSYNC.RECONVERGENT B5 ;  /* 0x0000000000057941 */ /* 0x000fea0003800200 */
.L_x_576:
        /* <DEDUP_REMOVED lines=25> */
.L_x_580:
[----:B------:R-:W-:Y:S01]  /*17570*/  IMAD.MOV.U32 R63, RZ, RZ, R49 ;  /* 0x000000ffff3f7224 */ /* 0x000fe200078e0031 */
[----:B------:R-:W-:Y:S01]  /*17580*/  MOV R51, 0x175b0 ;  /* 0x000175b000337802 */ /* 0x000fe20000000f00 */
[----:B------:R-:W-:-:S07]  /*17590*/  IMAD.MOV.U32 R64, RZ, RZ, R50 ;  /* 0x000000ffff407224 */ /* 0x000fce00078e0032 */
[----:B------:R-:W-:Y:S05]  /*175a0*/  CALL.REL.NOINC `($__internal_0_$__cuda_sm20_rem_u64) ;  /* 0x000001f400607944 */ /* 0x000fea0003c00000 */
.L_x_581:
[----:B------:R-:W-:Y:S05]  /*175b0*/  BSYNC.RECONVERGENT B5 ;  /* 0x0000000000057941 */ /* 0x000fea0003800200 */
.L_x_579:
        /* <DEDUP_REMOVED lines=25> */
.L_x_583:
[----:B------:R-:W-:Y:S01]  /*17750*/  IMAD.MOV.U32 R63, RZ, RZ, R49 ;  /* 0x000000ffff3f7224 */ /* 0x000fe200078e0031 */
[----:B------:R-:W-:Y:S02]  /*17760*/  MOV R64, R50 ;  /* 0x0000003200407202 */ /* 0x000fe40000000f00 */
[----:B------:R-:W-:-:S07]  /*17770*/  MOV R51, 0x17790 ;  /* 0x0001779000337802 */ /* 0x000fce0000000f00 */
[----:B------:R-:W-:Y:S05]  /*17780*/  CALL.REL.NOINC `($__internal_0_$__cuda_sm20_rem_u64) ;  /* 0x000001f000e87944 */ /* 0x000fea0003c00000 */
.L_x_584:
[----:B------:R-:W-:Y:S05]  /*17790*/  BSYNC.RECONVERGENT B5 ;  /* 0x0000000000057941 */ /* 0x000fea0003800200 */
.L_x_582:
        /* <DEDUP_REMOVED lines=25> */
.L_x_586:
[----:B------:R-:W-:Y:S01]  /*17930*/  IMAD.MOV.U32 R63, RZ, RZ, R49 ;  /* 0x000000ffff3f7224 */ /* 0x000fe200078e0031 */
[----:B------:R-:W-:Y:S01]  /*17940*/  MOV R51, 0x17970 ;  /* 0x0001797000337802 */ /* 0x000fe20000000f00 */
[----:B------:R-:W-:-:S07]  /*17950*/  IMAD.MOV.U32 R64, RZ, RZ, R50 ;  /* 0x000000ffff407224 */ /* 0x000fce00078e0032 */
[----:B------:R-:W-:Y:S05]  /*17960*/  CALL.REL.NOINC `($__internal_0_$__cuda_sm20_rem_u64) ;  /* 0x000001f000707944 */ /* 0x000fea0003c00000 */
.L_x_587:
[----:B------:R-:W-:Y:S05]  /*17970*/  BSYNC.RECONVERGENT B5 ;  /* 0x0000000000057941 */ /* 0x000fea0003800200 */
.L_x_585:
        /* <DEDUP_REMOVED lines=25> */
.L_x_589:
[----:B------:R-:W-:Y:S01]  /*17b10*/  IMAD.MOV.U32 R63, RZ, RZ, R49 ;  /* 0x000000ffff3f7224 */ /* 0x000fe200078e0031 */
[----:B------:R-:W-:Y:S02]  /*17b20*/  MOV R64, R50 ;  /* 0x0000003200407202 */ /* 0x000fe40000000f00 */
[----:B------:R-:W-:-:S07]  /*17b30*/  MOV R51, 0x17b50 ;  /* 0x00017b5000337802 */ /* 0x000fce0000000f00 */
[----:B------:R-:W-:Y:S05]  /*17b40*/  CALL.REL.NOINC `($__internal_0_$__cuda_sm20_rem_u64) ;  /* 0x000001ec00f87944 */ /* 0x000fea0003c00000 */
.L_x_590:
[----:B------:R-:W-:Y:S05]  /*17b50*/  BSYNC.RECONVERGENT B5 ;  /* 0x0000000000057941 */ /* 0x000fea0003800200 */
.L_x_588:
        /* <DEDUP_REMOVED lines=25> */
.L_x_592:
[----:B------:R-:W-:Y:S01]  /*17cf0*/  IMAD.MOV.U32 R63, RZ, RZ, R49 ;  /* 0x000000ffff3f7224 */ /* 0x000fe200078e0031 */
[----:B------:R-:W-:Y:S01]  /*17d00*/  MOV R51, 0x17d30 ;  /* 0x00017d3000337802 */ /* 0x000fe20000000f00 */
[----:B------:R-:W-:-:S07]  /*17d10*/  IMAD.MOV.U32 R64, RZ, RZ, R50 ;  /* 0x000000ffff407224 */ /* 0x000fce00078e0032 */
[----:B------:R-:W-:Y:S05]  /*17d20*/  CALL.REL.NOINC `($__internal_0_$__cuda_sm20_rem_u64) ;  /* 0x000001ec00807944 */ /* 0x000fea0003c00000 */
.L_x_593:
[----:B------:R-:W-:Y:S05]  /*17d30*/  BSYNC.RECONVERGENT B5 ;  /* 0x0000000000057941 */ /* 0x000fea0003800200 */
.L_x_591:
        /* <DEDUP_REMOVED lines=25> */
.L_x_595:
[----:B------:R-:W-:Y:S01]  /*17ed0*/  IMAD.MOV.U32 R63, RZ, RZ, R49 ;  /* 0x000000ffff3f7224 */ /* 0x000fe200078e0031 */
[----:B------:R-:W-:Y:S02]  /*17ee0*/  MOV R64, R50 ;  /* 0x0000003200407202 */ /* 0x000fe40000000f00 */
[----:B------:R-:W-:-:S07]  /*17ef0*/  MOV R51, 0x17f10 ;  /* 0x00017f1000337802 */ /* 0x000fce0000000f00 */
[----:B------:R-:W-:Y:S05]  /*17f00*/  CALL.REL.NOINC `($__internal_0_$__cuda_sm20_rem_u64) ;  /* 0x000001ec00087944 */ /* 0x000fea0003c00000 */
.L_x_596:
[----:B------:R-:W-:Y:S05]  /*17f10*/  BSYNC.RECONVERGENT B5 ;  /* 0x0000000000057941 */ /* 0x000fea0003800200 */
.L_x_594:
        /* <DEDUP_REMOVED lines=25> */
.L_x_598:
[----:B------:R-:W-:Y:S01]  /*180b0*/  IMAD.MOV.U32 R63, RZ, RZ, R49 ;  /* 0x000000ffff3f7224 */ /* 0x000fe200078e0031 */
[----:B------:R-:W-:Y:S01]  /*180c0*/  MOV R51, 0x180f0 ;  /* 0x000180f000337802 */ /* 0x000fe20000000f00 */
[----:B------:R-:W-:-:S07]  /*180d0*/  IMAD.MOV.U32 R64, RZ, RZ, R50 ;  /* 0x000000ffff407224 */ /* 0x000fce00078e0032 */
[----:B------:R-:W-:Y:S05]  /*180e0*/  CALL.REL.NOINC `($__internal_0_$__cuda_sm20_rem_u64) ;  /* 0x000001e800907944 */ /* 0x000fea0003c00000 */
.L_x_599:
[----:B------:R-:W-:Y:S05]  /*180f0*/  BSYNC.RECONVERGENT B5 ;  /* 0x0000000000057941 */ /* 0x000fea0003800200 */
.L_x_597:
        /* <DEDUP_REMOVED lines=25> */
.L_x_601:
[----:B------:R-:W-:Y:S01]  /*18290*/  IMAD.MOV.U32 R63, RZ, RZ, R49 ;  /* 0x000000ffff3f7224 */ /* 0x000fe200078e0031 */
[----:B------:R-:W-:Y:S02]  /*182a0*/  MOV R64, R50 ;  /* 0x0000003200407202 */ /* 0x000fe40000000f00 */
[----:B------:R-:W-:-:S07]  /*182b0*/  MOV R51, 0x182d0 ;  /* 0x000182d000337802 */ /* 0x000fce0000000f00 */
[----:B------:R-:W-:Y:S05]  /*182c0*/  CALL.REL.NOINC `($__internal_0_$__cuda_sm20_rem_u64) ;  /* 0x000001e800187944 */ /* 0x000fea0003c00000 */
.L_x_602:
[----:B------:R-:W-:Y:S05]  /*182d0*/  BSYNC.RECONVERGENT B5 ;  /* 0x0000000000057941 */ /* 0x000fea0003800200 */
.L_x_600:
        /* <DEDUP_REMOVED lines=25> */
.L_x_604:
[----:B------:R-:W-:Y:S01]  /*18470*/  IMAD.MOV.U32 R63, RZ, RZ, R49 ;  /* 0x000000ffff3f7224 */ /* 0x000fe200078e0031 */
[----:B------:R-:W-:Y:S01]  /*18480*/  MOV R51, 0x184b0 ;  /* 0x000184b000337802 */ /* 0x000fe20000000f00 */
[----:B------:R-:W-:-:S07]  /*18490*/  IMAD.MOV.U32 R64, RZ, RZ, R50 ;  /* 0x000000ffff407224 */ /* 0x000fce00078e0032 */
[----:B------:R-:W-:Y:S05]  /*184a0*/  CALL.REL.NOINC `($__internal_0_$__cuda_sm20_rem_u64) ;  /* 0x000001e400a07944 */ /* 0x000fea0003c00000 */
.L_x_605:
[----:B------:R-:W-:Y:S05]  /*184b0*/  BSYNC.RECONVERGENT B5 ;  /* 0x0000000000057941 */ /* 0x000fea0003800200 */
.L_x_603:
        /* <DEDUP_REMOVED lines=25> */
.L_x_607:
[----:B------:R-:W-:Y:S01]  /*18650*/  IMAD.MOV.U32 R63, RZ, RZ, R49 ;  /* 0x000000ffff3f7224 */ /* 0x000fe200078e0031 */
[----:B------:R-:W-:Y:S02]  /*18660*/  MOV R64, R50 ;  /* 0x0000003200407202 */ /* 0x000fe40000000f00 */
[----:B------:R-:W-:-:S07]  /*18670*/  MOV R51, 0x18690 ;  /* 0x0001869000337802 */ /* 0x000fce0000000f00 */
[----:B------:R-:W-:Y:S05]  /*18680*/  CALL.REL.NOINC `($__internal_0_$__cuda_sm20_rem_u64) ;  /* 0x000001e400287944 */ /* 0x000fea0003c00000 */
.L_x_608:
[----:B------:R-:W-:Y:S05]  /*18690*/  BSYNC.RECONVERGENT B5 ;  /* 0x0000000000057941 */ /* 0x000fea0003800200 */
.L_x_606:
        /* <DEDUP_REMOVED lines=25> */
.L_x_610:
[----:B------:R-:W-:Y:S01]  /*18830*/  IMAD.MOV.U32 R63, RZ, RZ, R49 ;  /* 0x000000ffff3f7224 */ /* 0x000fe200078e0031 */
[----:B------:R-:W-:Y:S01]  /*18840*/  MOV R51, 0x18870 ;  /* 0x0001887000337802 */ /* 0x000fe20000000f00 */
[----:B------:R-:W-:-:S07]  /*18850*/  IMAD.MOV.U32 R64, RZ, RZ, R50 ;  /* 0x000000ffff407224 */ /* 0x000fce00078e0032 */
[----:B------:R-:W-:Y:S05]  /*18860*/  CALL.REL.NOINC `($__internal_0_$__cuda_sm20_rem_u64) ;  /* 0x000001e000b07944 */ /* 0x000fea0003c00000 */
.L_x_611:
[----:B------:R-:W-:Y:S05]  /*18870*/  BSYNC.RECONVERGENT B5 ;  /* 0x0000000000057941 */ /* 0x000fea0003800200 */
.L_x_609:
        /* <DEDUP_REMOVED lines=25> */
.L_x_613:
[----:B------:R-:W-:Y:S01]  /*18a10*/  IMAD.MOV.U32 R63, RZ, RZ, R49 ;  /* 0x000000ffff3f7224 */ /* 0x000fe200078e0031 */
[----:B------:R-:W-:Y:S02]  /*18a20*/  MOV R64, R50 ;  /* 0x0000003200407202 */ /* 0x000fe40000000f00 */
[----:B------:R-:W-:-:S07]  /*18a30*/  MOV R51, 0x18a50 ;  /* 0x00018a5000337802 */ /* 0x000fce0000000f00 */
[----:B------:R-:W-:Y:S05]  /*18a40*/  CALL.REL.NOINC `($__internal_0_$__cuda_sm20_rem_u64) ;  /* 0x000001e000387944 */ /* 0x000fea0003c00000 */
.L_x_614:
[----:B------:R-:W-:Y:S05]  /*18a50*/  BSYNC.RECONVERGENT B5 ;  /* 0x0000000000057941 */ /* 0x000fea0003800200 */
.L_x_612:
        /* <DEDUP_REMOVED lines=25> */
.L_x_616:
[----:B------:R-:W-:Y:S01]  /*18bf0*/  IMAD.MOV.U32 R63, RZ, RZ, R49 ;  /* 0x000000ffff3f7224 */ /* 0x000fe200078e0031 */
[----:B------:R-:W-:Y:S01]  /*18c00*/  MOV R51, 0x18c30 ;  /* 0x00018c3000337802 */ /* 0x000fe20000000f00 */
[----:B------:R-:W-:-:S07]  /*18c10*/  IMAD.MOV.U32 R64, RZ, RZ, R50 ;  /* 0x000000ffff407224 */ /* 0x000fce00078e0032 */
[----:B------:R-:W-:Y:S05]  /*18c20*/  CALL.REL.NOINC `($__internal_0_$__cuda_sm20_rem_u64) ;  /* 0x000001dc00c07944 */ /* 0x000fea0003c00000 */
.L_x_617:
[----:B------:R-:W-:Y:S05]  /*18c30*/  BSYNC.RECONVERGENT B5 ;  /* 0x0000000000057941 */ /* 0x000fea0003800200 */
.L_x_615:
        /* <DEDUP_REMOVED lines=25> */
.L_x_619:
[----:B------:R-:W-:Y:S01]  /*18dd0*/  IMAD.MOV.U32 R63, RZ, RZ, R49 ;  /* 0x000000ffff3f7224 */ /* 0x000fe200078e0031 */
[----:B------:R-:W-:Y:S02]  /*18de0*/  MOV R64, R50 ;  /* 0x0000003200407202 */ /* 0x000fe40000000f00 */
[----:B------:R-:W-:-:S07]  /*18df0*/  MOV R51, 0x18e10 ;  /* 0x00018e1000337802 */ /* 0x000fce0000000f00 */
[----:B------:R-:W-:Y:S05]  /*18e00*/  CALL.REL.NOINC `($__internal_0_$__cuda_sm20_rem_u64) ;  /* 0x000001dc00487944 */ /* 0x000fea0003c00000 */
.L_x_620:
[----:B------:R-:W-:Y:S05]  /*18e10*/  BSYNC.RECONVERGENT B5 ;  /* 0x0000000000057941 */ /* 0x000fea0003800200 */
.L_x_618:
        /* <DEDUP_REMOVED lines=25> */
.L_x_622:
[----:B------:R-:W-:Y:S01]  /*18fb0*/  IMAD.MOV.U32 R63, RZ, RZ, R49 ;  /* 0x000000ffff3f7224 */ /* 0x000fe200078e0031 */
[----:B------:R-:W-:Y:S01]  /*18fc0*/  MOV R51, 0x18ff0 ;  /* 0x00018ff000337802 */ /* 0x000fe20000000f00 */
[----:B------:R-:W-:-:S07]  /*18fd0*/  IMAD.MOV.U32 R64, RZ, RZ, R50 ;  /* 0x000000ffff407224 */ /* 0x000fce00078e0032 */
[----:B------:R-:W-:Y:S05]  /*18fe0*/  CALL.REL.NOINC `($__internal_0_$__cuda_sm20_rem_u64) ;  /* 0x000001d800d07944 */ /* 0x000fea0003c00000 */
.L_x_623:
[----:B------:R-:W-:Y:S05]  /*18ff0*/  BSYNC.RECONVERGENT B5 ;  /* 0x0000000000057941 */ /* 0x000fea0003800200 */
.L_x_621:
        /* <DEDUP_REMOVED lines=25> */
.L_x_625:
[----:B------:R-:W-:Y:S01]  /*19190*/  IMAD.MOV.U32 R63, RZ, RZ, R49 ;  /* 0x000000ffff3f7224 */ /* 0x000fe200078e0031 */
[----:B------:R-:W-:Y:S02]  /*191a0*/  MOV R64, R50 ;  /* 0x0000003200407202 */ /* 0x000fe40000000f00 */
[----:B------:R-:W-:-:S07]  /*191b0*/  MOV R51, 0x191d0 ;  /* 0x000191d000337802 */ /* 0x000fce0000000f00 */
[----:B------:R-:W-:Y:S05]  /*191c0*/  CALL.REL.NOINC `($__internal_0_$__cuda_sm20_rem_u64) ;  /* 0x000001d800587944 */ /* 0x000fea0003c00000 */
.L_x_626:
[----:B------:R-:W-:Y:S05]  /*191d0*/  BSYNC.RECONVERGENT B5 ;  /* 0x0000000000057941 */ /* 0x000fea0003800200 */
.L_x_624:
        /* <DEDUP_REMOVED lines=25> */
.L_x_628:
[----:B------:R-:W-:Y:S01]  /*19370*/  IMAD.MOV.U32 R63, RZ, RZ, R49 ;  /* 0x000000ffff3f7224 */ /* 0x000fe200078e0031 */
[----:B------:R-:W-:Y:S01]  /*19380*/  MOV R51, 0x193b0 ;  /* 0x000193b000337802 */ /* 0x000fe20000000f00 */
[----:B------:R-:W-:-:S07]  /*19390*/  IMAD.MOV.U32 R64, RZ, RZ, R50 ;  /* 0x000000ffff407224 */ /* 0x000fce00078e0032 */
[----:B------:R-:W-:Y:S05]  /*193a0*/  CALL.REL.NOINC `($__internal_0_$__cuda_sm20_rem_u64) ;  /* 0x000001d400e07944 */ /* 0x000fea0003c00000 */
.L_x_629:
[----:B------:R-:W-:Y:S05]  /*193b0*/  BSYNC.RECONVERGENT B5 ;  /* 0x0000000000057941 */ /* 0x000fea0003800200 */
.L_x_627:
        /* <DEDUP_REMOVED lines=25> */
.L_x_631:
[----:B------:R-:W-:Y:S01]  /*19550*/  IMAD.MOV.U32 R63, RZ, RZ, R49 ;  /* 0x000000ffff3f7224 */ /* 0x000fe200078e0031 */
[----:B------:R-:W-:Y:S02]  /*19560*/  MOV R64, R50 ;  /* 0x0000003200407202 */ /* 0x000fe40000000f00 */
[----:B------:R-:W-:-:S07]  /*19570*/  MOV R51, 0x19590 ;  /* 0x0001959000337802 */ /* 0x000fce0000000f00 */
[----:B------:R-:W-:Y:S05]  /*19580*/  CALL.REL.NOINC `($__internal_0_$__cuda_sm20_rem_u64) ;  /* 0x000001d400687944 */ /* 0x000fea0003c00000 */
.L_x_632:
[----:B------:R-:W-:Y:S05]  /*19590*/  BSYNC.RECONVERGENT B5 ;  /* 0x0000000000057941 */ /* 0x000fea0003800200 */
.L_x_630:
        /* <DEDUP_REMOVED lines=25> */
.L_x_634:
[----:B------:R-:W-:Y:S01]  /*19730*/  IMAD.MOV.U32 R63, RZ, RZ, R49 ;  /* 0x000000ffff3f7224 */ /* 0x000fe200078e0031 */
[----:B------:R-:W-:Y:S01]  /*19740*/  MOV R51, 0x19770 ;  /* 0x0001977000337802 */ /* 0x000fe20000000f00 */
[----:B------:R-:W-:-:S07]  /*19750*/  IMAD.MOV.U32 R64, RZ, RZ, R50 ;  /* 0x000000ffff407224 */ /* 0x000fce00078e0032 */
[----:B------:R-:W-:Y:S05]  /*19760*/  CALL.REL.NOINC `($__internal_0_$__cuda_sm20_rem_u64) ;  /* 0x000001d000f07944 */ /* 0x000fea0003c00000 */
.L_x_635:
[----:B------:R-:W-:Y:S05]  /*19770*/  BSYNC.RECONVERGENT B5 ;  /* 0x0000000000057941 */ /* 0x000fea0003800200 */
.L_x_633:
        /* <DEDUP_REMOVED lines=25> */
.L_x_637:
[----:B------:R-:W-:Y:S01]  /*19910*/  IMAD.MOV.U32 R63, RZ, RZ, R49 ;  /* 0x000000ffff3f7224 */ /* 0x000fe200078e0031 */
[----:B------:R-:W-:Y:S02]  /*19920*/  MOV R64, R50 ;  /* 0x0000003200407202 */ /* 0x000fe40000000f00 */
[----:B------:R-:W-:-:S07]  /*19930*/  MOV R51, 0x19950 ;  /* 0x0001995000337802 */ /* 0x000fce0000000f00 */
[----:B------:R-:W-:Y:S05]  /*19940*/  CALL.REL.NOINC `($__internal_0_$__cuda_sm20_rem_u64) ;  /* 0x000001d000787944 */ /* 0x000fea0003c00000 */
.L_x_638:
[----:B------:R-:W-:Y:S05]  /*19950*/  BSYNC.RECONVERGENT B5 ;  /* 0x0000000000057941 */ /* 0x000fea0003800200 */
.L_x_636:
        /* <DEDUP_REMOVED lines=25> */
.L_x_640:
[----:B------:R-:W-:Y:S01]  /*19af0*/  IMAD.MOV.U32 R63, RZ, RZ, R49 ;  /* 0x000000ffff3f7224 */ /* 0x000fe200078e0031 */
[----:B------:R-:W-:Y:S01]  /*19b00*/  MOV R51, 0x19b30 ;  /* 0x00019b3000337802 */ /* 0x000fe20000000f00 */
[----:B------:R-:W-:-:S07]  /*19b10*/  IMAD.MOV.U32 R64, RZ, RZ, R50 ;  /* 0x000000ffff407224 */ /* 0x000fce00078e0032 */
[----:B------:R-:W-:Y:S05]  /*19b20*/  CALL.REL.NOINC `($__internal_0_$__cuda_sm20_rem_u64) ;  /* 0x000001d000007944 */ /* 0x000fea0003c00000 */
.L_x_641:
[----:B------:R-:W-:Y:S05]  /*19b30*/  BSYNC.RECONVERGENT B5 ;  /* 0x0000000000057941 */ /* 0x000fea0003800200 */
.L_x_639:
        /* <DEDUP_REMOVED lines=25> */
.L_x_643:
[----:B------:R-:W-:Y:S01]  /*19cd0*/  IMAD.MOV.U32 R63, RZ, RZ, R49 ;  /* 0x000000ffff3f7224 */ /* 0x000fe200078e0031 */
[----:B------:R-:W-:Y:S02]  /*19ce0*/  MOV R64, R50 ;  /* 0x0000003200407202 */ /* 0x000fe40000000f00 */
[----:B------:R-:W-:-:S07]  /*19cf0*/  MOV R51, 0x19d10 ;  /* 0x00019d1000337802 */ /* 0x000fce0000000f00 */
[----:B------:R-:W-:Y:S05]  /*19d00*/  CALL.REL.NOINC `($__internal_0_$__cuda_sm20_rem_u64) ;  /* 0x000001cc00887944 */ /* 0x000fea0003c00000 */
.L_x_644:
[----:B------:R-:W-:Y:S05]  /*19d10*/  BSYNC.RECONVERGENT B5 ;  /* 0x0000000000057941 */ /* 0x000fea0003800200 */
.L_x_642:
        /* <DEDUP_REMOVED lines=25> */
.L_x_646:
[----:B------:R-:W-:Y:S01]  /*19eb0*/  IMAD.MOV.U32 R63, RZ, RZ, R49 ;  /* 0x000000ffff3f7224 */ /* 0x000fe200078e0031 */
[----:B------:R-:W-:Y:S01]  /*19ec0*/  MOV R51, 0x19ef0 ;  /* 0x00019ef000337802 */ /* 0x000fe20000000f00 */
[----:B------:R-:W-:-:S07]  /*19ed0*/  IMAD.MOV.U32 R64, RZ, RZ, R50 ;  /* 0x000000ffff407224 */ /* 0x000fce00078e0032 */
[----:B------:R-:W-:Y:S05]  /*19ee0*/  CALL.REL.NOINC `($__internal_0_$__cuda_sm20_rem_u64) ;  /* 0x000001cc00107944 */ /* 0x000fea0003c00000 */
.L_x_647:
[----:B------:R-:W-:Y:S05]  /*19ef0*/  BSYNC.RECONVERGENT B5 ;  /* 0x0000000000057941 */ /* 0x000fea0003800200 */
.L_x_645:
        /* <DEDUP_REMOVED lines=25> */
.L_x_649:
[----:B------:R-:W-:Y:S01]  /*1a090*/  IMAD.MOV.U32 R63, RZ, RZ, R49 ;  /* 0x000000ffff3f7224 */ /* 0x000fe200078e0031 */
[----:B------:R-:W-:Y:S02]  /*1a0a0*/  MOV R64, R50 ;  /* 0x0000003200407202 */ /* 0x000fe40000000f00 */
[----:B------:R-:W-:-:S07]  /*1a0b0*/  MOV R51, 0x1a0d0 ;  /* 0x0001a0d000337802 */ /* 0x000fce0000000f00 */
[----:B------:R-:W-:Y:S05]  /*1a0c0*/  CALL.REL.NOINC `($__internal_0_$__cuda_sm20_rem_u64) ;  /* 0x000001c800987944 */ /* 0x000fea0003c00000 */
.L_x_650:
[----:B------:R-:W-:Y:S05]  /*1a0d0*/  BSYNC.RECONVERGENT B5 ;  /* 0x0000000000057941 */ /* 0x000fea0003800200 */
.L_x_648:
        /* <DEDUP_REMOVED lines=25> */
.L_x_652:
[----:B------:R-:W-:Y:S01]  /*1a270*/  IMAD.MOV.U32 R63, RZ, RZ, R49 ;  /* 0x000000ffff3f7224 */ /* 0x000fe200078e0031 */
[----:B------:R-:W-:Y:S01]  /*1a280*/  MOV R51, 0x1a2b0 ;  /* 0x0001a2b000337802 */ /* 0x000fe20000000f00 */
[----:B------:R-:W-:-:S07]  /*1a290*/  IMAD.MOV.U32 R64, RZ, RZ, R50 ;  /* 0x000000ffff407224 */ /* 0x000fce00078e0032 */
[----:B------:R-:W-:Y:S05]  /*1a2a0*/  CALL.REL.NOINC `($__internal_0_$__cuda_sm20_rem_u64) ;  /* 0x000001c800207944 */ /* 0x000fea0003c00000 */
.L_x_653:
[----:B------:R-:W-:Y:S05]  /*1a2b0*/  BSYNC.RECONVERGENT B5 ;  /* 0x0000000000057941 */ /* 0x000fea0003800200 */
.L_x_651:
        /* <DEDUP_REMOVED lines=25> */
.L_x_655:
[----:B------:R-:W-:Y:S01]  /*1a450*/  IMAD.MOV.U32 R63, RZ, RZ, R49 ;  /* 0x000000ffff3f7224 */ /* 0x000fe200078e0031 */
[----:B------:R-:W-:Y:S02]  /*1a460*/  MOV R64, R50 ;  /* 0x0000003200407202 */ /* 0x000fe40000000f00 */
[----:B------:R-:W-:-:S07]  /*1a470*/  MOV R51, 0x1a490 ;  /* 0x0001a49000337802 */ /* 0x000fce0000000f00 */
[----:B------:R-:W-:Y:S05]  /*1a480*/  CALL.REL.NOINC `($__internal_0_$__cuda_sm20_rem_u64) ;  /* 0x000001c400a87944 */ /* 0x000fea0003c00000 */
.L_x_656:
[----:B------:R-:W-:Y:S05]  /*1a490*/  BSYNC.RECONVERGENT B5 ;  /* 0x0000000000057941 */ /* 0x000fea0003800200 */
.L_x_654:
        /* <DEDUP_REMOVED lines=25> */
.L_x_658:
[----:B------:R-:W-:Y:S01]  /*1a630*/  IMAD.MOV.U32 R63, RZ, RZ, R49 ;  /* 0x000000ffff3f7224 */ /* 0x000fe200078e0031 */
[----:B------:R-:W-:Y:S01]  /*1a640*/  MOV R51, 0x1a670 ;  /* 0x0001a67000337802 */ /* 0x000fe20000000f00 */
[----:B------:R-:W-:-:S07]  /*1a650*/  IMAD.MOV.U32 R64, RZ, RZ, R50 ;  /* 0x000000ffff407224 */ /* 0x000fce00078e0032 */
[----:B------:R-:W-:Y:S05]  /*1a660*/  CALL.REL.NOINC `($__internal_0_$__cuda_sm20_rem_u64) ;  /* 0x000001c400307944 */ /* 0x000fea0003c00000 */
.L_x_659:
[----:B------:R-:W-:Y:S05]  /*1a670*/  BSYNC.RECONVERGENT B5 ;  /* 0x0000000000057941 */ /* 0x000fea0003800200 */
.L_x_657:
        /* <DEDUP_REMOVED lines=25> */
.L_x_661:
[----:B------:R-:W-:Y:S01]  /*1a810*/  IMAD.MOV.U32 R63, RZ, RZ, R49 ;  /* 0x000000ffff3f7224 */ /* 0x000fe200078e0031 */
[----:B------:R-:W-:Y:S02]  /*1a820*/  MOV R64, R50 ;  /* 0x0000003200407202 */ /* 0x000fe40000000f00 */
[----:B------:R-:W-:-:S07]  /*1a830*/  MOV R51, 0x1a850 ;  /* 0x0001a85000337802 */ /* 0x000fce0000000f00 */
[----:B------:R-:W-:Y:S05]  /*1a840*/  CALL.REL.NOINC `($__internal_0_$__cuda_sm20_rem_u64) ;  /* 0x000001c000b87944 */ /* 0x000fea0003c00000 */
.L_x_662:
[----:B------:R-:W-:Y:S05]  /*1a850*/  BSYNC.RECONVERGENT B5 ;  /* 0x0000000000057941 */ /* 0x000fea0003800200 */
.L_x_660:
[----:B------:R-:W-:-:S05]  /*1a860*/  IADD3 R62, P0, PT, R74, R40, RZ ;  /* 0x000000284a3e7210 */ /* 0x000fca0007f1e0ff */
[----:B------:R-:W-:-:S08]  /*1a870*/  IMAD.X R61, R75, 0x1, R41, P0 ;  /* 0x000000014b3d7824 */ /* 0x000fd000000e0629 */
.L_x_464:
[----:B------:R-:W-:Y:S05]  /*1a880*/  BSYNC.RECONVERGENT B4 ;  /* 0x0000000000047941 */ /* 0x000fea0003800200 */
.L_x_463:
        /* <DEDUP_REMOVED lines=23> */
.L_x_664:
[----:B------:R-:W-:Y:S01]  /*1aa00*/  IMAD.MOV.U32 R63, RZ, RZ, R49 ;  /* 0x000000ffff3f7224 */ /* 0x000fe200078e0031 */
[----:B------:R-:W-:Y:S01]  /*1aa10*/  MOV R51, 0x1aa40 ;  /* 0x0001aa4000337802 */ /* 0x000fe20000000f00 */
[----:B------:R-:W-:-:S07]  /*1aa20*/  IMAD.MOV.U32 R64, RZ, RZ, R50 ;  /* 0x000000ffff407224 */ /* 0x000fce00078e0032 */
[----:B------:R-:W-:Y:S05]  /*1aa30*/  CALL.REL.NOINC `($__internal_0_$__cuda_sm20_rem_u64) ;  /* 0x000001c0003c7944 */ /* 0x000fea0003c00000 */
[----:B------:R-:W-:Y:S01]  /*1aa40*/  IMAD.MOV.U32 R59, RZ, RZ, R40 ;  /* 0x000000ffff3b7224 */ /* 0x000fe200078e0028 */
[----:B------:R-:W-:-:S07]  /*1aa50*/  MOV R58, R41 ;  /* 0x00000029003a7202 */ /* 0x000fce0000000f00 */
.L_x_665:
[----:B------:R-:W-:Y:S05]  /*1aa60*/  BSYNC.RECONVERGENT B4 ;  /* 0x0000000000047941 */ /* 0x000fea0003800200 */
.L_x_663:
[----:B------:R-:W-:-:S04]  /*1aa70*/  ISETP.NE.U32.AND P0, PT, R59, R53, PT ;  /* 0x000000353b00720c */ /* 0x000fc80003f05070 */
[----:B------:R-:W-:-:S13]  /*1aa80*/  ISETP.NE.AND.EX P0, PT, R58, R54, PT, P0 ;  /* 0x000000363a00720c */ /* 0x000fda0003f05300 */
[----:B------:R-:W-:Y:S05]  /*1aa90*/  @!P0 BRA `(.L_x_54) ;  /* 0x00000000001c8947 */ /* 0x000fea0003800000 */
[----:B------:R-:W-:Y:S01]  /*1aaa0*/  IMAD.IADD R40, R70, 0x1, -R60 ;  /* 0x0000000146287824 */ /* 0x000fe200078e0a3c */
[----:B------:R-:W-:-:S04]  /*1aab0*/  PLOP3.LUT P0, PT, PT, PT, PT, 0x80, 0x8 ;  /* 0x000000000008781c */ /* 0x000fc80003f0f070 */
[----:B------:R-:W-:-:S13]  /*1aac0*/  ISETP.NE.AND P1, PT, R40, RZ, PT ;  /* 0x000000ff2800720c */ /* 0x000fda0003f25270 */
[----:B------:R-:W-:Y:S05]  /*1aad0*/  @!P1 BREAK.RELIABLE B3 ;  /* 0x0000000000039942 */ /* 0x000fea0003800100 */
[----:B------:R-:W-:Y:S05]  /*1aae0*/  @!P1 BRA `(.L_x_49) ;  /* 0x0000001800bc9947 */ /* 0x000fea0003800000 */
[----:B------:R-:W-:Y:S01]  /*1aaf0*/  VIADD R60, R60, 0x1 ;  /* 0x000000013c3c7836 */ /* 0x000fe20000000000 */
[----:B------:R-:W-:Y:S06]  /*1ab00*/  BRA `(.L_x_666) ;  /* 0xffffff8000387947 */ /* 0x000fec000383ffff */
.L_x_54:
[----:B------:R-:W-:Y:S05]  /*1ab10*/  BSYNC.RELIABLE B3 ;  /* 0x0000000000037941 */ /* 0x000fea0003800100 */
.L_x_53:
[----:B------:R-:W-:-:S05]  /*1ab20*/  VIADD R66, R66, 0x1 ;  /* 0x0000000142427836 */ /* 0x000fca0000000000 */
[----:B------:R-:W-:-:S13]  /*1ab30*/  ISETP.NE.AND P0, PT, R66, 0xc, PT ;  /* 0x0000000c4200780c */ /* 0x000fda0003f05270 */
[----:B------:R-:W-:Y:S05]  /*1ab40*/  @P0 BRA `(.L_x_667) ;  /* 0xfffffe8000640947 */ /* 0x000fea000383ffff */
[----:B------:R-:W-:Y:S01]  /*1ab50*/  PLOP3.LUT P0, PT, PT, PT, PT, 0x8, 0x80 ;  /* 0x000000000080781c */ /* 0x000fe20003f0e170 */
[----:B------:R-:W-:-:S12]  /*1ab60*/  BRA `(.L_x_49) ;  /* 0x00000018009c7947 */ /* 0x000fd80003800000 */
.L_x_50:
[----:B------:R-:W-:Y:S01]  /*1ab70*/  IMAD R40, R49, -0x55555555, RZ ;  /* 0xaaaaaaab31287824 */ /* 0x000fe200078e02ff */
[----:B------:R-:W-:-:S04]  /*1ab80*/  PLOP3.LUT P0, PT, PT, PT, PT, 0x80, 0x8 ;  /* 0x000000000008781c */ /* 0x000fc80003f0f070 */
[----:B------:R-:W-:-:S13]  /*1ab90*/  ISETP.GE.U32.AND P1, PT, R40, 0x55555556, PT ;  /* 0x555555562800780c */ /* 0x000fda0003f26070 */
[----:B------:R-:W-:Y:S05]  /*1aba0*/  @!P1 BRA `(.L_x_49) ;  /* 0x00000018008c9947 */ /* 0x000fea0003800000 */
[----:B------:R-:W-:Y:S01]  /*1abb0*/  IADD3 R52, PT, PT, R49, -0x1, RZ ;  /* 0xffffffff31347810 */ /* 0x000fe20007ffe0ff */
[----:B------:R-:W-:Y:S01]  /*1abc0*/  BSSY.RECONVERGENT B3, `(.L_x_668) ;  /* 0x0000009000037945 */ /* 0x000fe20003800200 */
[----:B------:R-:W-:-:S03]  /*1abd0*/  IMAD.MOV.U32 R40, RZ, RZ, RZ ;  /* 0x000000ffff287224 */ /* 0x000fc600078e00ff */
[----:B------:R-:W-:-:S07]  /*1abe0*/  IMAD.MOV.U32 R41, RZ, RZ, R52 ;  /* 0x000000ffff297224 */ /* 0x000fce00078e0034 */
.L_x_669:
[----:B------:R-:W-:Y:S01]  /*1abf0*/  LOP3.LUT P0, RZ, R41, 0x2, RZ, 0xc0, !PT ;  /* 0x0000000229ff7812 */ /* 0x000fe2000780c0ff */
[----:B------:R-:W-:Y:S01]  /*1ac00*/  IMAD.MOV.U32 R55, RZ, RZ, R40 ;  /* 0x000000ffff377224 */ /* 0x000fe200078e0028 */
[----:B------:R-:W-:Y:S02]  /*1ac10*/  SHF.R.U32.HI R65, RZ, 0x1, R41 ;  /* 0x00000001ff417819 */ /* 0x000fe40000011629 */
[----:B------:R-:W-:-:S03]  /*1ac20*/  IADD3 R40, PT, PT, R40, 0x1, RZ ;  /* 0x0000000128287810 */ /* 0x000fc60007ffe0ff */
[----:B------:R-:W-:-:S06]  /*1ac30*/  IMAD.MOV.U32 R41, RZ, RZ, R65 ;  /* 0x000000ffff297224 */ /* 0x000fcc00078e0041 */
[----:B------:R-:W-:Y:S05]  /*1ac40*/  @!P0 BRA `(.L_x_669) ;  /* 0xfffffffc00e88947 */ /* 0x000fea000383ffff */
[----:B------:R-:W-:Y:S05]  /*1ac50*/  BSYNC.RECONVERGENT B3 ;  /* 0x0000000000037941 */ /* 0x000fea0003800200 */
.L_x_668:
        /* <DEDUP_REMOVED lines=11> */
.L_x_678:
        /* <DEDUP_REMOVED lines=30> */
.L_x_674:
[----:B------:R-:W-:Y:S01]  /*1aef0*/  IMAD.MOV.U32 R63, RZ, RZ, R49 ;  /* 0x000000ffff3f7224 */ /* 0x000fe200078e0031 */
[----:B------:R-:W-:Y:S02]  /*1af00*/  MOV R64, R50 ;  /* 0x0000003200407202 */ /* 0x000fe40000000f00 */
[----:B------:R-:W-:-:S07]  /*1af10*/  MOV R51, 0x1af30 ;  /* 0x0001af3000337802 */ /* 0x000fce0000000f00 */
[----:B------:R-:W-:Y:S05]  /*1af20*/  CALL.REL.NOINC `($__internal_0_$__cuda_sm20_rem_u64) ;  /* 0x000001bc00007944 */ /* 0x000fea0003c00000 */
[----:B------:R-:W-:Y:S02]  /*1af30*/  IMAD.MOV.U32 R59, RZ, RZ, R40 ;  /* 0x000000ffff3b7224 */ /* 0x000fe400078e0028 */
[----:B------:R-:W-:-:S07]  /*1af40*/  IMAD.MOV.U32 R58, RZ, RZ, R41 ;  /* 0x000000ffff3a7224 */ /* 0x000fce00078e0029 */
.L_x_673:
[----:B------:R-:W-:Y:S05]  /*1af50*/  BSYNC.RECONVERGENT B4 ;  /* 0x0000000000047941 */ /* 0x000fea0003800200 */
.L_x_672:
        /* <DEDUP_REMOVED lines=27> */
.L_x_676:
[----:B------:R-:W-:Y:S01]  /*1b110*/  IMAD.MOV.U32 R63, RZ, RZ, R49 ;  /* 0x000000ffff3f7224 */ /* 0x000fe200078e0031 */
[----:B------:R-:W-:Y:S02]  /*1b120*/  MOV R64, R50 ;  /* 0x0000003200407202 */ /* 0x000fe40000000f00 */
[----:B------:R-:W-:-:S07]  /*1b130*/  MOV R51, 0x1b150 ;  /* 0x0001b15000337802 */ /* 0x000fce0000000f00 */
[----:B------:R-:W-:Y:S05]  /*1b140*/  CALL.REL.NOINC `($__internal_0_$__cuda_sm20_rem_u64) ;  /* 0x000001b800787944 */ /* 0x000fea0003c00000 */
[----:B------:R-:W-:Y:S02]  /*1b150*/  IMAD.MOV.U32 R70, RZ, RZ, R40 ;  /* 0x000000ffff467224 */ /* 0x000fe400078e0028 */
[----:B------:R-:W-:-:S07]  /*1b160*/  IMAD.MOV.U32 R71, RZ, RZ, R41 ;  /* 0x000000ffff477224 */ /* 0x000fce00078e0029 */
.L_x_677:
[----:B------:R-:W-:Y:S05]  /*1b170*/  BSYNC.RECONVERGENT B4 ;  /* 0x0000000000047941 */ /* 0x000fea0003800200 */
.L_x_675:
[----:B------:R-:W-:Y:S02]  /*1b180*/  ISETP.GT.U32.AND P0, PT, R60, 0x1, PT ;  /* 0x000000013c00780c */ /* 0x000fe40003f04070 */
[----:B------:R-:W-:-:S11]  /*1b190*/  SHF.R.U32.HI R60, RZ, 0x1, R60 ;  /* 0x00000001ff3c7819 */ /* 0x000fd6000001163c */
[----:B------:R-:W-:Y:S05]  /*1b1a0*/  @P0 BRA `(.L_x_678) ;  /* 0xfffffff800d80947 */ /* 0x000fea000383ffff */
[----:B------:R-:W-:Y:S05]  /*1b1b0*/  BSYNC.RECONVERGENT B3 ;  /* 0x0000000000037941 */ /* 0x000fea0003800200 */
.L_x_671:
        /* <DEDUP_REMOVED lines=9> */
.L_x_682:
        /* <DEDUP_REMOVED lines=27> */
.L_x_680:
[----:B------:R-:W-:Y:S01]  /*1b400*/  MOV R63, R49 ;  /* 0x00000031003f7202 */ /* 0x000fe20000000f00 */
[----:B------:R-:W-:Y:S01]  /*1b410*/  IMAD.MOV.U32 R64, RZ, RZ, R50 ;  /* 0x000000ffff407224 */ /* 0x000fe200078e0032 */
[----:B------:R-:W-:-:S07]  /*1b420*/  MOV R51, 0x1b440 ;  /* 0x0001b44000337802 */ /* 0x000fce0000000f00 */
[----:B------:R-:W-:Y:S05]  /*1b430*/  CALL.REL.NOINC `($__internal_0_$__cuda_sm20_rem_u64) ;  /* 0x000001b400bc7944 */ /* 0x000fea0003c00000 */
[----:B------:R-:W-:Y:S02]  /*1b440*/  IMAD.MOV.U32 R59, RZ, RZ, R40 ;  /* 0x000000ffff3b7224 */ /* 0x000fe400078e0028 */
[----:B------:R-:W-:-:S07]  /*1b450*/  IMAD.MOV.U32 R58, RZ, RZ, R41 ;  /* 0x000000ffff3a7224 */ /* 0x000fce00078e0029 */
.L_x_681:
[----:B------:R-:W-:Y:S05]  /*1b460*/  BSYNC.RECONVERGENT B3 ;  /* 0x0000000000037941 */ /* 0x000fea0003800200 */
.L_x_679:
        /* <DEDUP_REMOVED lines=8> */
.L_x_670:
[----:B------:R-:W0:Y:S02]  /*1b4f0*/  LDCU.64 UR8, c[0x3][0x8] ;  /* 0x00c00100ff0877ac */ /* 0x000e240008000a00 */
[----:B0-----:R-:W-:-:S04]  /*1b500*/  ISETP.GT.U32.AND P0, PT, R49, UR8, PT ;  /* 0x0000000831007c0c */ /* 0x001fc8000bf04070 */
[----:B------:R-:W-:-:S13]  /*1b510*/  ISETP.GT.U32.AND.EX P0, PT, R50, UR9, PT, P0 ;  /* 0x0000000932007c0c */ /* 0x000fda000bf04100 */
[----:B------:R-:W-:Y:S05]  /*1b520*/  @!P0 BRA `(.L_x_683) ;  /* 0x0000000800148947 */ /* 0x000fea0003800000 */
[----:B------:R-:W0:Y:S01]  /*1b530*/  LDCU.64 UR8, c[0x3][0x8] ;  /* 0x00c00100ff0877ac */ /* 0x000e220008000a00 */
[----:B------:R-:W-:Y:S01]  /*1b540*/  BSSY.RECONVERGENT B3, `(.L_x_684) ;  /* 0x0000050000037945 */ /* 0x000fe20003800200 */
[----:B------:R-:W-:Y:S02]  /*1b550*/  IMAD.MOV.U32 R59, RZ, RZ, 0x1 ;  /* 0x00000001ff3b7424 */ /* 0x000fe400078e00ff */
[----:B------:R-:W-:Y:S02]  /*1b560*/  IMAD.MOV.U32 R58, RZ, RZ, RZ ;  /* 0x000000ffff3a7224 */ /* 0x000fe400078e00ff */
[----:B------:R-:W-:Y:S01]  /*1b570*/  IMAD.MOV.U32 R60, RZ, RZ, R65 ;  /* 0x000000ffff3c7224 */ /* 0x000fe200078e0041 */
[----:B0-----:R-:W-:Y:S01]  /*1b580*/  MOV R70, UR8 ;  /* 0x0000000800467c02 */ /* 0x001fe20008000f00 */
[----:B------:R-:W-:-:S07]  /*1b590*/  IMAD.U32 R71, RZ, RZ, UR9 ;  /* 0x00000009ff477e24 */ /* 0x000fce000f8e00ff */
.L_x_691:
        /* <DEDUP_REMOVED lines=30> */
.L_x_687:
[----:B------:R-:W-:Y:S01]  /*1b780*/  IMAD.MOV.U32 R63, RZ, RZ, R49 ;  /* 0x000000ffff3f7224 */ /* 0x000fe200078e0031 */
[----:B------:R-:W-:Y:S01]  /*1b790*/  MOV R51, 0x1b7c0 ;  /* 0x0001b7c000337802 */ /* 0x000fe20000000f00 */
[----:B------:R-:W-:-:S07]  /*1b7a0*/  IMAD.MOV.U32 R64, RZ, RZ, R50 ;  /* 0x000000ffff407224 */ /* 0x000fce00078e0032 */
[----:B------:R-:W-:Y:S05]  /*1b7b0*/  CALL.REL.NOINC `($__internal_0_$__cuda_sm20_rem_u64) ;  /* 0x000001b000dc7944 */ /* 0x000fea0003c00000 */
[----:B------:R-:W-:Y:S01]  /*1b7c0*/  MOV R59, R40 ;  /* 0x00000028003b7202 */ /* 0x000fe20000000f00 */
[----:B------:R-:W-:-:S07]  /*1b7d0*/  IMAD.MOV.U32 R58, RZ, RZ, R41 ;  /* 0x000000ffff3a7224 */ /* 0x000fce00078e0029 */
.L_x_686:
[----:B------:R-:W-:Y:S05]  /*1b7e0*/  BSYNC.RECONVERGENT B4 ;  /* 0x0000000000047941 */ /* 0x000fea0003800200 */
.L_x_685:
        /* <DEDUP_REMOVED lines=27> */
.L_x_689:
[----:B------:R-:W-:Y:S01]  /*1b9a0*/  IMAD.MOV.U32 R63, RZ, RZ, R49 ;  /* 0x000000ffff3f7224 */ /* 0x000fe200078e0031 */
[----:B------:R-:W-:Y:S01]  /*1b9b0*/  MOV R51, 0x1b9e0 ;  /* 0x0001b9e000337802 */ /* 0x000fe20000000f00 */
[----:B------:R-:W-:-:S07]  /*1b9c0*/  IMAD.MOV.U32 R64, RZ, RZ, R50 ;  /* 0x000000ffff407224 */ /* 0x000fce00078e0032 */
[----:B------:R-:W-:Y:S05]  /*1b9d0*/  CALL.REL.NOINC `($__internal_0_$__cuda_sm20_rem_u64) ;  /* 0x000001b000547944 */ /* 0x000fea0003c00000 */
[----:B------:R-:W-:Y:S01]  /*1b9e0*/  MOV R70, R40 ;  /* 0x0000002800467202 */ /* 0x000fe20000000f00 */
[----:B------:R-:W-:-:S07]  /*1b9f0*/  IMAD.MOV.U32 R71, RZ, RZ, R41 ;  /* 0x000000ffff477224 */ /* 0x000fce00078e0029 */
.L_x_690:
[----:B------:R-:W-:Y:S05]  /*1ba00*/  BSYNC.RECONVERGENT B4 ;  /* 0x0000000000047941 */ /* 0x000fea0003800200 */
.L_x_688:
[----:B------:R-:W-:Y:S02]  /*1ba10*/  ISETP.GT.U32.AND P0, PT, R60, 0x1, PT ;  /* 0x000000013c00780c */ /* 0x000fe40003f04070 */
[----:B------:R-:W-:-:S11]  /*1ba20*/  SHF.R.U32.HI R60, RZ, 0x1, R60 ;  /* 0x00000001ff3c7819 */ /* 0x000fd6000001163c */
[----:B------:R-:W-:Y:S05]  /*1ba30*/  @P0 BRA `(.L_x_691) ;  /* 0xfffffff800d80947 */ /* 0x000fea000383ffff */
[----:B------:R-:W-:Y:S05]  /*1ba40*/  BSYNC.RECONVERGENT B3 ;  /* 0x0000000000037941 */ /* 0x000fea0003800200 */
.L_x_684:
        /* <DEDUP_REMOVED lines=9> */
.L_x_695:
        /* <DEDUP_REMOVED lines=27> */
.L_x_693:
[----:B------:R-:W-:Y:S01]  /*1bc90*/  IMAD.MOV.U32 R63, RZ, RZ, R49 ;  /* 0x000000ffff3f7224 */ /* 0x000fe200078e0031 */
[----:B------:R-:W-:Y:S02]  /*1bca0*/  MOV R64, R50 ;  /* 0x0000003200407202 */ /* 0x000fe40000000f00 */
[----:B------:R-:W-:-:S07]  /*1bcb0*/  MOV R51, 0x1bcd0 ;  /* 0x0001bcd000337802 */ /* 0x000fce0000000f00 */
[----:B------:R-:W-:Y:S05]  /*1bcc0*/  CALL.REL.NOINC `($__internal_0_$__cuda_sm20_rem_u64) ;  /* 0x000001ac00987944 */ /* 0x000fea0003c00000 */
[----:B------:R-:W-:Y:S02]  /*1bcd0*/  IMAD.MOV.U32 R59, RZ, RZ, R40 ;  /* 0x000000ffff3b7224 */ /* 0x000fe400078e0028 */
[----:B------:R-:W-:-:S07]  /*1bce0*/  IMAD.MOV.U32 R58, RZ, RZ, R41 ;  /* 0x000000ffff3a7224 */ /* 0x000fce00078e0029 */
.L_x_694:
[----:B------:R-:W-:Y:S05]  /*1bcf0*/  BSYNC.RECONVERGENT B3 ;  /* 0x0000000000037941 */ /* 0x000fea0003800200 */
.L_x_692:
        /* <DEDUP_REMOVED lines=8> */
.L_x_683:
[----:B------:R-:W0:Y:S01]  /*1bd80*/  LDCU.64 UR8, c[0x3][0x10] ;  /* 0x00c00200ff0877ac */ /* 0x000e220008000a00 */
[----:B------:R-:W-:Y:S02]  /*1bd90*/  PLOP3.LUT P0, PT, PT, PT, PT, 0x8, 0x80 ;  /* 0x000000000080781c */ /* 0x000fe40003f0e170 */
[----:B0-----:R-:W-:-:S04]  /*1bda0*/  ISETP.GT.U32.AND P1, PT, R49, UR8, PT ;  /* 0x0000000831007c0c */ /* 0x001fc8000bf24070 */
[----:B------:R-:W-:-:S13]  /*1bdb0*/  ISETP.GT.U32.AND.EX P1, PT, R50, UR9, PT, P1 ;  /* 0x0000000932007c0c */ /* 0x000fda000bf24110 */
[----:B------:R-:W-:Y:S05]  /*1bdc0*/  @!P1 BRA `(.L_x_49) ;  /* 0x0000000800049947 */ /* 0x000fea0003800000 */
[----:B------:R-:W0:Y:S01]  /*1bdd0*/  LDCU.64 UR8, c[0x3][0x10] ;  /* 0x00c00200ff0877ac */ /* 0x000e220008000a00 */
[----:B------:R-:W-:Y:S01]  /*1bde0*/  HFMA2 R59, -RZ, RZ, 0, 5.9604644775390625e-08 ;  /* 0x00000001ff3b7431 */ /* 0x000fe200000001ff */
[----:B------:R-:W-:Y:S01]  /*1bdf0*/  BSSY.RECONVERGENT B3, `(.L_x_696) ;  /* 0x000004e000037945 */ /* 0x000fe20003800200 */
[----:B------:R-:W-:Y:S02]  /*1be00*/  IMAD.MOV.U32 R58, RZ, RZ, RZ ;  /* 0x000000ffff3a7224 */ /* 0x000fe400078e00ff */
[----:B0-----:R-:W-:Y:S02]  /*1be10*/  IMAD.U32 R70, RZ, RZ, UR8 ;  /* 0x00000008ff467e24 */ /* 0x001fe4000f8e00ff */
[----:B------:R-:W-:-:S07]  /*1be20*/  IMAD.U32 R71, RZ, RZ, UR9 ;  /* 0x00000009ff477e24 */ /* 0x000fce000f8e00ff */
.L_x_703:
        /* <DEDUP_REMOVED lines=30> */
.L_x_699:
[----:B------:R-:W-:Y:S01]  /*1c010*/  MOV R63, R49 ;  /* 0x00000031003f7202 */ /* 0x000fe20000000f00 */
[----:B------:R-:W-:Y:S01]  /*1c020*/  IMAD.MOV.U32 R64, RZ, RZ, R50 ;  /* 0x000000ffff407224 */ /* 0x000fe200078e0032 */
[----:B------:R-:W-:-:S07]  /*1c030*/  MOV R51, 0x1c050 ;  /* 0x0001c05000337802 */ /* 0x000fce0000000f00 */
[----:B------:R-:W-:Y:S05]  /*1c040*/  CALL.REL.NOINC `($__internal_0_$__cuda_sm20_rem_u64) ;  /* 0x000001a800b87944 */ /* 0x000fea0003c00000 */
[----:B------:R-:W-:Y:S02]  /*1c050*/  IMAD.MOV.U32 R59, RZ, RZ, R40 ;  /* 0x000000ffff3b7224 */ /* 0x000fe400078e0028 */
[----:B------:R-:W-:-:S07]  /*1c060*/  IMAD.MOV.U32 R58, RZ, RZ, R41 ;  /* 0x000000ffff3a7224 */ /* 0x000fce00078e0029 */
.L_x_698:
[----:B------:R-:W-:Y:S05]  /*1c070*/  BSYNC.RECONVERGENT B4 ;  /* 0x0000000000047941 */ /* 0x000fea0003800200 */
.L_x_697:
        /* <DEDUP_REMOVED lines=27> */
.L_x_701:
[----:B------:R-:W-:Y:S01]  /*1c230*/  MOV R63, R49 ;  /* 0x00000031003f7202 */ /* 0x000fe20000000f00 */
[----:B------:R-:W-:Y:S01]  /*1c240*/  IMAD.MOV.U32 R64, RZ, RZ, R50 ;  /* 0x000000ffff407224 */ /* 0x000fe200078e0032 */
[----:B------:R-:W-:-:S07]  /*1c250*/  MOV R51, 0x1c270 ;  /* 0x0001c27000337802 */ /* 0x000fce0000000f00 */
[----:B------:R-:W-:Y:S05]  /*1c260*/  CALL.REL.NOINC `($__internal_0_$__cuda_sm20_rem_u64) ;  /* 0x000001a800307944 */ /* 0x000fea0003c00000 */
[----:B------:R-:W-:Y:S02]  /*1c270*/  IMAD.MOV.U32 R70, RZ, RZ, R40 ;  /* 0x000000ffff467224 */ /* 0x000fe400078e0028 */
[----:B------:R-:W-:-:S07]  /*1c280*/  IMAD.MOV.U32 R71, RZ, RZ, R41 ;  /* 0x000000ffff477224 */ /* 0x000fce00078e0029 */
.L_x_702:
[----:B------:R-:W-:Y:S05]  /*1c290*/  BSYNC.RECONVERGENT B4 ;  /* 0x0000000000047941 */ /* 0x000fea0003800200 */
.L_x_700:
[----:B------:R-:W-:Y:S02]  /*1c2a0*/  ISETP.GT.U32.AND P1, PT, R65, 0x1, PT ;  /* 0x000000014100780c */ /* 0x000fe40003f24070 */
[----:B------:R-:W-:-:S11]  /*1c2b0*/  SHF.R.U32.HI R65, RZ, 0x1, R65 ;  /* 0x00000001ff417819 */ /* 0x000fd60000011641 */
[----:B------:R-:W-:Y:S05]  /*1c2c0*/  @P1 BRA `(.L_x_703) ;  /* 0xfffffff800d81947 */ /* 0x000fea000383ffff */
[----:B------:R-:W-:Y:S05]  /*1c2d0*/  BSYNC.RECONVERGENT B3 ;  /* 0x0000000000037941 */ /* 0x000fea0003800200 */
.L_x_696:
        /* <DEDUP_REMOVED lines=8> */
[----:B------:R-:W-:-:S07]  /*1c360*/  HFMA2 R60, -RZ, RZ, 0, 0 ;  /* 0x00000000ff3c7431 */ /* 0x000fce00000001ff */
.L_x_707:
        /* <DEDUP_REMOVED lines=14> */
[----:B0-----:R-:W-:-:S04]  /*1c450*/  IMAD.MOV R40, RZ, RZ, -R41 ;  /* 0x000000ffff287224 */ /* 0x001fc800078e0a29 */
[----:B------:R-:W-:Y:S01]  /*1c460*/  IMAD R59, R40, R49, RZ ;  /* 0x00000031283b7224 */ /* 0x000fe200078e02ff */
[----:B------:R-:W-:-:S05]  /*1c470*/  MOV R40, RZ ;  /* 0x000000ff00287202 */ /* 0x000fca0000000f00 */
        /* <DEDUP_REMOVED lines=10> */
.L_x_705:
[----:B------:R-:W-:Y:S01]  /*1c520*/  IMAD.MOV.U32 R63, RZ, RZ, R49 ;  /* 0x000000ffff3f7224 */ /* 0x000fe200078e0031 */
[----:B------:R-:W-:Y:S01]  /*1c530*/  MOV R51, 0x1c560 ;  /* 0x0001c56000337802 */ /* 0x000fe20000000f00 */
[----:B------:R-:W-:-:S07]  /*1c540*/  IMAD.MOV.U32 R64, RZ, RZ, R50 ;  /* 0x000000ffff407224 */ /* 0x000fce00078e0032 */
[----:B------:R-:W-:Y:S05]  /*1c550*/  CALL.REL.NOINC `($__internal_0_$__cuda_sm20_rem_u64) ;  /* 0x000001a400747944 */ /* 0x000fea0003c00000 */
[----:B------:R-:W-:Y:S01]  /*1c560*/  IMAD.MOV.U32 R59, RZ, RZ, R40 ;  /* 0x000000ffff3b7224 */ /* 0x000fe200078e0028 */
[----:B------:R-:W-:-:S07]  /*1c570*/  MOV R58, R41 ;  /* 0x00000029003a7202 */ /* 0x000fce0000000f00 */
.L_x_706:
[----:B------:R-:W-:Y:S05]  /*1c580*/  BSYNC.RECONVERGENT B3 ;  /* 0x0000000000037941 */ /* 0x000fea0003800200 */
.L_x_704:
[----:B------:R-:W-:Y:S01]  /*1c590*/  VIADD R60, R60, 0x1 ;  /* 0x000000013c3c7836 */ /* 0x000fe20000000000 */
[----:B------:R-:W-:-:S04]  /*1c5a0*/  ISETP.NE.U32.AND P0, PT, R59, R52, PT ;  /* 0x000000343b00720c */ /* 0x000fc80003f05070 */
[----:B------:R-:W-:Y:S02]  /*1c5b0*/  ISETP.NE.AND.EX P0, PT, R58, RZ, PT, P0 ;  /* 0x000000ff3a00720c */ /* 0x000fe40003f05300 */
[----:B------:R-:W-:-:S13]  /*1c5c0*/  ISETP.NE.AND P1, PT, R60, R55, PT ;  /* 0x000000373c00720c */ /* 0x000fda0003f25270 */
[----:B------:R-:W-:Y:S05]  /*1c5d0*/  @P0 BRA P1, `(.L_x_707) ;  /* 0xfffffffc00640947 */ /* 0x000fea000083ffff */
.L_x_49:
[----:B------:R-:W-:Y:S05]  /*1c5e0*/  BSYNC.RECONVERGENT B2 ;  /* 0x0000000000027941 */ /* 0x000fea0003800200 */
.L_x_5:
[----:B------:R-:W-:Y:S01]  /*1c5f0*/  POPC R40, R49 ;  /* 0x0000003100287309 */ /* 0x000fe20000000000 */
[----:B------:R-:W-:Y:S02]  /*1c600*/  IADD3 R35, P1, PT, R56, R35, RZ ;  /* 0x0000002338237210 */ /* 0x000fe40007f3e0ff */
[----:B------:R-:W-:Y:S02]  /*1c610*/  VIMNMX.U32 R22, PT, PT, R22, UR5, PT ;  /* 0x0000000516167c48 */ /* 0x000fe4000bfe0000 */
[----:B------:R-:W-:Y:S01]  /*1c620*/  VIMNMX.U32 R21, PT, PT, R21, UR5, !PT ;  /* 0x0000000515157c48 */ /* 0x000fe2000ffe0000 */
[----:B------:R-:W-:Y:S01]  /*1c630*/  IMAD.X R42, R57, 0x1, R42, P1 ;  /* 0x00000001392a7824 */ /* 0x000fe200008e062a */
[----:B------:R-:W-:Y:S01]  /*1c640*/  IADD3 R43, P1, PT, R43, 0x1, RZ ;  /* 0x000000012b2b7810 */ /* 0x000fe20007f3e0ff */
[----:B------:R-:W0:Y:S03]  /*1c650*/  POPC R41, R50 ;  /* 0x0000003200297309 */ /* 0x000e260000000000 */
[----:B------:R-:W-:-:S05]  /*1c660*/  IADD3.X R44, PT, PT, RZ, R44, RZ, P1, !PT ;  /* 0x0000002cff2c7210 */ /* 0x000fca0000ffe4ff */
[----:B------:R-:W1:Y:S01]  /*1c670*/  I2F.F64.U32 R58, UR5 ;  /* 0x00000005003a7d12 */ /* 0x000e620008201800 */
[----:B0-----:R-:W-:-:S07]  /*1c680*/  IMAD.IADD R51, R40, 0x1, R41 ;  /* 0x0000000128337824 */ /* 0x001fce00078e0229 */
[----:B------:R-:W0:Y:S01]  /*1c690*/  I2F.F64.U32 R40, R51 ;  /* 0x0000003300287312 */ /* 0x000e220000201800 */
[-C--:B------:R-:W-:Y:S02]  /*1c6a0*/  VIMNMX.U32 R0, PT, PT, R0, R51.reuse, PT ;  /* 0x0000003300007248 */ /* 0x080fe40003fe0000 */
[----:B------:R-:W-:Y:S01]  /*1c6b0*/  VIMNMX.U32 R2, PT, PT, R2, R51, !PT ;  /* 0x0000003302027248 */ /* 0x000fe20007fe0000 */
[----:B-1----:R-:W-:Y:S02]  /*1c6c0*/  DADD R38, R38, R58 ;  /* 0x0000000026267229 */ /* 0x002fe4000000003a */
[----:B0-----:R-:W-:Y:S01]  /*1c6d0*/  DADD R36, R36, R40 ;  /* 0x0000000024247229 */ /* 0x001fe20000000028 */
[----:B------:R-:W-:Y:S10]  /*1c6e0*/  @P0 BRA `(.L_x_4) ;  /* 0x0000018400a40947 */ /* 0x000ff40003800000 */
[----:B------:R-:W0:Y:S01]  /*1c6f0*/  LDC R40, c[0x0][0x39c] ;  /* 0x0000e700ff287b82 */ /* 0x000e220000000800 */
[----:B------:R-:W-:Y:S01]  /*1c700*/  IADD3 R63, P0, PT, R53, 0x3, RZ ;  /* 0x00000003353f7810 */ /* 0x000fe20007f1e0ff */
[----:B------:R-:W-:Y:S01]  /*1c710*/  UMOV UR4, 0x1 ;  /* 0x0000000100047882 */ /* 0x000fe20000000000 */
[----:B------:R-:W-:Y:S01]  /*1c720*/  BSSY.RECONVERGENT B2, `(.L_x_708) ;  /* 0x0001844000027945 */ /* 0x000fe20003800200 */
[----:B------:R-:W-:Y:S01]  /*1c730*/  USHF.L.U32 UR7, UR4, UR5, URZ ;  /* 0x0000000504077299 */ /* 0x000fe200080006ff */
[C---:B------:R-:W-:Y:S01]  /*1c740*/  ISETP.GE.U32.AND P5, PT, R63.reuse, 0x2, PT ;  /* 0x000000023f00780c */ /* 0x040fe20003fa6070 */
[----:B------:R-:W-:Y:S01]  /*1c750*/  IMAD.X R64, RZ, RZ, R54, P0 ;  /* 0x000000ffff407224 */ /* 0x000fe200000e0636 */
[----:B------:R-:W-:Y:S01]  /*1c760*/  USHF.L.U64.HI UR4, UR4, UR5, URZ ;  /* 0x0000000504047299 */ /* 0x000fe200080102ff */
[----:B------:R-:W-:Y:S02]  /*1c770*/  ISETP.LE.U32.AND P0, PT, R63, R49, PT ;  /* 0x000000313f00720c */ /* 0x000fe40003f03070 */
[----:B------:R-:W-:-:S02]  /*1c780*/  LOP3.LUT R41, R49, UR7, RZ, 0x3c, !PT ;  /* 0x0000000731297c12 */ /* 0x000fc4000f8e3cff */
[----:B------:R-:W-:Y:S02]  /*1c790*/  ISETP.GE.U32.AND.EX P5, PT, R64, RZ, PT, P5 ;  /* 0x000000ff4000720c */ /* 0x000fe40003fa6150 */
[----:B------:R-:W-:Y:S02]  /*1c7a0*/  LOP3.LUT R52, R50, UR4, RZ, 0x3c, !PT ;  /* 0x0000000432347c12 */ /* 0x000fe4000f8e3cff */
[----:B------:R-:W-:Y:S02]  /*1c7b0*/  ISETP.LE.U32.OR.EX P0, PT, R64, R50, !P5, P0 ;  /* 0x000000324000720c */ /* 0x000fe40006f03500 */
[C---:B0-----:R-:W-:Y:S02]  /*1c7c0*/  ISETP.LT.U32.AND P1, PT, R40.reuse, UR5, PT ;  /* 0x0000000528007c0c */ /* 0x041fe4000bf21070 */
[C---:B------:R-:W-:Y:S01]  /*1c7d0*/  IADD3 R51, PT, PT, -R40.reuse, UR5, RZ ;  /* 0x0000000528337c10 */ /* 0x040fe2000fffe1ff */
[----:B------:R-:W-:-:S03]  /*1c7e0*/  VIADD R40, R40, -UR5 ;  /* 0x8000000528287c36 */ /* 0x000fc60008000000 */
[-CC-:B------:R-:W-:Y:S02]  /*1c7f0*/  SHF.R.U64 R56, R41, R51.reuse, R52.reuse ;  /* 0x0000003329387219 */ /* 0x180fe40000001234 */
[----:B------:R-:W-:-:S05]  /*1c800*/  SHF.R.U32.HI R51, RZ, R51, R52 ;  /* 0x00000033ff337219 */ /* 0x000fca0000011634 */
[CC--:B------:R-:W-:Y:S02]  /*1c810*/  @!P1 SHF.L.U32 R56, R41.reuse, R40.reuse, RZ ;  /* 0x0000002829389219 */ /* 0x0c0fe400000006ff */
[----:B------:R-:W-:Y:S01]  /*1c820*/  @!P1 SHF.L.U64.HI R51, R41, R40, R52 ;  /* 0x0000002829339219 */ /* 0x000fe20000010234 */
[----:B------:R-:W-:Y:S01]  /*1c830*/  IMAD.MOV.U32 R40, RZ, RZ, RZ ;  /* 0x000000ffff287224 */ /* 0x000fe200078e00ff */
[C---:B------:R-:W-:Y:S02]  /*1c840*/  ISETP.LT.U32.AND P2, PT, R56.reuse, R3, PT ;  /* 0x000000033800720c */ /* 0x040fe40003f41070 */
[C---:B------:R-:W-:Y:S02]  /*1c850*/  ISETP.GT.U32.AND P1, PT, R56.reuse, R11, PT ;  /* 0x0000000b3800720c */ /* 0x040fe40003f24070 */
[C---:B------:R-:W-:Y:S02]  /*1c860*/  ISETP.GE.U32.AND P3, PT, R56.reuse, R3, PT ;  /* 0x000000033800720c */ /* 0x040fe40003f66070 */
[----:B------:R-:W-:-:S02]  /*1c870*/  ISETP.GT.U32.AND P4, PT, R56, R11, PT ;  /* 0x0000000b3800720c */ /* 0x000fc40003f84070 */
[C---:B------:R-:W-:Y:S02]  /*1c880*/  ISETP.LT.U32.AND.EX P2, PT, R51.reuse, R4, PT, P2 ;  /* 0x000000043300720c */ /* 0x040fe40003f41120 */
[C---:B------:R-:W-:Y:S02]  /*1c890*/  ISETP.GT.U32.AND.EX P1, PT, R51.reuse, R12, PT, P1 ;  /* 0x0000000c3300720c */ /* 0x040fe40003f24110 */
[C---:B------:R-:W-:Y:S02]  /*1c8a0*/  ISETP.GE.U32.AND.EX P3, PT, R51.reuse, R4, PT, P3 ;  /* 0x000000043300720c */ /* 0x040fe40003f66130 */
[----:B------:R-:W-:Y:S02]  /*1c8b0*/  ISETP.GT.U32.AND.EX P4, PT, R51, R12, PT, P4 ;  /* 0x0000000c3300720c */ /* 0x000fe40003f84140 */
[C---:B------:R-:W-:Y:S02]  /*1c8c0*/  SEL R3, R56.reuse, R3, P2 ;  /* 0x0000000338037207 */ /* 0x040fe40001000000 */
[----:B------:R-:W-:-:S02]  /*1c8d0*/  SEL R11, R56, R11, P1 ;  /* 0x0000000b380b7207 */ /* 0x000fc40000800000 */
[C---:B------:R-:W-:Y:S02]  /*1c8e0*/  SEL R4, R51.reuse, R4, P2 ;  /* 0x0000000433047207 */ /* 0x040fe40001000000 */
[----:B------:R-:W-:Y:S02]  /*1c8f0*/  SEL R12, R51, R12, P1 ;  /* 0x0000000c330c7207 */ /* 0x000fe40000800000 */
[----:B------:R-:W-:Y:S02]  /*1c900*/  MOV R52, RZ ;  /* 0x000000ff00347202 */ /* 0x000fe40000000f00 */
[C---:B------:R-:W-:Y:S02]  /*1c910*/  SEL R15, R49.reuse, R15, !P3 ;  /* 0x0000000f310f7207 */ /* 0x040fe40005800000 */
[----:B------:R-:W-:Y:S02]  /*1c920*/  SEL R16, R50, R16, !P3 ;  /* 0x0000001032107207 */ /* 0x000fe40005800000 */
[----:B------:R-:W-:-:S02]  /*1c930*/  SEL R13, R49, R13, P4 ;  /* 0x0000000d310d7207 */ /* 0x000fc40002000000 */
[----:B------:R-:W-:Y:S01]  /*1c940*/  SEL R14, R50, R14, P4 ;  /* 0x0000000e320e7207 */ /* 0x000fe20002000000 */
[----:B------:R-:W-:Y:S06]  /*1c950*/  @P0 BRA `(.L_x_709) ;  /* 0x0000018000800947 */ /* 0x000fec0003800000 */
[----:B------:R-:W-:-:S04]  /*1c960*/  IADD3 R40, P1, PT, R53, 0x1, RZ ;  /* 0x0000000135287810 */ /* 0x000fc80007f3e0ff */
[----:B------:R-:W-:Y:S01]  /*1c970*/  ISETP.GE.U32.AND P0, PT, R40, 0x2, PT ;  /* 0x000000022800780c */ /* 0x000fe20003f06070 */
[----:B------:R-:W-:-:S05]  /*1c980*/  IMAD.X R40, RZ, RZ, R54, P1 ;  /* 0x000000ffff287224 */ /* 0x000fca00008e0636 */
[----:B------:R-:W-:Y:S01]  /*1c990*/  ISETP.GE.U32.AND.EX P0, PT, R40, RZ, PT, P0 ;  /* 0x000000ff2800720c */ /* 0x000fe20003f06100 */
[----:B------:R-:W-:-:S12]  /*1c9a0*/  IMAD.MOV.U32 R40, RZ, RZ, 0x1 ;  /* 0x00000001ff287424 */ /* 0x000fd800078e00ff */
[----:B------:R-:W-:Y:S05]  /*1c9b0*/  @!P0 BRA `(.L_x_709) ;  /* 0x0000018000688947 */ /* 0x000fea0003800000 */
[----:B------:R-:W-:Y:S01]  /*1c9c0*/  UISETP.NE.AND UP0, UPT, UR5, URZ, UPT ;  /* 0x000000ff0500728c */ /* 0x000fe2000bf05270 */
[----:B------:R-:W-:-:S08]  /*1c9d0*/  IMAD.MOV.U32 R40, RZ, RZ, RZ ;  /* 0x000000ffff287224 */ /* 0x000fd000078e00ff */
[----:B------:R-:W-:Y:S05]  /*1c9e0*/  BRA.U !UP0, `(.L_x_709) ;  /* 0x00000181085c7547 */ /* 0x000fea000b800000 */
[----:B------:R-:W-:Y:S02]  /*1c9f0*/  ISETP.GE.U32.AND P0, PT, R63, 0x9, PT ;  /* 0x000000093f00780c */ /* 0x000fe40003f06070 */
[----:B------:R-:W-:Y:S02]  /*1ca00*/  MOV R40, 0x1 ;  /* 0x0000000100287802 */ /* 0x000fe40000000f00 */
[----:B------:R-:W-:-:S13]  /*1ca10*/  ISETP.GE.U32.AND.EX P0, PT, R64, RZ, PT, P0 ;  /* 0x000000ff4000720c */ /* 0x000fda0003f06100 */
[----:B------:R-:W-:Y:S05]  /*1ca20*/  @!P0 BRA `(.L_x_709) ;  /* 0x00000180004c8947 */ /* 0x000fea0003800000 */
[----:B------:R-:W-:Y:S02]  /*1ca30*/  IMAD R56, R64, -0x55555555, RZ ;  /* 0xaaaaaaab40387824 */ /* 0x000fe400078e02ff */
[----:B------:R-:W-:-:S04]  /*1ca40*/  IMAD.WIDE.U32 R40, R63, -0x55555555, RZ ;  /* 0xaaaaaaab3f287825 */ /* 0x000fc800078e00ff */
[----:B------:R-:W-:Y:S01]  /*1ca50*/  IMAD R51, R63, -0x55555556, R56 ;  /* 0xaaaaaaaa3f337824 */ /* 0x000fe200078e0238 */
[----:B------:R-:W-:-:S03]  /*1ca60*/  ISETP.GE.U32.AND P0, PT, R40, 0x55555556, PT ;  /* 0x555555562800780c */ /* 0x000fc60003f06070 */
[----:B------:R-:W-:-:S05]  /*1ca70*/  IMAD.IADD R40, R41, 0x1, R51 ;  /* 0x0000000129287824 */ /* 0x000fca00078e0233 */
[----:B------:R-:W-:Y:S01]  /*1ca80*/  ISETP.GE.U32.AND.EX P0, PT, R40, 0x55555555, PT, P0 ;  /* 0x555555552800780c */ /* 0x000fe20003f06100 */
[----:B------:R-:W-:-:S12]  /*1ca90*/  IMAD.MOV.U32 R40, RZ, RZ, RZ ;  /* 0x000000ffff287224 */ /* 0x000fd800078e00ff */
[----:B------:R-:W-:Y:S05]  /*1caa0*/  @!P0 BRA `(.L_x_709) ;  /* 0x00000180002c8947 */ /* 0x000fea0003800000 */
[----:B------:R-:W-:-:S04]  /*1cab0*/  ISETP.GT.U32.AND P0, PT, R63, -0x1, PT ;  /* 0xffffffff3f00780c */ /* 0x000fc80003f04070 */
[----:B------:R-:W-:-:S13]  /*1cac0*/  ISETP.GT.U32.AND.EX P0, PT, R64, RZ, PT, P0 ;  /* 0x000000ff4000720c */ /* 0x000fda0003f04100 */
[----:B------:R-:W-:Y:S05]  /*1cad0*/  @P0 BRA `(.L_x_710) ;  /* 0x00000018008c0947 */ /* 0x000fea0003800000 */
[----:B------:R-:W-:-:S05]  /*1cae0*/  IMAD R40, R63, -0x55555555, RZ ;  /* 0xaaaaaaab3f287824 */ /* 0x000fca00078e02ff */
[----:B------:R-:W-:Y:S01]  /*1caf0*/  ISETP.GE.U32.AND P0, PT, R40, 0x55555556, PT ;  /* 0x555555562800780c */ /* 0x000fe20003f06070 */
[----:B------:R-:W-:-:S12]  /*1cb00*/  IMAD.MOV.U32 R40, RZ, RZ, RZ ;  /* 0x000000ffff287224 */ /* 0x000fd800078e00ff */
[----:B------:R-:W-:Y:S05]  /*1cb10*/  @!P0 BRA `(.L_x_709) ;  /* 0x0000018000108947 */ /* 0x000fea0003800000 */
[----:B------:R-:W-:Y:S01]  /*1cb20*/  IADD3 R54, PT, PT, R63, -0x1, RZ ;  /* 0xffffffff3f367810 */ /* 0x000fe20007ffe0ff */
[----:B------:R-:W-:Y:S01]  /*1cb30*/  BSSY.RECONVERGENT B3, `(.L_x_711) ;  /* 0x0000009000037945 */ /* 0x000fe20003800200 */
[----:B------:R-:W-:-:S03]  /*1cb40*/  IMAD.MOV.U32 R40, RZ, RZ, RZ ;  /* 0x000000ffff287224 */ /* 0x000fc600078e00ff */
[----:B------:R-:W-:-:S07]  /*1cb50*/  IMAD.MOV.U32 R41, RZ, RZ, R54 ;  /* 0x000000ffff297224 */ /* 0x000fce00078e0036 */
.L_x_712:
[----:B------:R-:W-:Y:S01]  /*1cb60*/  LOP3.LUT P0, RZ, R41, 0x2, RZ, 0xc0, !PT ;  /* 0x0000000229ff7812 */ /* 0x000fe2000780c0ff */
[----:B------:R-:W-:Y:S01]  /*1cb70*/  IMAD.MOV.U32 R53, RZ, RZ, R40 ;  /* 0x000000ffff357224 */ /* 0x000fe200078e0028 */
[----:B------:R-:W-:Y:S02]  /*1cb80*/  SHF.R.U32.HI R58, RZ, 0x1, R41 ;  /* 0x00000001ff3a7819 */ /* 0x000fe40000011629 */
[----:B------:R-:W-:-:S03]  /*1cb90*/  IADD3 R40, PT, PT, R40, 0x1, RZ ;  /* 0x0000000128287810 */ /* 0x000fc60007ffe0ff */
[----:B------:R-:W-:-:S06]  /*1cba0*/  IMAD.MOV.U32 R41, RZ, RZ, R58 ;  /* 0x000000ffff297224 */ /* 0x000fcc00078e003a */
[----:B------:R-:W-:Y:S05]  /*1cbb0*/  @!P0 BRA `(.L_x_712) ;  /* 0xfffffffc00e88947 */ /* 0x000fea000383ffff */
[----:B------:R-:W-:Y:S05]  /*1cbc0*/  BSYNC.RECONVERGENT B3 ;  /* 0x0000000000037941 */ /* 0x000fea0003800200 */
.L_x_711:
        /* <DEDUP_REMOVED lines=11> */
.L_x_721:
        /* <DEDUP_REMOVED lines=16> */
[----:B------:R0:W1:Y:S02]  /*1cd80*/  F2I.FTZ.U32.TRUNC.NTZ R61, R60 ;  /* 0x0000003c003d7305 */ /* 0x000064000021f000 */
[----:B0-----:R-:W-:Y:S02]  /*1cd90*/  IMAD.MOV.U32 R60, RZ, RZ, RZ ;  /* 0x000000ffff3c7224 */ /* 0x001fe400078e00ff */
[----:B-1----:R-:W-:-:S04]  /*1cda0*/  IMAD.MOV R56, RZ, RZ, -R61 ;  /* 0x000000ffff387224 */ /* 0x002fc800078e0a3d */
[----:B------:R-:W-:-:S04]  /*1cdb0*/  IMAD R51, R56, R63, RZ ;  /* 0x0000003f38337224 */ /* 0x000fc800078e02ff */
        /* <DEDUP_REMOVED lines=10> */
.L_x_717:
[----:B------:R-:W-:Y:S01]  /*1ce60*/  IMAD.MOV.U32 R62, RZ, RZ, R40 ;  /* 0x000000ffff3e7224 */ /* 0x000fe200078e0028 */
[----:B------:R-:W-:-:S07]  /*1ce70*/  MOV R51, 0x1ce90 ;  /* 0x0001ce9000337802 */ /* 0x000fce0000000f00 */
[----:B------:R-:W-:Y:S05]  /*1ce80*/  CALL.REL.NOINC `($__internal_0_$__cuda_sm20_rem_u64) ;  /* 0x0000019c00287944 */ /* 0x000fea0003c00000 */
[----:B------:R-:W-:Y:S01]  /*1ce90*/  MOV R56, R40 ;  /* 0x0000002800387202 */ /* 0x000fe20000000f00 */
[----:B------:R-:W-:-:S07]  /*1cea0*/  IMAD.MOV.U32 R55, RZ, RZ, R41 ;  /* 0x000000ffff377224 */ /* 0x000fce00078e0029 */
.L_x_716:
[----:B------:R-:W-:Y:S05]  /*1ceb0*/  BSYNC.RECONVERGENT B4 ;  /* 0x0000000000047941 */ /* 0x000fea0003800200 */
.L_x_715:
        /* <DEDUP_REMOVED lines=13> */
[----:B------:R0:W1:Y:S02]  /*1cf90*/  F2I.FTZ.U32.TRUNC.NTZ R61, R60 ;  /* 0x0000003c003d7305 */ /* 0x000064000021f000 */
[----:B0-----:R-:W-:Y:S01]  /*1cfa0*/  IMAD.MOV.U32 R60, RZ, RZ, RZ ;  /* 0x000000ffff3c7224 */ /* 0x001fe200078e00ff */
[----:B-1----:R-:W-:-:S05]  /*1cfb0*/  IADD3 R62, PT, PT, RZ, -R61, RZ ;  /* 0x8000003dff3e7210 */ /* 0x002fca0007ffe0ff */
[----:B------:R-:W-:-:S04]  /*1cfc0*/  IMAD R41, R62, R63, RZ ;  /* 0x0000003f3e297224 */ /* 0x000fc800078e02ff */
        /* <DEDUP_REMOVED lines=10> */
.L_x_719:
[----:B------:R-:W-:Y:S01]  /*1d070*/  IMAD.MOV.U32 R62, RZ, RZ, R40 ;  /* 0x000000ffff3e7224 */ /* 0x000fe200078e0028 */
[----:B------:R-:W-:-:S07]  /*1d080*/  MOV R51, 0x1d0a0 ;  /* 0x0001d0a000337802 */ /* 0x000fce0000000f00 */
[----:B------:R-:W-:Y:S05]  /*1d090*/  CALL.REL.NOINC `($__internal_0_$__cuda_sm20_rem_u64) ;  /* 0x0000019800a47944 */ /* 0x000fea0003c00000 */
[----:B------:R-:W-:Y:S01]  /*1d0a0*/  IMAD.MOV.U32 R70, RZ, RZ, R40 ;  /* 0x000000ffff467224 */ /* 0x000fe200078e0028 */
[----:B------:R-:W-:-:S07]  /*1d0b0*/  MOV R71, R41 ;  /* 0x0000002900477202 */ /* 0x000fce0000000f00 */
.L_x_720:
[----:B------:R-:W-:Y:S05]  /*1d0c0*/  BSYNC.RECONVERGENT B4 ;  /* 0x0000000000047941 */ /* 0x000fea0003800200 */
.L_x_718:
[----:B------:R-:W-:Y:S02]  /*1d0d0*/  ISETP.GT.U32.AND P0, PT, R57, 0x1, PT ;  /* 0x000000013900780c */ /* 0x000fe40003f04070 */
[----:B------:R-:W-:-:S11]  /*1d0e0*/  SHF.R.U32.HI R57, RZ, 0x1, R57 ;  /* 0x00000001ff397819 */ /* 0x000fd60000011639 */
[----:B------:R-:W-:Y:S05]  /*1d0f0*/  @P0 BRA `(.L_x_721) ;  /* 0xfffffff800e00947 */ /* 0x000fea000383ffff */
[----:B------:R-:W-:Y:S05]  /*1d100*/  BSYNC.RECONVERGENT B3 ;  /* 0x0000000000037941 */ /* 0x000fea0003800200 */
.L_x_714:
[C---:B------:R-:W-:Y:S02]  /*1d110*/  ISETP.NE.U32.AND P0, PT, R56.reuse, R54, PT ;  /* 0x000000363800720c */ /* 0x040fe40003f05070 */
[----:B------:R-:W-:Y:S02]  /*1d120*/  ISETP.EQ.U32.AND P1, PT, R56, 0x1, PT ;  /* 0x000000013800780c */ /* 0x000fe40003f22070 */
[----:B------:R-:W-:-:S04]  /*1d130*/  ISETP.NE.AND.EX P0, PT, R55, RZ, PT, P0 ;  /* 0x000000ff3700720c */ /* 0x000fc80003f05300 */
[----:B------:R-:W-:-:S13]  /*1d140*/  ISETP.EQ.OR.EX P0, PT, R55, RZ, !P0, P1 ;  /* 0x000000ff3700720c */ /* 0x000fda0004702710 */
[----:B------:R-:W-:Y:S05]  /*1d150*/  @P0 BRA `(.L_x_713) ;  /* 0x0000000000b40947 */ /* 0x000fea0003800000 */
[----:B------:R-:W-:Y:S01]  /*1d160*/  ISETP.NE.AND P0, PT, R53, RZ, PT ;  /* 0x000000ff3500720c */ /* 0x000fe20003f05270 */
[----:B------:R-:W-:-:S12]  /*1d170*/  IMAD.MOV.U32 R40, RZ, RZ, RZ ;  /* 0x000000ffff287224 */ /* 0x000fd800078e00ff */
[----:B------:R-:W-:Y:S05]  /*1d180*/  @!P0 BRA `(.L_x_709) ;  /* 0x0000017800748947 */ /* 0x000fea0003800000 */
[----:B------:R-:W-:-:S07]  /*1d190*/  IMAD.MOV.U32 R57, RZ, RZ, RZ ;  /* 0x000000ffff397224 */ /* 0x000fce00078e00ff */
.L_x_725:
        /* <DEDUP_REMOVED lines=27> */
.L_x_723:
[----:B------:R-:W-:Y:S01]  /*1d350*/  IMAD.MOV.U32 R62, RZ, RZ, R40 ;  /* 0x000000ffff3e7224 */ /* 0x000fe200078e0028 */
[----:B------:R-:W-:-:S07]  /*1d360*/  MOV R51, 0x1d380 ;  /* 0x0001d38000337802 */ /* 0x000fce0000000f00 */
[----:B------:R-:W-:Y:S05]  /*1d370*/  CALL.REL.NOINC `($__internal_0_$__cuda_sm20_rem_u64) ;  /* 0x0000019400ec7944 */ /* 0x000fea0003c00000 */
[----:B------:R-:W-:Y:S01]  /*1d380*/  MOV R56, R40 ;  /* 0x0000002800387202 */ /* 0x000fe20000000f00 */
[----:B------:R-:W-:-:S07]  /*1d390*/  IMAD.MOV.U32 R55, RZ, RZ, R41 ;  /* 0x000000ffff377224 */ /* 0x000fce00078e0029 */
.L_x_724:
[----:B------:R-:W-:Y:S05]  /*1d3a0*/  BSYNC.RECONVERGENT B3 ;  /* 0x0000000000037941 */ /* 0x000fea0003800200 */
.L_x_722:
[----:B------:R-:W-:-:S04]  /*1d3b0*/  ISETP.NE.U32.AND P0, PT, R56, R54, PT ;  /* 0x000000363800720c */ /* 0x000fc80003f05070 */
[----:B------:R-:W-:-:S13]  /*1d3c0*/  ISETP.NE.AND.EX P0, PT, R55, RZ, PT, P0 ;  /* 0x000000ff3700720c */ /* 0x000fda0003f05300 */
[----:B------:R-:W-:Y:S05]  /*1d3d0*/  @!P0 BRA `(.L_x_713) ;  /* 0x0000000000148947 */ /* 0x000fea0003800000 */
[----:B------:R-:W-:Y:S02]  /*1d3e0*/  VIADD R57, R57, 0x1 ;  /* 0x0000000139397836 */ /* 0x000fe40000000000 */
[----:B------:R-:W-:-:S03]  /*1d3f0*/  IMAD.MOV.U32 R40, RZ, RZ, RZ ;  /* 0x000000ffff287224 */ /* 0x000fc600078e00ff */
[----:B------:R-:W-:-:S13]  /*1d400*/  ISETP.NE.AND P0, PT, R57, R53, PT ;  /* 0x000000353900720c */ /* 0x000fda0003f05270 */
[----:B------:R-:W-:Y:S05]  /*1d410*/  @!P0 BRA `(.L_x_709) ;  /* 0x0000017400d08947 */ /* 0x000fea0003800000 */
[----:B------:R-:W-:Y:S05]  /*1d420*/  BRA `(.L_x_725) ;  /* 0xfffffffc005c7947 */ /* 0x000fea000383ffff */
.L_x_713:
        /* <DEDUP_REMOVED lines=9> */
[----:B0-----:R-:W-:Y:S01]  /*1d4c0*/  IMAD.U32 R70, RZ, RZ, UR8 ;  /* 0x00000008ff467e24 */ /* 0x001fe2000f8e00ff */
[----:B------:R-:W-:-:S07]  /*1d4d0*/  MOV R71, UR9 ;  /* 0x0000000900477c02 */ /* 0x000fce0008000f00 */
.L_x_734:
        /* <DEDUP_REMOVED lines=16> */
[----:B------:R0:W1:Y:S02]  /*1d5e0*/  F2I.FTZ.U32.TRUNC.NTZ R61, R60 ;  /* 0x0000003c003d7305 */ /* 0x000064000021f000 */
[----:B0-----:R-:W-:Y:S01]  /*1d5f0*/  MOV R60, RZ ;  /* 0x000000ff003c7202 */ /* 0x001fe20000000f00 */
[----:B-1----:R-:W-:-:S04]  /*1d600*/  IMAD.MOV R56, RZ, RZ, -R61 ;  /* 0x000000ffff387224 */ /* 0x002fc800078e0a3d */
        /* <DEDUP_REMOVED lines=11> */
.L_x_730:
[----:B------:R-:W-:Y:S01]  /*1d6c0*/  IMAD.MOV.U32 R62, RZ, RZ, R40 ;  /* 0x000000ffff3e7224 */ /* 0x000fe200078e0028 */
[----:B------:R-:W-:-:S07]  /*1d6d0*/  MOV R51, 0x1d6f0 ;  /* 0x0001d6f000337802 */ /* 0x000fce0000000f00 */
[----:B------:R-:W-:Y:S05]  /*1d6e0*/  CALL.REL.NOINC `($__internal_0_$__cuda_sm20_rem_u64) ;  /* 0x0000019400107944 */ /* 0x000fea0003c00000 */
[----:B------:R-:W-:Y:S02]  /*1d6f0*/  IMAD.MOV.U32 R56, RZ, RZ, R40 ;  /* 0x000000ffff387224 */ /* 0x000fe400078e0028 */
[----:B------:R-:W-:-:S07]  /*1d700*/  IMAD.MOV.U32 R55, RZ, RZ, R41 ;  /* 0x000000ffff377224 */ /* 0x000fce00078e0029 */
.L_x_729:
[----:B------:R-:W-:Y:S05]  /*1d710*/  BSYNC.RECONVERGENT B4 ;  /* 0x0000000000047941 */ /* 0x000fea0003800200 */
.L_x_728:
        /* <DEDUP_REMOVED lines=14> */
[----:B0-----:R-:W-:Y:S02]  /*1d800*/  IMAD.MOV.U32 R60, RZ, RZ, RZ ;  /* 0x000000ffff3c7224 */ /* 0x001fe400078e00ff */
[----:B-1----:R-:W-:-:S04]  /*1d810*/  IMAD.MOV R62, RZ, RZ, -R61 ;  /* 0x000000ffff3e7224 */ /* 0x002fc800078e0a3d */
[----:B------:R-:W-:-:S04]  /*1d820*/  IMAD R41, R62, R63, RZ ;  /* 0x0000003f3e297224 */ /* 0x000fc800078e02ff */
        /* <DEDUP_REMOVED lines=10> */
.L_x_732:
[----:B------:R-:W-:Y:S02]  /*1d8d0*/  MOV R62, R40 ;  /* 0x00000028003e7202 */ /* 0x000fe40000000f00 */
[----:B------:R-:W-:-:S07]  /*1d8e0*/  MOV R51, 0x1d900 ;  /* 0x0001d90000337802 */ /* 0x000fce0000000f00 */
[----:B------:R-:W-:Y:S05]  /*1d8f0*/  CALL.REL.NOINC `($__internal_0_$__cuda_sm20_rem_u64) ;  /* 0x00000190008c7944 */ /* 0x000fea0003c00000 */
[----:B------:R-:W-:Y:S02]  /*1d900*/  IMAD.MOV.U32 R70, RZ, RZ, R40 ;  /* 0x000000ffff467224 */ /* 0x000fe400078e0028 */
[----:B------:R-:W-:-:S07]  /*1d910*/  IMAD.MOV.U32 R71, RZ, RZ, R41 ;  /* 0x000000ffff477224 */ /* 0x000fce00078e0029 */
.L_x_733:
[----:B------:R-:W-:Y:S05]  /*1d920*/  BSYNC.RECONVERGENT B4 ;  /* 0x0000000000047941 */ /* 0x000fea0003800200 */
.L_x_731:
[----:B------:R-:W-:Y:S02]  /*1d930*/  ISETP.GT.U32.AND P0, PT, R57, 0x1, PT ;  /* 0x000000013900780c */ /* 0x000fe40003f04070 */
[----:B------:R-:W-:-:S11]  /*1d940*/  SHF.R.U32.HI R57, RZ, 0x1, R57 ;  /* 0x00000001ff397819 */ /* 0x000fd60000011639 */
[----:B------:R-:W-:Y:S05]  /*1d950*/  @P0 BRA `(.L_x_734) ;  /* 0xfffffff800e00947 */ /* 0x000fea000383ffff */
[----:B------:R-:W-:Y:S05]  /*1d960*/  BSYNC.RECONVERGENT B3 ;  /* 0x0000000000037941 */ /* 0x000fea0003800200 */
.L_x_727:
        /* <DEDUP_REMOVED lines=8> */
[----:B------:R-:W-:-:S07]  /*1d9f0*/  HFMA2 R57, -RZ, RZ, 0, 0 ;  /* 0x00000000ff397431 */ /* 0x000fce00000001ff */
.L_x_738:
        /* <DEDUP_REMOVED lines=27> */
.L_x_736:
[----:B------:R-:W-:Y:S01]  /*1dbb0*/  IMAD.MOV.U32 R62, RZ, RZ, R40 ;  /* 0x000000ffff3e7224 */ /* 0x000fe200078e0028 */
[----:B------:R-:W-:-:S07]  /*1dbc0*/  MOV R51, 0x1dbe0 ;  /* 0x0001dbe000337802 */ /* 0x000fce0000000f00 */
[----:B------:R-:W-:Y:S05]  /*1dbd0*/  CALL.REL.NOINC `($__internal_0_$__cuda_sm20_rem_u64) ;  /* 0x0000018c00d47944 */ /* 0x000fea0003c00000 */
[----:B------:R-:W-:Y:S02]  /*1dbe0*/  IMAD.MOV.U32 R56, RZ, RZ, R40 ;  /* 0x000000ffff387224 */ /* 0x000fe400078e0028 */
[----:B------:R-:W-:-:S07]  /*1dbf0*/  IMAD.MOV.U32 R55, RZ, RZ, R41 ;  /* 0x000000ffff377224 */ /* 0x000fce00078e0029 */
.L_x_737:
[----:B------:R-:W-:Y:S05]  /*1dc00*/  BSYNC.RECONVERGENT B3 ;  /* 0x0000000000037941 */ /* 0x000fea0003800200 */
.L_x_735:
[----:B------:R-:W-:-:S04]  /*1dc10*/  ISETP.NE.U32.AND P0, PT, R56, R54, PT ;  /* 0x000000363800720c */ /* 0x000fc80003f05070 */
[----:B------:R-:W-:-:S13]  /*1dc20*/  ISETP.NE.AND.EX P0, PT, R55, RZ, PT, P0 ;  /* 0x000000ff3700720c */ /* 0x000fda0003f05300 */
[----:B------:R-:W-:Y:S05]  /*1dc30*/  @!P0 BRA `(.L_x_726) ;  /* 0x0000000000148947 */ /* 0x000fea0003800000 */
[----:B------:R-:W-:Y:S01]  /*1dc40*/  IADD3 R57, PT, PT, R57, 0x1, RZ ;  /* 0x0000000139397810 */ /* 0x000fe20007ffe0ff */
[----:B------:R-:W-:-:S03]  /*1dc50*/  IMAD.MOV.U32 R40, RZ, RZ, RZ ;  /* 0x000000ffff287224 */ /* 0x000fc600078e00ff */
[----:B------:R-:W-:-:S13]  /*1dc60*/  ISETP.NE.AND P0, PT, R57, R53, PT ;  /* 0x000000353900720c */ /* 0x000fda0003f05270 */
[----:B------:R-:W-:Y:S05]  /*1dc70*/  @!P0 BRA `(.L_x_709) ;  /* 0x0000016c00b88947 */ /* 0x000fea0003800000 */
[----:B------:R-:W-:Y:S05]  /*1dc80*/  BRA `(.L_x_738) ;  /* 0xfffffffc005c7947 */ /* 0x000fea000383ffff */
.L_x_726:
[----:B------:R-:W0:Y:S01]  /*1dc90*/  LDCU.64 UR8, c[0x3][0x10] ;  /* 0x00c00200ff0877ac */ /* 0x000e220008000a00 */
[----:B------:R-:W-:Y:S01]  /*1dca0*/  IMAD.MOV.U32 R40, RZ, RZ, 0x1 ;  /* 0x00000001ff287424 */ /* 0x000fe200078e00ff */
[----:B0-----:R-:W-:-:S04]  /*1dcb0*/  ISETP.GT.U32.AND P0, PT, R63, UR8, PT ;  /* 0x000000083f007c0c */ /* 0x001fc8000bf04070 */
[----:B------:R-:W-:-:S13]  /*1dcc0*/  ISETP.GT.U32.AND.EX P0, PT, R64, UR9, PT, P0 ;  /* 0x0000000940007c0c */ /* 0x000fda000bf04100 */
[----:B------:R-:W-:Y:S05]  /*1dcd0*/  @!P0 BRA `(.L_x_709) ;  /* 0x0000016c00a08947 */ /* 0x000fea0003800000 */
[----:B------:R-:W0:Y:S01]  /*1dce0*/  LDCU.64 UR8, c[0x3][0x10] ;  /* 0x00c00200ff0877ac */ /* 0x000e220008000a00 */
[----:B------:R-:W-:Y:S01]  /*1dcf0*/  HFMA2 R55, -RZ, RZ, 0, 0 ;  /* 0x00000000ff377431 */ /* 0x000fe200000001ff */
[----:B------:R-:W-:Y:S01]  /*1dd00*/  BSSY.RECONVERGENT B3, `(.L_x_739) ;  /* 0x000004c000037945 */ /* 0x000fe20003800200 */
[----:B------:R-:W-:Y:S02]  /*1dd10*/  IMAD.MOV.U32 R56, RZ, RZ, 0x1 ;  /* 0x00000001ff387424 */ /* 0x000fe400078e00ff */
[----:B0-----:R-:W-:Y:S02]  /*1dd20*/  IMAD.U32 R70, RZ, RZ, UR8 ;  /* 0x00000008ff467e24 */ /* 0x001fe4000f8e00ff */
[----:B------:R-:W-:-:S07]  /*1dd30*/  IMAD.U32 R71, RZ, RZ, UR9 ;  /* 0x00000009ff477e24 */ /* 0x000fce000f8e00ff */
.L_x_746:
        /* <DEDUP_REMOVED lines=30> */
.L_x_742:
[----:B------:R-:W-:Y:S01]  /*1df20*/  IMAD.MOV.U32 R62, RZ, RZ, R40 ;  /* 0x000000ffff3e7224 */ /* 0x000fe200078e0028 */
[----:B------:R-:W-:-:S07]  /*1df30*/  MOV R51, 0x1df50 ;  /* 0x0001df5000337802 */ /* 0x000fce0000000f00 */
[----:B------:R-:W-:Y:S05]  /*1df40*/  CALL.REL.NOINC `($__internal_0_$__cuda_sm20_rem_u64) ;  /* 0x0000018800f87944 */ /* 0x000fea0003c00000 */
[----:B------:R-:W-:Y:S01]  /*1df50*/  MOV R56, R40 ;  /* 0x0000002800387202 */ /* 0x000fe20000000f00 */
[----:B------:R-:W-:-:S07]  /*1df60*/  IMAD.MOV.U32 R55, RZ, RZ, R41 ;  /* 0x000000ffff377224 */ /* 0x000fce00078e0029 */
.L_x_741:
[----:B------:R-:W-:Y:S05]  /*1df70*/  BSYNC.RECONVERGENT B4 ;  /* 0x0000000000047941 */ /* 0x000fea0003800200 */
.L_x_740:
        /* <DEDUP_REMOVED lines=27> */
.L_x_744:
[----:B------:R-:W-:Y:S01]  /*1e130*/  IMAD.MOV.U32 R62, RZ, RZ, R40 ;  /* 0x000000ffff3e7224 */ /* 0x000fe200078e0028 */
[----:B------:R-:W-:-:S07]  /*1e140*/  MOV R51, 0x1e160 ;  /* 0x0001e16000337802 */ /* 0x000fce0000000f00 */
[----:B------:R-:W-:Y:S05]  /*1e150*/  CALL.REL.NOINC `($__internal_0_$__cuda_sm20_rem_u64) ;  /* 0x0000018800747944 */ /* 0x000fea0003c00000 */
[----:B------:R-:W-:Y:S01]  /*1e160*/  IMAD.MOV.U32 R70, RZ, RZ, R40 ;  /* 0x000000ffff467224 */ /* 0x000fe200078e0028 */
[----:B------:R-:W-:-:S07]  /*1e170*/  MOV R71, R41 ;  /* 0x0000002900477202 */ /* 0x000fce0000000f00 */
.L_x_745:
[----:B------:R-:W-:Y:S05]  /*1e180*/  BSYNC.RECONVERGENT B4 ;  /* 0x0000000000047941 */ /* 0x000fea0003800200 */
.L_x_743:
[----:B------:R-:W-:Y:S02]  /*1e190*/  ISETP.GT.U32.AND P0, PT, R58, 0x1, PT ;  /* 0x000000013a00780c */ /* 0x000fe40003f04070 */
[----:B------:R-:W-:-:S11]  /*1e1a0*/  SHF.R.U32.HI R58, RZ, 0x1, R58 ;  /* 0x00000001ff3a7819 */ /* 0x000fd6000001163a */
[----:B------:R-:W-:Y:S05]  /*1e1b0*/  @P0 BRA `(.L_x_746) ;  /* 0xfffffff800e00947 */ /* 0x000fea000383ffff */
[----:B------:R-:W-:Y:S05]  /*1e1c0*/  BSYNC.RECONVERGENT B3 ;  /* 0x0000000000037941 */ /* 0x000fea0003800200 */
.L_x_739:
[C---:B------:R-:W-:Y:S02]  /*1e1d0*/  ISETP.NE.U32.AND P0, PT, R56.reuse, R54, PT ;  /* 0x000000363800720c */ /* 0x040fe40003f05070 */
[----:B------:R-:W-:Y:S02]  /*1e1e0*/  ISETP.EQ.U32.AND P1, PT, R56, 0x1, PT ;  /* 0x000000013800780c */ /* 0x000fe40003f22070 */
[----:B------:R-:W-:-:S04]  /*1e1f0*/  ISETP.NE.AND.EX P0, PT, R55, RZ, PT, P0 ;  /* 0x000000ff3700720c */ /* 0x000fc80003f05300 */
[----:B------:R-:W-:-:S04]  /*1e200*/  ISETP.EQ.OR.EX P0, PT, R55, RZ, !P0, P1 ;  /* 0x000000ff3700720c */ /* 0x000fc80004702710 */
[----:B------:R-:W-:Y:S02]  /*1e210*/  ISETP.EQ.OR P1, PT, R53, RZ, P0 ;  /* 0x000000ff3500720c */ /* 0x000fe40000722670 */
[----:B------:R-:W-:-:S11]  /*1e220*/  SEL R40, RZ, 0x1, !P0 ;  /* 0x00000001ff287807 */ /* 0x000fd60004000000 */
[----:B------:R-:W-:Y:S05]  /*1e230*/  @P1 BRA `(.L_x_709) ;  /* 0x0000016800481947 */ /* 0x000fea0003800000 */
[----:B------:R-:W-:Y:S01]  /*1e240*/  BSSY.RECONVERGENT B3, `(.L_x_747) ;  /* 0x000002b000037945 */ /* 0x000fe20003800200 */
[----:B------:R-:W-:-:S07]  /*1e250*/  IMAD.MOV.U32 R57, RZ, RZ, RZ ;  /* 0x000000ffff397224 */ /* 0x000fce00078e00ff */
.L_x_752:
        /* <DEDUP_REMOVED lines=27> */
.L_x_749:
[----:B------:R-:W-:Y:S01]  /*1e410*/  IMAD.MOV.U32 R62, RZ, RZ, R40 ;  /* 0x000000ffff3e7224 */ /* 0x000fe200078e0028 */
[----:B------:R-:W-:-:S07]  /*1e420*/  MOV R51, 0x1e440 ;  /* 0x0001e44000337802 */ /* 0x000fce0000000f00 */
[----:B------:R-:W-:Y:S05]  /*1e430*/  CALL.REL.NOINC `($__internal_0_$__cuda_sm20_rem_u64) ;  /* 0x0000018400bc7944 */ /* 0x000fea0003c00000 */
[----:B------:R-:W-:Y:S01]  /*1e440*/  IMAD.MOV.U32 R56, RZ, RZ, R40 ;  /* 0x000000ffff387224 */ /* 0x000fe200078e0028 */
[----:B------:R-:W-:-:S07]  /*1e450*/  MOV R55, R41 ;  /* 0x0000002900377202 */ /* 0x000fce0000000f00 */
.L_x_750:
[----:B------:R-:W-:Y:S05]  /*1e460*/  BSYNC.RECONVERGENT B4 ;  /* 0x0000000000047941 */ /* 0x000fea0003800200 */
.L_x_748:
[----:B------:R-:W-:Y:S01]  /*1e470*/  ISETP.NE.U32.AND P0, PT, R56, R54, PT ;  /* 0x000000363800720c */ /* 0x000fe20003f05070 */
[----:B------:R-:W-:-:S03]  /*1e480*/  IMAD.MOV.U32 R40, RZ, RZ, 0x1 ;  /* 0x00000001ff287424 */ /* 0x000fc600078e00ff */
[----:B------:R-:W-:-:S13]  /*1e490*/  ISETP.NE.AND.EX P0, PT, R55, RZ, PT, P0 ;  /* 0x000000ff3700720c */ /* 0x000fda0003f05300 */
[----:B------:R-:W-:Y:S05]  /*1e4a0*/  @!P0 BRA `(.L_x_751) ;  /* 0x0000000000108947 */ /* 0x000fea0003800000 */
[----:B------:R-:W-:Y:S02]  /*1e4b0*/  VIADD R57, R57, 0x1 ;  /* 0x0000000139397836 */ /* 0x000fe40000000000 */
[----:B------:R-:W-:-:S03]  /*1e4c0*/  IMAD.MOV.U32 R40, RZ, RZ, RZ ;  /* 0x000000ffff287224 */ /* 0x000fc600078e00ff */
[----:B------:R-:W-:-:S13]  /*1e4d0*/  ISETP.NE.AND P0, PT, R57, R53, PT ;  /* 0x000000353900720c */ /* 0x000fda0003f05270 */
[----:B------:R-:W-:Y:S05]  /*1e4e0*/  @P0 BRA `(.L_x_752) ;  /* 0xfffffffc005c0947 */ /* 0x000fea000383ffff */
.L_x_751:
[----:B------:R-:W-:Y:S05]  /*1e4f0*/  BSYNC.RECONVERGENT B3 ;  /* 0x0000000000037941 */ /* 0x000fea0003800200 */
.L_x_747:
[----:B------:R-:W-:Y:S05]  /*1e500*/  BRA `(.L_x_709) ;  /* 0x0000016400947947 */ /* 0x000fea0003800000 */
.L_x_710:
[----:B------:R-:W-:Y:S01]  /*1e510*/  IADD3 R53, P0, PT, R53, 0x2, RZ ;  /* 0x0000000235357810 */ /* 0x000fe20007f1e0ff */
[----:B------:R-:W-:Y:S01]  /*1e520*/  BSSY.RECONVERGENT B3, `(.L_x_753) ;  /* 0x000000b000037945 */ /* 0x000fe20003800200 */
[----:B------:R-:W-:Y:S02]  /*1e530*/  IMAD.MOV.U32 R40, RZ, RZ, RZ ;  /* 0x000000ffff287224 */ /* 0x000fe400078e00ff */
[----:B------:R-:W-:Y:S01]  /*1e540*/  IADD3.X R54, PT, PT, RZ, R54, RZ, P0, !PT ;  /* 0x00000036ff367210 */ /* 0x000fe200007fe4ff */
[----:B------:R-:W-:-:S04]  /*1e550*/  IMAD.MOV.U32 R55, RZ, RZ, R53 ;  /* 0x000000ffff377224 */ /* 0x000fc800078e0035 */
[----:B------:R-:W-:-:S07]  /*1e560*/  IMAD.MOV.U32 R56, RZ, RZ, R54 ;  /* 0x000000ffff387224 */ /* 0x000fce00078e0036 */
.L_x_754:
[C---:B------:R-:W-:Y:S02]  /*1e570*/  LOP3.LUT P0, RZ, R55.reuse, 0x2, RZ, 0xc0, !PT ;  /* 0x0000000237ff7812 */ /* 0x040fe4000780c0ff */
[--C-:B------:R-:W-:Y:S02]  /*1e580*/  SHF.R.U64 R55, R55, 0x1, R56.reuse ;  /* 0x0000000137377819 */ /* 0x100fe40000001238 */
[----:B------:R-:W-:Y:S01]  /*1e590*/  MOV R57, R40 ;  /* 0x0000002800397202 */ /* 0x000fe20000000f00 */
[----:B------:R-:W-:Y:S01]  /*1e5a0*/  VIADD R40, R40, 0x1 ;  /* 0x0000000128287836 */ /* 0x000fe20000000000 */
[----:B------:R-:W-:-:S07]  /*1e5b0*/  SHF.R.U32.HI R56, RZ, 0x1, R56 ;  /* 0x00000001ff387819 */ /* 0x000fce0000011638 */
[----:B------:R-:W-:Y:S05]  /*1e5c0*/  @!P0 BRA `(.L_x_754) ;  /* 0xfffffffc00e88947 */ /* 0x000fea000383ffff */
[----:B------:R-:W-:Y:S05]  /*1e5d0*/  BSYNC.RECONVERGENT B3 ;  /* 0x0000000000037941 */ /* 0x000fea0003800200 */
.L_x_753:
[----:B------:R-:W-:-:S07]  /*1e5e0*/  IMAD.MOV.U32 R58, RZ, RZ, RZ ;  /* 0x000000ffff3a7224 */ /* 0x000fce00078e00ff */
.L_x_1369:
[----:B------:R-:W-:Y:S01]  /*1e5f0*/  UMOV UR4, 0x18 ;  /* 0x0000001800047882 */ /* 0x000fe20000000000 */
[----:B------:R-:W-:Y:S01]  /*1e600*/  BSSY.RELIABLE B3, `(.L_x_755) ;  /* 0x0001651000037945 */ /* 0x000fe20003800100 */
[----:B------:R-:W-:-:S06]  /*1e610*/  LEA R70, R58, UR4, 0x3 ;  /* 0x000000043a467c11 */ /* 0x000fcc000f8e18ff */
[----:B------:R-:W0:Y:S02]  /*1e620*/  LDC.64 R70, c[0x3][R70] ;  /* 0x00c0000046467b82 */ /* 0x000e240000000a00 */
[----:B0-----:R-:W-:-:S04]  /*1e630*/  ISETP.GE.U32.AND P0, PT, R70, R63, PT ;  /* 0x0000003f4600720c */ /* 0x001fc80003f06070 */
[----:B------:R-:W-:-:S13]  /*1e640*/  ISETP.GE.U32.AND.EX P0, PT, R71, R64, PT, P0 ;  /* 0x000000404700720c */ /* 0x000fda0003f06100 */
[----:B------:R-:W-:Y:S05]  /*1e650*/  @P0 BRA `(.L_x_756) ;  /* 0x00000164002c0947 */ /* 0x000fea0003800000 */
[----:B------:R-:W-:Y:S01]  /*1e660*/  HFMA2 R60, -RZ, RZ, 0, 0 ;  /* 0x00000000ff3c7431 */ /* 0x000fe200000001ff */
[----:B------:R-:W-:Y:S01]  /*1e670*/  BSSY.RECONVERGENT B4, `(.L_x_757) ;  /* 0x0000ed3000047945 */ /* 0x000fe20003800200 */
[----:B------:R-:W-:Y:S02]  /*1e680*/  IMAD.MOV.U32 R59, RZ, RZ, 0x1 ;  /* 0x00000001ff3b7424 */ /* 0x000fe400078e00ff */
[----:B------:R-:W-:Y:S02]  /*1e690*/  IMAD.MOV.U32 R65, RZ, RZ, R55 ;  /* 0x000000ffff417224 */ /* 0x000fe400078e0037 */
[----:B------:R-:W-:-:S07]  /*1e6a0*/  IMAD.MOV.U32 R66, RZ, RZ, R56 ;  /* 0x000000ffff427224 */ /* 0x000fce00078e0038 */
.L_x_1164:
        /* <DEDUP_REMOVED lines=10> */
[----:B------:R-:W-:Y:S01]  /*1e750*/  IADD3 R61, P0, PT, R69, R40, RZ ;  /* 0x00000028453d7210 */ /* 0x000fe20007f1e0ff */
[----:B------:R-:W-:Y:S01]  /*1e760*/  IMAD.MOV.U32 R62, RZ, RZ, R68 ;  /* 0x000000ffff3e7224 */ /* 0x000fe200078e0044 */
        /* <DEDUP_REMOVED lines=28> */
.L_x_763:
[----:B------:R-:W-:-:S07]  /*1e930*/  MOV R51, 0x1e950 ;  /* 0x0001e95000337802 */ /* 0x000fce0000000f00 */
[----:B------:R-:W-:Y:S05]  /*1e940*/  CALL.REL.NOINC `($__internal_0_$__cuda_sm20_rem_u64) ;  /* 0x0000018000787944 */ /* 0x000fea0003c00000 */
[----:B------:R-:W-:Y:S02]  /*1e950*/  IMAD.MOV.U32 R76, RZ, RZ, R40 ;  /* 0x000000ffff4c7224 */ /* 0x000fe400078e0028 */
[----:B------:R-:W-:-:S07]  /*1e960*/  IMAD.MOV.U32 R77, RZ, RZ, R41 ;  /* 0x000000ffff4d7224 */ /* 0x000fce00078e0029 */
.L_x_764:
[----:B------:R-:W-:Y:S05]  /*1e970*/  BSYNC.RECONVERGENT B7 ;  /* 0x0000000000077941 */ /* 0x000fea0003800200 */
.L_x_762:
        /* <DEDUP_REMOVED lines=23> */
.L_x_766:
[----:B------:R-:W-:Y:S01]  /*1eaf0*/  IMAD.MOV.U32 R62, RZ, RZ, R74 ;  /* 0x000000ffff3e7224 */ /* 0x000fe200078e004a */
[----:B------:R-:W-:Y:S01]  /*1eb00*/  MOV R51, 0x1eb30 ;  /* 0x0001eb3000337802 */ /* 0x000fe20000000f00 */
[----:B------:R-:W-:-:S07]  /*1eb10*/  IMAD.MOV.U32 R61, RZ, RZ, R75 ;  /* 0x000000ffff3d7224 */ /* 0x000fce00078e004b */
[----:B------:R-:W-:Y:S05]  /*1eb20*/  CALL.REL.NOINC `($__internal_0_$__cuda_sm20_rem_u64) ;  /* 0x0000018000007944 */ /* 0x000fea0003c00000 */
.L_x_767:
[----:B------:R-:W-:Y:S05]  /*1eb30*/  BSYNC.RECONVERGENT B7 ;  /* 0x0000000000077941 */ /* 0x000fea0003800200 */
.L_x_765:
        /* <DEDUP_REMOVED lines=25> */
.L_x_769:
[----:B------:R-:W-:-:S07]  /*1ecd0*/  MOV R51, 0x1ecf0 ;  /* 0x0001ecf000337802 */ /* 0x000fce0000000f00 */
[----:B------:R-:W-:Y:S05]  /*1ece0*/  CALL.REL.NOINC `($__internal_0_$__cuda_sm20_rem_u64) ;  /* 0x0000017c00907944 */ /* 0x000fea0003c00000 */
.L_x_770:
[----:B------:R-:W-:Y:S05]  /*1ecf0*/  BSYNC.RECONVERGENT B7 ;  /* 0x0000000000077941 */ /* 0x000fea0003800200 */
.L_x_768:
        /* <DEDUP_REMOVED lines=25> */
.L_x_772:
[----:B------:R-:W-:-:S07]  /*1ee90*/  MOV R51, 0x1eeb0 ;  /* 0x0001eeb000337802 */ /* 0x000fce0000000f00 */
[----:B------:R-:W-:Y:S05]  /*1eea0*/  CALL.REL.NOINC `($__internal_0_$__cuda_sm20_rem_u64) ;  /* 0x0000017c00207944 */ /* 0x000fea0003c00000 */
.L_x_773:
[----:B------:R-:W-:Y:S05]  /*1eeb0*/  BSYNC.RECONVERGENT B7 ;  /* 0x0000000000077941 */ /* 0x000fea0003800200 */
.L_x_771:
        /* <DEDUP_REMOVED lines=25> */
.L_x_775:
[----:B------:R-:W-:-:S07]  /*1f050*/  MOV R51, 0x1f070 ;  /* 0x0001f07000337802 */ /* 0x000fce0000000f00 */
[----:B------:R-:W-:Y:S05]  /*1f060*/  CALL.REL.NOINC `($__internal_0_$__cuda_sm20_rem_u64) ;  /* 0x0000017800b07944 */ /* 0x000fea0003c00000 */
.L_x_776:
[----:B------:R-:W-:Y:S05]  /*1f070*/  BSYNC.RECONVERGENT B7 ;  /* 0x0000000000077941 */ /* 0x000fea0003800200 */
.L_x_774:
        /* <DEDUP_REMOVED lines=25> */
.L_x_778:
[----:B------:R-:W-:-:S07]  /*1f210*/  MOV R51, 0x1f230 ;  /* 0x0001f23000337802 */ /* 0x000fce0000000f00 */
[----:B------:R-:W-:Y:S05]  /*1f220*/  CALL.REL.NOINC `($__internal_0_$__cuda_sm20_rem_u64) ;  /* 0x0000017800407944 */ /* 0x000fea0003c00000 */
.L_x_779:
[----:B------:R-:W-:Y:S05]  /*1f230*/  BSYNC.RECONVERGENT B7 ;  /* 0x0000000000077941 */ /* 0x000fea0003800200 */
.L_x_777:
        /* <DEDUP_REMOVED lines=25> */
.L_x_781:
[----:B------:R-:W-:-:S07]  /*1f3d0*/  MOV R51, 0x1f3f0 ;  /* 0x0001f3f000337802 */ /* 0x000fce0000000f00 */
[----:B------:R-:W-:Y:S05]  /*1f3e0*/  CALL.REL.NOINC `($__internal_0_$__cuda_sm20_rem_u64) ;  /* 0x0000017400d07944 */ /* 0x000fea0003c00000 */
.L_x_782:
[----:B------:R-:W-:Y:S05]  /*1f3f0*/  BSYNC.RECONVERGENT B7 ;  /* 0x0000000000077941 */ /* 0x000fea0003800200 */
.L_x_780:
        /* <DEDUP_REMOVED lines=25> */
.L_x_784:
[----:B------:R-:W-:-:S07]  /*1f590*/  MOV R51, 0x1f5b0 ;  /* 0x0001f5b000337802 */ /* 0x000fce0000000f00 */
[----:B------:R-:W-:Y:S05]  /*1f5a0*/  CALL.REL.NOINC `($__internal_0_$__cuda_sm20_rem_u64) ;  /* 0x0000017400607944 */ /* 0x000fea0003c00000 */
.L_x_785:
[----:B------:R-:W-:Y:S05]  /*1f5b0*/  BSYNC.RECONVERGENT B7 ;  /* 0x0000000000077941 */ /* 0x000fea0003800200 */
.L_x_783:
        /* <DEDUP_REMOVED lines=25> */
.L_x_787:
[----:B------:R-:W-:-:S07]  /*1f750*/  MOV R51, 0x1f770 ;  /* 0x0001f77000337802 */ /* 0x000fce0000000f00 */
[----:B------:R-:W-:Y:S05]  /*1f760*/  CALL.REL.NOINC `($__internal_0_$__cuda_sm20_rem_u64) ;  /* 0x0000017000f07944 */ /* 0x000fea0003c00000 */
.L_x_788:
[----:B------:R-:W-:Y:S05]  /*1f770*/  BSYNC.RECONVERGENT B7 ;  /* 0x0000000000077941 */ /* 0x000fea0003800200 */
.L_x_786:
        /* <DEDUP_REMOVED lines=25> */
.L_x_790:
[----:B------:R-:W-:-:S07]  /*1f910*/  MOV R51, 0x1f930 ;  /* 0x0001f93000337802 */ /* 0x000fce0000000f00 */
[----:B------:R-:W-:Y:S05]  /*1f920*/  CALL.REL.NOINC `($__internal_0_$__cuda_sm20_rem_u64) ;  /* 0x0000017000807944 */ /* 0x000fea0003c00000 */
.L_x_791:
[----:B------:R-:W-:Y:S05]  /*1f930*/  BSYNC.RECONVERGENT B7 ;  /* 0x0000000000077941 */ /* 0x000fea0003800200 */
.L_x_789:
        /* <DEDUP_REMOVED lines=25> */
.L_x_793:
[----:B------:R-:W-:-:S07]  /*1fad0*/  MOV R51, 0x1faf0 ;  /* 0x0001faf000337802 */ /* 0x000fce0000000f00 */
[----:B------:R-:W-:Y:S05]  /*1fae0*/  CALL.REL.NOINC `($__internal_0_$__cuda_sm20_rem_u64) ;  /* 0x0000017000107944 */ /* 0x000fea0003c00000 */
.L_x_794:
[----:B------:R-:W-:Y:S05]  /*1faf0*/  BSYNC.RECONVERGENT B7 ;  /* 0x0000000000077941 */ /* 0x000fea0003800200 */
.L_x_792:
        /* <DEDUP_REMOVED lines=25> */
.L_x_796:
[----:B------:R-:W-:-:S07]  /*1fc90*/  MOV R51, 0x1fcb0 ;  /* 0x0001fcb000337802 */ /* 0x000fce0000000f00 */
[----:B------:R-:W-:Y:S05]  /*1fca0*/  CALL.REL.NOINC `($__internal_0_$__cuda_sm20_rem_u64) ;  /* 0x0000016c00a07944 */ /* 0x000fea0003c00000 */
.L_x_797:
[----:B------:R-:W-:Y:S05]  /*1fcb0*/  BSYNC.RECONVERGENT B7 ;  /* 0x0000000000077941 */ /* 0x000fea0003800200 */
.L_x_795:
        /* <DEDUP_REMOVED lines=25> */
.L_x_799:
[----:B------:R-:W-:-:S07]  /*1fe50*/  MOV R51, 0x1fe70 ;  /* 0x0001fe7000337802 */ /* 0x000fce0000000f00 */
[----:B------:R-:W-:Y:S05]  /*1fe60*/  CALL.REL.NOINC `($__internal_0_$__cuda_sm20_rem_u64) ;  /* 0x0000016c00307944 */ /* 0x000fea0003c00000 */
.L_x_800:
[----:B------:R-:W-:Y:S05]  /*1fe70*/  BSYNC.RECONVERGENT B7 ;  /* 0x0000000000077941 */ /* 0x000fea0003800200 */
.L_x_798:
        /* <DEDUP_REMOVED lines=25> */
.L_x_802:
[----:B------:R-:W-:-:S07]  /*20010*/  MOV R51, 0x20030 ;  /* 0x0002003000337802 */ /* 0x000fce0000000f00 */
[----:B------:R-:W-:Y:S05]  /*20020*/  CALL.REL.NOINC `($__internal_0_$__cuda_sm20_rem_u64) ;  /* 0x0000016800c07944 */ /* 0x000fea0003c00000 */
.L_x_803:
[----:B------:R-:W-:Y:S05]  /*20030*/  BSYNC.RECONVERGENT B7 ;  /* 0x0000000000077941 */ /* 0x000fea0003800200 */
.L_x_801:
        /* <DEDUP_REMOVED lines=25> */
.L_x_805:
[----:B------:R-:W-:-:S07]  /*201d0*/  MOV R51, 0x201f0 ;  /* 0x000201f000337802 */ /* 0x000fce0000000f00 */
[----:B------:R-:W-:Y:S05]  /*201e0*/  CALL.REL.NOINC `($__internal_0_$__cuda_sm20_rem_u64) ;  /* 0x0000016800507944 */ /* 0x000fea0003c00000 */
.L_x_806:
[----:B------:R-:W-:Y:S05]  /*201f0*/  BSYNC.RECONVERGENT B7 ;  /* 0x0000000000077941 */ /* 0x000fea0003800200 */
.L_x_804:
        /* <DEDUP_REMOVED lines=25> */
.L_x_808:
[----:B------:R-:W-:-:S07]  /*20390*/  MOV R51, 0x203b0 ;  /* 0x000203b000337802 */ /* 0x000fce0000000f00 */
[----:B------:R-:W-:Y:S05]  /*203a0*/  CALL.REL.NOINC `($__internal_0_$__cuda_sm20_rem_u64) ;  /* 0x0000016400e07944 */ /* 0x000fea0003c00000 */
.L_x_809:
[----:B------:R-:W-:Y:S05]  /*203b0*/  BSYNC.RECONVERGENT B7 ;  /* 0x0000000000077941 */ /* 0x000fea0003800200 */
.L_x_807:
        /* <DEDUP_REMOVED lines=25> */
.L_x_811:
[----:B------:R-:W-:-:S07]  /*20550*/  MOV R51, 0x20570 ;  /* 0x0002057000337802 */ /* 0x000fce0000000f00 */
[----:B------:R-:W-:Y:S05]  /*20560*/  CALL.REL.NOINC `($__internal_0_$__cuda_sm20_rem_u64) ;  /* 0x0000016400707944 */ /* 0x000fea0003c00000 */
.L_x_812:
[----:B------:R-:W-:Y:S05]  /*20570*/  BSYNC.RECONVERGENT B7 ;  /* 0x0000000000077941 */ /* 0x000fea0003800200 */
.L_x_810:
        /* <DEDUP_REMOVED lines=25> */
.L_x_814:
[----:B------:R-:W-:-:S07]  /*20710*/  MOV R51, 0x20730 ;  /* 0x0002073000337802 */ /* 0x000fce0000000f00 */
[----:B------:R-:W-:Y:S05]  /*20720*/  CALL.REL.NOINC `($__internal_0_$__cuda_sm20_rem_u64) ;  /* 0x0000016400007944 */ /* 0x000fea0003c00000 */
.L_x_815:
[----:B------:R-:W-:Y:S05]  /*20730*/  BSYNC.RECONVERGENT B7 ;  /* 0x0000000000077941 */ /* 0x000fea0003800200 */
.L_x_813:
        /* <DEDUP_REMOVED lines=25> */
.L_x_817:
[----:B------:R-:W-:-:S07]  /*208d0*/  MOV R51, 0x208f0 ;  /* 0x000208f000337802 */ /* 0x000fce0000000f00 */
[----:B------:R-:W-:Y:S05]  /*208e0*/  CALL.REL.NOINC `($__internal_0_$__cuda_sm20_rem_u64) ;  /* 0x0000016000907944 */ /* 0x000fea0003c00000 */
.L_x_818:
[----:B------:R-:W-:Y:S05]  /*208f0*/  BSYNC.RECONVERGENT B7 ;  /* 0x0000000000077941 */ /* 0x000fea0003800200 */
.L_x_816:
        /* <DEDUP_REMOVED lines=25> */
.L_x_820:
[----:B------:R-:W-:-:S07]  /*20a90*/  MOV R51, 0x20ab0 ;  /* 0x00020ab000337802 */ /* 0x000fce0000000f00 */
[----:B------:R-:W-:Y:S05]  /*20aa0*/  CALL.REL.NOINC `($__internal_0_$__cuda_sm20_rem_u64) ;  /* 0x0000016000207944 */ /* 0x000fea0003c00000 */
.L_x_821:
[----:B------:R-:W-:Y:S05]  /*20ab0*/  BSYNC.RECONVERGENT B7 ;  /* 0x0000000000077941 */ /* 0x000fea0003800200 */
.L_x_819:
        /* <DEDUP_REMOVED lines=25> */
.L_x_823:
[----:B------:R-:W-:-:S07]  /*20c50*/  MOV R51, 0x20c70 ;  /* 0x00020c7000337802 */ /* 0x000fce0000000f00 */
[----:B------:R-:W-:Y:S05]  /*20c60*/  CALL.REL.NOINC `($__internal_0_$__cuda_sm20_rem_u64) ;  /* 0x0000015c00b07944 */ /* 0x000fea0003c00000 */
.L_x_824:
[----:B------:R-:W-:Y:S05]  /*20c70*/  BSYNC.RECONVERGENT B7 ;  /* 0x0000000000077941 */ /* 0x000fea0003800200 */
.L_x_822:
        /* <DEDUP_REMOVED lines=25> */
.L_x_826:
[----:B------:R-:W-:-:S07]  /*20e10*/  MOV R51, 0x20e30 ;  /* 0x00020e3000337802 */ /* 0x000fce0000000f00 */
[----:B------:R-:W-:Y:S05]  /*20e20*/  CALL.REL.NOINC `($__internal_0_$__cuda_sm20_rem_u64) ;  /* 0x0000015c00407944 */ /* 0x000fea0003c00000 */
.L_x_827:
[----:B------:R-:W-:Y:S05]  /*20e30*/  BSYNC.RECONVERGENT B7 ;  /* 0x0000000000077941 */ /* 0x000fea0003800200 */
.L_x_825:
        /* <DEDUP_REMOVED lines=25> */
.L_x_829:
[----:B------:R-:W-:-:S07]  /*20fd0*/  MOV R51, 0x20ff0 ;  /* 0x00020ff000337802 */ /* 0x000fce0000000f00 */
[----:B------:R-:W-:Y:S05]  /*20fe0*/  CALL.REL.NOINC `($__internal_0_$__cuda_sm20_rem_u64) ;  /* 0x0000015800d07944 */ /* 0x000fea0003c00000 */
.L_x_830:
[----:B------:R-:W-:Y:S05]  /*20ff0*/  BSYNC.RECONVERGENT B7 ;  /* 0x0000000000077941 */ /* 0x000fea0003800200 */
.L_x_828:
        /* <DEDUP_REMOVED lines=25> */
.L_x_832:
[----:B------:R-:W-:-:S07]  /*21190*/  MOV R51, 0x211b0 ;  /* 0x000211b000337802 */ /* 0x000fce0000000f00 */
[----:B------:R-:W-:Y:S05]  /*211a0*/  CALL.REL.NOINC `($__internal_0_$__cuda_sm20_rem_u64) ;  /* 0x0000015800607944 */ /* 0x000fea0003c00000 */
.L_x_833:
[----:B------:R-:W-:Y:S05]  /*211b0*/  BSYNC.RECONVERGENT B7 ;  /* 0x0000000000077941 */ /* 0x000fea0003800200 */
.L_x_831:
        /* <DEDUP_REMOVED lines=25> */
.L_x_835:
[----:B------:R-:W-:-:S07]  /*21350*/  MOV R51, 0x21370 ;  /* 0x0002137000337802 */ /* 0x000fce0000000f00 */
[----:B------:R-:W-:Y:S05]  /*21360*/  CALL.REL.NOINC `($__internal_0_$__cuda_sm20_rem_u64) ;  /* 0x0000015400f07944 */ /* 0x000fea0003c00000 */
.L_x_836:
[----:B------:R-:W-:Y:S05]  /*21370*/  BSYNC.RECONVERGENT B7 ;  /* 0x0000000000077941 */ /* 0x000fea0003800200 */
.L_x_834:
        /* <DEDUP_REMOVED lines=25> */
.L_x_838:
[----:B------:R-:W-:-:S07]  /*21510*/  MOV R51, 0x21530 ;  /* 0x0002153000337802 */ /* 0x000fce0000000f00 */
[----:B------:R-:W-:Y:S05]  /*21520*/  CALL.REL.NOINC `($__internal_0_$__cuda_sm20_rem_u64) ;  /* 0x0000015400807944 */ /* 0x000fea0003c00000 */
.L_x_839:
[----:B------:R-:W-:Y:S05]  /*21530*/  BSYNC.RECONVERGENT B7 ;  /* 0x0000000000077941 */ /* 0x000fea0003800200 */
.L_x_837:
        /* <DEDUP_REMOVED lines=25> */
.L_x_841:
[----:B------:R-:W-:-:S07]  /*216d0*/  MOV R51, 0x216f0 ;  /* 0x000216f000337802 */ /* 0x000fce0000000f00 */
[----:B------:R-:W-:Y:S05]  /*216e0*/  CALL.REL.NOINC `($__internal_0_$__cuda_sm20_rem_u64) ;  /* 0x0000015400107944 */ /* 0x000fea0003c00000 */
.L_x_842:
[----:B------:R-:W-:Y:S05]  /*216f0*/  BSYNC.RECONVERGENT B7 ;  /* 0x0000000000077941 */ /* 0x000fea0003800200 */
.L_x_840:
        /* <DEDUP_REMOVED lines=25> */
.L_x_844:
[----:B------:R-:W-:-:S07]  /*21890*/  MOV R51, 0x218b0 ;  /* 0x000218b000337802 */ /* 0x000fce0000000f00 */
[----:B------:R-:W-:Y:S05]  /*218a0*/  CALL.REL.NOINC `($__internal_0_$__cuda_sm20_rem_u64) ;  /* 0x0000015000a07944 */ /* 0x000fea0003c00000 */
.L_x_845:
[----:B------:R-:W-:Y:S05]  /*218b0*/  BSYNC.RECONVERGENT B7 ;  /* 0x0000000000077941 */ /* 0x000fea0003800200 */
.L_x_843:
        /* <DEDUP_REMOVED lines=25> */
.L_x_847:
[----:B------:R-:W-:-:S07]  /*21a50*/  MOV R51, 0x21a70 ;  /* 0x00021a7000337802 */ /* 0x000fce0000000f00 */
[----:B------:R-:W-:Y:S05]  /*21a60*/  CALL.REL.NOINC `($__internal_0_$__cuda_sm20_rem_u64) ;  /* 0x0000015000307944 */ /* 0x000fea0003c00000 */
.L_x_848:
[----:B------:R-:W-:Y:S05]  /*21a70*/  BSYNC.RECONVERGENT B7 ;  /* 0x0000000000077941 */ /* 0x000fea0003800200 */
.L_x_846:
        /* <DEDUP_REMOVED lines=25> */
.L_x_850:
[----:B------:R-:W-:-:S07]  /*21c10*/  MOV R51, 0x21c30 ;  /* 0x00021c3000337802 */ /* 0x000fce0000000f00 */
[----:B------:R-:W-:Y:S05]  /*21c20*/  CALL.REL.NOINC `($__internal_0_$__cuda_sm20_rem_u64) ;  /* 0x0000014c00c07944 */ /* 0x000fea0003c00000 */
.L_x_851:
[----:B------:R-:W-:Y:S05]  /*21c30*/  BSYNC.RECONVERGENT B7 ;  /* 0x0000000000077941 */ /* 0x000fea0003800200 */
.L_x_849:
        /* <DEDUP_REMOVED lines=25> */
.L_x_853:
[----:B------:R-:W-:-:S07]  /*21dd0*/  MOV R51, 0x21df0 ;  /* 0x00021df000337802 */ /* 0x000fce0000000f00 */
[----:B------:R-:W-:Y:S05]  /*21de0*/  CALL.REL.NOINC `($__internal_0_$__cuda_sm20_rem_u64) ;  /* 0x0000014c00507944 */ /* 0x000fea0003c00000 */
.L_x_854:
[----:B------:R-:W-:Y:S05]  /*21df0*/  BSYNC.RECONVERGENT B7 ;  /* 0x0000000000077941 */ /* 0x000fea0003800200 */
.L_x_852:
        /* <DEDUP_REMOVED lines=25> */
.L_x_856:
[----:B------:R-:W-:-:S07]  /*21f90*/  MOV R51, 0x21fb0 ;  /* 0x00021fb000337802 */ /* 0x000fce0000000f00 */
[----:B------:R-:W-:Y:S05]  /*21fa0*/  CALL.REL.NOINC `($__internal_0_$__cuda_sm20_rem_u64) ;  /* 0x0000014800e07944 */ /* 0x000fea0003c00000 */
.L_x_857:
[----:B------:R-:W-:Y:S05]  /*21fb0*/  BSYNC.RECONVERGENT B7 ;  /* 0x0000000000077941 */ /* 0x000fea0003800200 */
.L_x_855:
        /* <DEDUP_REMOVED lines=25> */
.L_x_859:
[----:B------:R-:W-:-:S07]  /*22150*/  MOV R51, 0x22170 ;  /* 0x0002217000337802 */ /* 0x000fce0000000f00 */
[----:B------:R-:W-:Y:S05]  /*22160*/  CALL.REL.NOINC `($__internal_0_$__cuda_sm20_rem_u64) ;  /* 0x0000014800707944 */ /* 0x000fea0003c00000 */
.L_x_860:
[----:B------:R-:W-:Y:S05]  /*22170*/  BSYNC.RECONVERGENT B7 ;  /* 0x0000000000077941 */ /* 0x000fea0003800200 */
.L_x_858:
        /* <DEDUP_REMOVED lines=25> */
.L_x_862:
[----:B------:R-:W-:-:S07]  /*22310*/  MOV R51, 0x22330 ;  /* 0x0002233000337802 */ /* 0x000fce0000000f00 */
[----:B------:R-:W-:Y:S05]  /*22320*/  CALL.REL.NOINC `($__internal_0_$__cuda_sm20_rem_u64) ;  /* 0x0000014800007944 */ /* 0x000fea0003c00000 */
.L_x_863:
[----:B------:R-:W-:Y:S05]  /*22330*/  BSYNC.RECONVERGENT B7 ;  /* 0x0000000000077941 */ /* 0x000fea0003800200 */
.L_x_861:
        /* <DEDUP_REMOVED lines=25> */
.L_x_865:
[----:B------:R-:W-:-:S07]  /*224d0*/  MOV R51, 0x224f0 ;  /* 0x000224f000337802 */ /* 0x000fce0000000f00 */
[----:B------:R-:W-:Y:S05]  /*224e0*/  CALL.REL.NOINC `($__internal_0_$__cuda_sm20_rem_u64) ;  /* 0x0000014400907944 */ /* 0x000fea0003c00000 */
.L_x_866:
[----:B------:R-:W-:Y:S05]  /*224f0*/  BSYNC.RECONVERGENT B7 ;  /* 0x0000000000077941 */ /* 0x000fea0003800200 */
.L_x_864:
        /* <DEDUP_REMOVED lines=25> */
.L_x_868:
[----:B------:R-:W-:-:S07]  /*22690*/  MOV R51, 0x226b0 ;  /* 0x000226b000337802 */ /* 0x000fce0000000f00 */
[----:B------:R-:W-:Y:S05]  /*226a0*/  CALL.REL.NOINC `($__internal_0_$__cuda_sm20_rem_u64) ;  /* 0x0000014400207944 */ /* 0x000fea0003c00000 */
.L_x_869:
[----:B------:R-:W-:Y:S05]  /*226b0*/  BSYNC.RECONVERGENT B7 ;  /* 0x0000000000077941 */ /* 0x000fea0003800200 */
.L_x_867:
        /* <DEDUP_REMOVED lines=25> */
.L_x_871:
[----:B------:R-:W-:-:S07]  /*22850*/  MOV R51, 0x22870 ;  /* 0x0002287000337802 */ /* 0x000fce0000000f00 */
[----:B------:R-:W-:Y:S05]  /*22860*/  CALL.REL.NOINC `($__internal_0_$__cuda_sm20_rem_u64) ;  /* 0x0000014000b07944 */ /* 0x000fea0003c00000 */
.L_x_872:
[----:B------:R-:W-:Y:S05]  /*22870*/  BSYNC.RECONVERGENT B7 ;  /* 0x0000000000077941 */ /* 0x000fea0003800200 */
.L_x_870:
        /* <DEDUP_REMOVED lines=25> */
.L_x_874:
[----:B------:R-:W-:-:S07]  /*22a10*/  MOV R51, 0x22a30 ;  /* 0x00022a3000337802 */ /* 0x000fce0000000f00 */
[----:B------:R-:W-:Y:S05]  /*22a20*/  CALL.REL.NOINC `($__internal_0_$__cuda_sm20_rem_u64) ;  /* 0x0000014000407944 */ /* 0x000fea0003c00000 */
.L_x_875:
[----:B------:R-:W-:Y:S05]  /*22a30*/  BSYNC.RECONVERGENT B7 ;  /* 0x0000000000077941 */ /* 0x000fea0003800200 */
.L_x_873:
        /* <DEDUP_REMOVED lines=25> */
.L_x_877:
[----:B------:R-:W-:-:S07]  /*22bd0*/  MOV R51, 0x22bf0 ;  /* 0x00022bf000337802 */ /* 0x000fce0000000f00 */
[----:B------:R-:W-:Y:S05]  /*22be0*/  CALL.REL.NOINC `($__internal_0_$__cuda_sm20_rem_u64) ;  /* 0x0000013c00d07944 */ /* 0x000fea0003c00000 */
.L_x_878:
[----:B------:R-:W-:Y:S05]  /*22bf0*/  BSYNC.RECONVERGENT B7 ;  /* 0x0000000000077941 */ /* 0x000fea0003800200 */
.L_x_876:
        /* <DEDUP_REMOVED lines=25> */
.L_x_880:
[----:B------:R-:W-:-:S07]  /*22d90*/  MOV R51, 0x22db0 ;  /* 0x00022db000337802 */ /* 0x000fce0000000f00 */
[----:B------:R-:W-:Y:S05]  /*22da0*/  CALL.REL.NOINC `($__internal_0_$__cuda_sm20_rem_u64) ;  /* 0x0000013c00607944 */ /* 0x000fea0003c00000 */
.L_x_881:
[----:B------:R-:W-:Y:S05]  /*22db0*/  BSYNC.RECONVERGENT B7 ;  /* 0x0000000000077941 */ /* 0x000fea0003800200 */
.L_x_879:
        /* <DEDUP_REMOVED lines=25> */
.L_x_883:
[----:B------:R-:W-:-:S07]  /*22f50*/  MOV R51, 0x22f70 ;  /* 0x00022f7000337802 */ /* 0x000fce0000000f00 */
[----:B------:R-:W-:Y:S05]  /*22f60*/  CALL.REL.NOINC `($__internal_0_$__cuda_sm20_rem_u64) ;  /* 0x0000013800f07944 */ /* 0x000fea0003c00000 */
.L_x_884:
[----:B------:R-:W-:Y:S05]  /*22f70*/  BSYNC.RECONVERGENT B7 ;  /* 0x0000000000077941 */ /* 0x000fea0003800200 */
.L_x_882:
        /* <DEDUP_REMOVED lines=25> */
.L_x_886:
[----:B------:R-:W-:-:S07]  /*23110*/  MOV R51, 0x23130 ;  /* 0x0002313000337802 */ /* 0x000fce0000000f00 */
[----:B------:R-:W-:Y:S05]  /*23120*/  CALL.REL.NOINC `($__internal_0_$__cuda_sm20_rem_u64) ;  /* 0x0000013800807944 */ /* 0x000fea0003c00000 */
.L_x_887:
[----:B------:R-:W-:Y:S05]  /*23130*/  BSYNC.RECONVERGENT B7 ;  /* 0x0000000000077941 */ /* 0x000fea0003800200 */
.L_x_885:
        /* <DEDUP_REMOVED lines=25> */
.L_x_889:
[----:B------:R-:W-:-:S07]  /*232d0*/  MOV R51, 0x232f0 ;  /* 0x000232f000337802 */ /* 0x000fce0000000f00 */
[----:B------:R-:W-:Y:S05]  /*232e0*/  CALL.REL.NOINC `($__internal_0_$__cuda_sm20_rem_u64) ;  /* 0x0000013800107944 */ /* 0x000fea0003c00000 */
.L_x_890:
[----:B------:R-:W-:Y:S05]  /*232f0*/  BSYNC.RECONVERGENT B7 ;  /* 0x0000000000077941 */ /* 0x000fea0003800200 */
.L_x_888:
        /* <DEDUP_REMOVED lines=25> */
.L_x_892:
[----:B------:R-:W-:-:S07]  /*23490*/  MOV R51, 0x234b0 ;  /* 0x000234b000337802 */ /* 0x000fce0000000f00 */
[----:B------:R-:W-:Y:S05]  /*234a0*/  CALL.REL.NOINC `($__internal_0_$__cuda_sm20_rem_u64) ;  /* 0x0000013400a07944 */ /* 0x000fea0003c00000 */
.L_x_893:
[----:B------:R-:W-:Y:S05]  /*234b0*/  BSYNC.RECONVERGENT B7 ;  /* 0x0000000000077941 */ /* 0x000fea0003800200 */
.L_x_891:
        /* <DEDUP_REMOVED lines=25> */
.L_x_895:
[----:B------:R-:W-:-:S07]  /*23650*/  MOV R51, 0x23670 ;  /* 0x0002367000337802 */ /* 0x000fce0000000f00 */
[----:B------:R-:W-:Y:S05]  /*23660*/  CALL.REL.NOINC `($__internal_0_$__cuda_sm20_rem_u64) ;  /* 0x0000013400307944 */ /* 0x000fea0003c00000 */
.L_x_896:
[----:B------:R-:W-:Y:S05]  /*23670*/  BSYNC.RECONVERGENT B7 ;  /* 0x0000000000077941 */ /* 0x000fea0003800200 */
.L_x_894:
        /* <DEDUP_REMOVED lines=25> */
.L_x_898:
[----:B------:R-:W-:-:S07]  /*23810*/  MOV R51, 0x23830 ;  /* 0x0002383000337802 */ /* 0x000fce0000000f00 */
[----:B------:R-:W-:Y:S05]  /*23820*/  CALL.REL.NOINC `($__internal_0_$__cuda_sm20_rem_u64) ;  /* 0x0000013000c07944 */ /* 0x000fea0003c00000 */
.L_x_899:
[----:B------:R-:W-:Y:S05]  /*23830*/  BSYNC.RECONVERGENT B7 ;  /* 0x0000000000077941 */ /* 0x000fea0003800200 */
.L_x_897:
        /* <DEDUP_REMOVED lines=25> */
.L_x_901:
[----:B------:R-:W-:-:S07]  /*239d0*/  MOV R51, 0x239f0 ;  /* 0x000239f000337802 */ /* 0x000fce0000000f00 */
[----:B------:R-:W-:Y:S05]  /*239e0*/  CALL.REL.NOINC `($__internal_0_$__cuda_sm20_rem_u64) ;  /* 0x0000013000507944 */ /* 0x000fea0003c00000 */
.L_x_902:
[----:B------:R-:W-:Y:S05]  /*239f0*/  BSYNC.RECONVERGENT B7 ;  /* 0x0000000000077941 */ /* 0x000fea0003800200 */
.L_x_900:
        /* <DEDUP_REMOVED lines=25> */
.L_x_904:
[----:B------:R-:W-:-:S07]  /*23b90*/  MOV R51, 0x23bb0 ;  /* 0x00023bb000337802 */ /* 0x000fce0000000f00 */
[----:B------:R-:W-:Y:S05]  /*23ba0*/  CALL.REL.NOINC `($__internal_0_$__cuda_sm20_rem_u64) ;  /* 0x0000012c00e07944 */ /* 0x000fea0003c00000 */
.L_x_905:
[----:B------:R-:W-:Y:S05]  /*23bb0*/  BSYNC.RECONVERGENT B7 ;  /* 0x0000000000077941 */ /* 0x000fea0003800200 */
.L_x_903:
        /* <DEDUP_REMOVED lines=25> */
.L_x_907:
[----:B------:R-:W-:-:S07]  /*23d50*/  MOV R51, 0x23d70 ;  /* 0x00023d7000337802 */ /* 0x000fce0000000f00 */
[----:B------:R-:W-:Y:S05]  /*23d60*/  CALL.REL.NOINC `($__internal_0_$__cuda_sm20_rem_u64) ;  /* 0x0000012c00707944 */ /* 0x000fea0003c00000 */
.L_x_908:
[----:B------:R-:W-:Y:S05]  /*23d70*/  BSYNC.RECONVERGENT B7 ;  /* 0x0000000000077941 */ /* 0x000fea0003800200 */
.L_x_906:
        /* <DEDUP_REMOVED lines=25> */
.L_x_910:
[----:B------:R-:W-:-:S07]  /*23f10*/  MOV R51, 0x23f30 ;  /* 0x00023f3000337802 */ /* 0x000fce0000000f00 */
[----:B------:R-:W-:Y:S05]  /*23f20*/  CALL.REL.NOINC `($__internal_0_$__cuda_sm20_rem_u64) ;  /* 0x0000012c00007944 */ /* 0x000fea0003c00000 */
.L_x_911:
[----:B------:R-:W-:Y:S05]  /*23f30*/  BSYNC.RECONVERGENT B7 ;  /* 0x0000000000077941 */ /* 0x000fea0003800200 */
.L_x_909:
        /* <DEDUP_REMOVED lines=25> */
.L_x_913:
[----:B------:R-:W-:-:S07]  /*240d0*/  MOV R51, 0x240f0 ;  /* 0x000240f000337802 */ /* 0x000fce0000000f00 */
[----:B------:R-:W-:Y:S05]  /*240e0*/  CALL.REL.NOINC `($__internal_0_$__cuda_sm20_rem_u64) ;  /* 0x0000012800907944 */ /* 0x000fea0003c00000 */
.L_x_914:
[----:B------:R-:W-:Y:S05]  /*240f0*/  BSYNC.RECONVERGENT B7 ;  /* 0x0000000000077941 */ /* 0x000fea0003800200 */
.L_x_912:
        /* <DEDUP_REMOVED lines=25> */
.L_x_916:
[----:B------:R-:W-:-:S07]  /*24290*/  MOV R51, 0x242b0 ;  /* 0x000242b000337802 */ /* 0x000fce0000000f00 */
[----:B------:R-:W-:Y:S05]  /*242a0*/  CALL.REL.NOINC `($__internal_0_$__cuda_sm20_rem_u64) ;  /* 0x0000012800207944 */ /* 0x000fea0003c00000 */
.L_x_917:
[----:B------:R-:W-:Y:S05]  /*242b0*/  BSYNC.RECONVERGENT B7 ;  /* 0x0000000000077941 */ /* 0x000fea0003800200 */
.L_x_915:
        /* <DEDUP_REMOVED lines=25> */
.L_x_919:
[----:B------:R-:W-:-:S07]  /*24450*/  MOV R51, 0x24470 ;  /* 0x0002447000337802 */ /* 0x000fce0000000f00 */
[----:B------:R-:W-:Y:S05]  /*24460*/  CALL.REL.NOINC `($__internal_0_$__cuda_sm20_rem_u64) ;  /* 0x0000012400b07944 */ /* 0x000fea0003c00000 */
.L_x_920:
[----:B------:R-:W-:Y:S05]  /*24470*/  BSYNC.RECONVERGENT B7 ;  /* 0x0000000000077941 */ /* 0x000fea0003800200 */
.L_x_918:
        /* <DEDUP_REMOVED lines=25> */
.L_x_922:
[----:B------:R-:W-:-:S07]  /*24610*/  MOV R51, 0x24630 ;  /* 0x0002463000337802 */ /* 0x000fce0000000f00 */
[----:B------:R-:W-:Y:S05]  /*24620*/  CALL.REL.NOINC `($__internal_0_$__cuda_sm20_rem_u64) ;  /* 0x0000012400407944 */ /* 0x000fea0003c00000 */
.L_x_923:
[----:B------:R-:W-:Y:S05]  /*24630*/  BSYNC.RECONVERGENT B7 ;  /* 0x0000000000077941 */ /* 0x000fea0003800200 */
.L_x_921:
        /* <DEDUP_REMOVED lines=25> */
.L_x_925:
[----:B------:R-:W-:-:S07]  /*247d0*/  MOV R51, 0x247f0 ;  /* 0x000247f000337802 */ /* 0x000fce0000000f00 */
[----:B------:R-:W-:Y:S05]  /*247e0*/  CALL.REL.NOINC `($__internal_0_$__cuda_sm20_rem_u64) ;  /* 0x0000012000d07944 */ /* 0x000fea0003c00000 */
.L_x_926:
[----:B------:R-:W-:Y:S05]  /*247f0*/  BSYNC.RECONVERGENT B7 ;  /* 0x0000000000077941 */ /* 0x000fea0003800200 */
.L_x_924:
        /* <DEDUP_REMOVED lines=25> */
.L_x_928:
[----:B------:R-:W-:-:S07]  /*24990*/  MOV R51, 0x249b0 ;  /* 0x000249b000337802 */ /* 0x000fce0000000f00 */
[----:B------:R-:W-:Y:S05]  /*249a0*/  CALL.REL.NOINC `($__internal_0_$__cuda_sm20_rem_u64) ;  /* 0x0000012000607944 */ /* 0x000fea0003c00000 */
.L_x_929:
[----:B------:R-:W-:Y:S05]  /*249b0*/  BSYNC.RECONVERGENT B7 ;  /* 0x0000000000077941 */ /* 0x000fea0003800200 */
.L_x_927:
        /* <DEDUP_REMOVED lines=25> */
.L_x_931:
[----:B------:R-:W-:-:S07]  /*24b50*/  MOV R51, 0x24b70 ;  /* 0x00024b7000337802 */ /* 0x000fce0000000f00 */
[----:B------:R-:W-:Y:S05]  /*24b60*/  CALL.REL.NOINC `($__internal_0_$__cuda_sm20_rem_u64) ;  /* 0x0000011c00f07944 */ /* 0x000fea0003c00000 */
.L_x_932:
[----:B------:R-:W-:Y:S05]  /*24b70*/  BSYNC.RECONVERGENT B7 ;  /* 0x0000000000077941 */ /* 0x000fea0003800200 */
.L_x_930:
        /* <DEDUP_REMOVED lines=25> */
.L_x_934:
[----:B------:R-:W-:-:S07]  /*24d10*/  MOV R51, 0x24d30 ;  /* 0x00024d3000337802 */ /* 0x000fce0000000f00 */
[----:B------:R-:W-:Y:S05]  /*24d20*/  CALL.REL.NOINC `($__internal_0_$__cuda_sm20_rem_u64) ;  /* 0x0000011c00807944 */ /* 0x000fea0003c00000 */
.L_x_935:
[----:B------:R-:W-:Y:S05]  /*24d30*/  BSYNC.RECONVERGENT B7 ;  /* 0x0000000000077941 */ /* 0x000fea0003800200 */
.L_x_933:
        /* <DEDUP_REMOVED lines=25> */
.L_x_937:
[----:B------:R-:W-:-:S07]  /*24ed0*/  MOV R51, 0x24ef0 ;  /* 0x00024ef000337802 */ /* 0x000fce0000000f00 */
[----:B------:R-:W-:Y:S05]  /*24ee0*/  CALL.REL.NOINC `($__internal_0_$__cuda_sm20_rem_u64) ;  /* 0x0000011c00107944 */ /* 0x000fea0003c00000 */
.L_x_938:
[----:B------:R-:W-:Y:S05]  /*24ef0*/  BSYNC.RECONVERGENT B7 ;  /* 0x0000000000077941 */ /* 0x000fea0003800200 */
.L_x_936:
        /* <DEDUP_REMOVED lines=25> */
.L_x_940:
[----:B------:R-:W-:-:S07]  /*25090*/  MOV R51, 0x250b0 ;  /* 0x000250b000337802 */ /* 0x000fce0000000f00 */
[----:B------:R-:W-:Y:S05]  /*250a0*/  CALL.REL.NOINC `($__internal_0_$__cuda_sm20_rem_u64) ;  /* 0x0000011800a07944 */ /* 0x000fea0003c00000 */
.L_x_941:
[----:B------:R-:W-:Y:S05]  /*250b0*/  BSYNC.RECONVERGENT B7 ;  /* 0x0000000000077941 */ /* 0x000fea0003800200 */
.L_x_939:
        /* <DEDUP_REMOVED lines=25> */
.L_x_943:
[----:B------:R-:W-:-:S07]  /*25250*/  MOV R51, 0x25270 ;  /* 0x0002527000337802 */ /* 0x000fce0000000f00 */
[----:B------:R-:W-:Y:S05]  /*25260*/  CALL.REL.NOINC `($__internal_0_$__cuda_sm20_rem_u64) ;  /* 0x0000011800307944 */ /* 0x000fea0003c00000 */
.L_x_944:
[----:B------:R-:W-:Y:S05]  /*25270*/  BSYNC.RECONVERGENT B7 ;  /* 0x0000000000077941 */ /* 0x000fea0003800200 */
.L_x_942:
        /* <DEDUP_REMOVED lines=25> */
.L_x_946:
[----:B------:R-:W-:-:S07]  /*25410*/  MOV R51, 0x25430 ;  /* 0x0002543000337802 */ /* 0x000fce0000000f00 */
[----:B------:R-:W-:Y:S05]  /*25420*/  CALL.REL.NOINC `($__internal_0_$__cuda_sm20_rem_u64) ;  /* 0x0000011400c07944 */ /* 0x000fea0003c00000 */
.L_x_947:
[----:B------:R-:W-:Y:S05]  /*25430*/  BSYNC.RECONVERGENT B7 ;  /* 0x0000000000077941 */ /* 0x000fea0003800200 */
.L_x_945:
        /* <DEDUP_REMOVED lines=25> */
.L_x_949:
[----:B------:R-:W-:-:S07]  /*255d0*/  MOV R51, 0x255f0 ;  /* 0x000255f000337802 */ /* 0x000fce0000000f00 */
[----:B------:R-:W-:Y:S05]  /*255e0*/  CALL.REL.NOINC `($__internal_0_$__cuda_sm20_rem_u64) ;  /* 0x0000011400507944 */ /* 0x000fea0003c00000 */
.L_x_950:
[----:B------:R-:W-:Y:S05]  /*255f0*/  BSYNC.RECONVERGENT B7 ;  /* 0x0000000000077941 */ /* 0x000fea0003800200 */
.L_x_948:
        /* <DEDUP_REMOVED lines=25> */
.L_x_952:
[----:B------:R-:W-:-:S07]  /*25790*/  MOV R51, 0x257b0 ;  /* 0x000257b000337802 */ /* 0x000fce0000000f00 */
[----:B------:R-:W-:Y:S05]  /*257a0*/  CALL.REL.NOINC `($__internal_0_$__cuda_sm20_rem_u64) ;  /* 0x0000011000e07944 */ /* 0x000fea0003c00000 */
.L_x_953:
[----:B------:R-:W-:Y:S05]  /*257b0*/  BSYNC.RECONVERGENT B7 ;  /* 0x0000000000077941 */ /* 0x000fea0003800200 */
.L_x_951:
        /* <DEDUP_REMOVED lines=25> */
.L_x_955:
[----:B------:R-:W-:-:S07]  /*25950*/  MOV R51, 0x25970 ;  /* 0x0002597000337802 */ /* 0x000fce0000000f00 */
[----:B------:R-:W-:Y:S05]  /*25960*/  CALL.REL.NOINC `($__internal_0_$__cuda_sm20_rem_u64) ;  /* 0x0000011000707944 */ /* 0x000fea0003c00000 */
.L_x_956:
[----:B------:R-:W-:Y:S05]  /*25970*/  BSYNC.RECONVERGENT B7 ;  /* 0x0000000000077941 */ /* 0x000fea0003800200 */
.L_x_954:
        /* <DEDUP_REMOVED lines=25> */
.L_x_958:
[----:B------:R-:W-:-:S07]  /*25b10*/  MOV R51, 0x25b30 ;  /* 0x00025b3000337802 */ /* 0x000fce0000000f00 */
[----:B------:R-:W-:Y:S05]  /*25b20*/  CALL.REL.NOINC `($__internal_0_$__cuda_sm20_rem_u64) ;  /* 0x0000011000007944 */ /* 0x000fea0003c00000 */
.L_x_959:
[----:B------:R-:W-:Y:S05]  /*25b30*/  BSYNC.RECONVERGENT B7 ;  /* 0x0000000000077941 */ /* 0x000fea0003800200 */
.L_x_957:
[----:B------:R-:W-:-:S04]  /*25b40*/  IADD3 R62, P0, PT, R76, R40, RZ ;  /* 0x000000284c3e7210 */ /* 0x000fc80007f1e0ff */
[----:B------:R-:W-:-:S09]  /*25b50*/  IADD3.X R61, PT, PT, R77, R41, RZ, P0, !PT ;  /* 0x000000294d3d7210 */ /* 0x000fd200007fe4ff */
.L_x_761:
[----:B------:R-:W-:Y:S05]  /*25b60*/  BSYNC.RECONVERGENT B5 ;  /* 0x0000000000057941 */ /* 0x000fea0003800200 */
.L_x_760:
        /* <DEDUP_REMOVED lines=22> */
.L_x_960:
[----:B------:R-:W-:-:S07]  /*25cd0*/  MOV R51, 0x25cf0 ;  /* 0x00025cf000337802 */ /* 0x000fce0000000f00 */
[----:B------:R-:W-:Y:S05]  /*25ce0*/  CALL.REL.NOINC `($__internal_0_$__cuda_sm20_rem_u64) ;  /* 0x0000010c00907944 */ /* 0x000fea0003c00000 */
[----:B------:R-:W-:Y:S01]  /*25cf0*/  MOV R59, R40 ;  /* 0x00000028003b7202 */ /* 0x000fe20000000f00 */
[----:B------:R-:W-:-:S07]  /*25d00*/  IMAD.MOV.U32 R60, RZ, RZ, R41 ;  /* 0x000000ffff3c7224 */ /* 0x000fce00078e0029 */
.L_x_759:
[----:B------:R-:W-:Y:S05]  /*25d10*/  BSYNC.RECONVERGENT B6 ;  /* 0x0000000000067941 */ /* 0x000fea0003800200 */
.L_x_758:
[-C--:B------:R-:W-:Y:S01]  /*25d20*/  IMAD.WIDE.U32 R72, R71, R70.reuse, RZ ;  /* 0x0000004647487225 */ /* 0x080fe200078e00ff */
[----:B------:R-:W-:Y:S03]  /*25d30*/  BSSY.RECONVERGENT B5, `(.L_x_961) ;  /* 0x0000745000057945 */ /* 0x000fe60003800200 */
[----:B------:R-:W-:-:S04]  /*25d40*/  IMAD.WIDE.U32 R40, R70, R70, RZ ;  /* 0x0000004646287225 */ /* 0x000fc800078e00ff */
[----:B------:R-:W-:Y:S01]  /*25d50*/  IMAD.WIDE.U32 R72, P0, R70, R71, R72 ;  /* 0x0000004746487225 */ /* 0x000fe20007800048 */
[----:B------:R-:W-:-:S03]  /*25d60*/  MOV R62, R40 ;  /* 0x00000028003e7202 */ /* 0x000fc60000000f00 */
        /* <DEDUP_REMOVED lines=30> */
.L_x_964:
[----:B------:R-:W-:-:S07]  /*25f50*/  MOV R51, 0x25f70 ;  /* 0x00025f7000337802 */ /* 0x000fce0000000f00 */
[----:B------:R-:W-:Y:S05]  /*25f60*/  CALL.REL.NOINC `($__internal_0_$__cuda_sm20_rem_u64) ;  /* 0x0000010800f07944 */ /* 0x000fea0003c00000 */
[----:B------:R-:W-:Y:S01]  /*25f70*/  MOV R74, R40 ;  /* 0x00000028004a7202 */ /* 0x000fe20000000f00 */
[----:B------:R-:W-:-:S07]  /*25f80*/  IMAD.MOV.U32 R75, RZ, RZ, R41 ;  /* 0x000000ffff4b7224 */ /* 0x000fce00078e0029 */
.L_x_965:
[----:B------:R-:W-:Y:S05]  /*25f90*/  BSYNC.RECONVERGENT B6 ;  /* 0x0000000000067941 */ /* 0x000fea0003800200 */
.L_x_963:
        /* <DEDUP_REMOVED lines=23> */
.L_x_967:
[----:B------:R-:W-:Y:S01]  /*26110*/  IMAD.MOV.U32 R62, RZ, RZ, R70 ;  /* 0x000000ffff3e7224 */ /* 0x000fe200078e0046 */
[----:B------:R-:W-:Y:S01]  /*26120*/  MOV R51, 0x26150 ;  /* 0x0002615000337802 */ /* 0x000fe20000000f00 */
[----:B------:R-:W-:-:S07]  /*26130*/  IMAD.MOV.U32 R61, RZ, RZ, R71 ;  /* 0x000000ffff3d7224 */ /* 0x000fce00078e0047 */
[----:B------:R-:W-:Y:S05]  /*26140*/  CALL.REL.NOINC `($__internal_0_$__cuda_sm20_rem_u64) ;  /* 0x0000010800787944 */ /* 0x000fea0003c00000 */
.L_x_968:
[----:B------:R-:W-:Y:S05]  /*26150*/  BSYNC.RECONVERGENT B6 ;  /* 0x0000000000067941 */ /* 0x000fea0003800200 */
.L_x_966:
        /* <DEDUP_REMOVED lines=25> */
.L_x_970:
[----:B------:R-:W-:-:S07]  /*262f0*/  MOV R51, 0x26310 ;  /* 0x0002631000337802 */ /* 0x000fce0000000f00 */
[----:B------:R-:W-:Y:S05]  /*26300*/  CALL.REL.NOINC `($__internal_0_$__cuda_sm20_rem_u64) ;  /* 0x0000010800087944 */ /* 0x000fea0003c00000 */
.L_x_971:
[----:B------:R-:W-:Y:S05]  /*26310*/  BSYNC.RECONVERGENT B6 ;  /* 0x0000000000067941 */ /* 0x000fea0003800200 */
.L_x_969:
        /* <DEDUP_REMOVED lines=25> */
.L_x_973:
[----:B------:R-:W-:-:S07]  /*264b0*/  MOV R51, 0x264d0 ;  /* 0x000264d000337802 */ /* 0x000fce0000000f00 */
[----:B------:R-:W-:Y:S05]  /*264c0*/  CALL.REL.NOINC `($__internal_0_$__cuda_sm20_rem_u64) ;  /* 0x0000010400987944 */ /* 0x000fea0003c00000 */
.L_x_974:
[----:B------:R-:W-:Y:S05]  /*264d0*/  BSYNC.RECONVERGENT B6 ;  /* 0x0000000000067941 */ /* 0x000fea0003800200 */
.L_x_972:
        /* <DEDUP_REMOVED lines=25> */
.L_x_976:
[----:B------:R-:W-:-:S07]  /*26670*/  MOV R51, 0x26690 ;  /* 0x0002669000337802 */ /* 0x000fce0000000f00 */
[----:B------:R-:W-:Y:S05]  /*26680*/  CALL.REL.NOINC `($__internal_0_$__cuda_sm20_rem_u64) ;  /* 0x0000010400287944 */ /* 0x000fea0003c00000 */
.L_x_977:
[----:B------:R-:W-:Y:S05]  /*26690*/  BSYNC.RECONVERGENT B6 ;  /* 0x0000000000067941 */ /* 0x000fea0003800200 */
.L_x_975:
        /* <DEDUP_REMOVED lines=25> */
.L_x_979:
[----:B------:R-:W-:-:S07]  /*26830*/  MOV R51, 0x26850 ;  /* 0x0002685000337802 */ /* 0x000fce0000000f00 */
[----:B------:R-:W-:Y:S05]  /*26840*/  CALL.REL.NOINC `($__internal_0_$__cuda_sm20_rem_u64) ;  /* 0x0000010000b87944 */ /* 0x000fea0003c00000 */
.L_x_980:
[----:B------:R-:W-:Y:S05]  /*26850*/  BSYNC.RECONVERGENT B6 ;  /* 0x0000000000067941 */ /* 0x000fea0003800200 */
.L_x_978:
        /* <DEDUP_REMOVED lines=25> */
.L_x_982:
[----:B------:R-:W-:-:S07]  /*269f0*/  MOV R51, 0x26a10 ;  /* 0x00026a1000337802 */ /* 0x000fce0000000f00 */
[----:B------:R-:W-:Y:S05]  /*26a00*/  CALL.REL.NOINC `($__internal_0_$__cuda_sm20_rem_u64) ;  /* 0x0000010000487944 */ /* 0x000fea0003c00000 */
.L_x_983:
[----:B------:R-:W-:Y:S05]  /*26a10*/  BSYNC.RECONVERGENT B6 ;  /* 0x0000000000067941 */ /* 0x000fea0003800200 */
.L_x_981:
        /* <DEDUP_REMOVED lines=25> */
.L_x_985:
[----:B------:R-:W-:-:S07]  /*26bb0*/  MOV R51, 0x26bd0 ;  /* 0x00026bd000337802 */ /* 0x000fce0000000f00 */
[----:B------:R-:W-:Y:S05]  /*26bc0*/  CALL.REL.NOINC `($__internal_0_$__cuda_sm20_rem_u64) ;  /* 0x000000fc00d87944 */ /* 0x000fea0003c00000 */
.L_x_986:
[----:B------:R-:W-:Y:S05]  /*26bd0*/  BSYNC.RECONVERGENT B6 ;  /* 0x0000000000067941 */ /* 0x000fea0003800200 */
.L_x_984:
        /* <DEDUP_REMOVED lines=25> */
.L_x_988:
[----:B------:R-:W-:-:S07]  /*26d70*/  MOV R51, 0x26d90 ;  /* 0x00026d9000337802 */ /* 0x000fce0000000f00 */
[----:B------:R-:W-:Y:S05]  /*26d80*/  CALL.REL.NOINC `($__internal_0_$__cuda_sm20_rem_u64) ;  /* 0x000000fc00687944 */ /* 0x000fea0003c00000 */
.L_x_989:
[----:B------:R-:W-:Y:S05]  /*26d90*/  BSYNC.RECONVERGENT B6 ;  /* 0x0000000000067941 */ /* 0x000fea0003800200 */
.L_x_987:
        /* <DEDUP_REMOVED lines=25> */
.L_x_991:
[----:B------:R-:W-:-:S07]  /*26f30*/  MOV R51, 0x26f50 ;  /* 0x00026f5000337802 */ /* 0x000fce0000000f00 */
[----:B------:R-:W-:Y:S05]  /*26f40*/  CALL.REL.NOINC `($__internal_0_$__cuda_sm20_rem_u64) ;  /* 0x000000f800f87944 */ /* 0x000fea0003c00000 */
.L_x_992:
[----:B------:R-:W-:Y:S05]  /*26f50*/  BSYNC.RECONVERGENT B6 ;  /* 0x0000000000067941 */ /* 0x000fea0003800200 */
.L_x_990:
        /* <DEDUP_REMOVED lines=25> */
.L_x_994:
[----:B------:R-:W-:-:S07]  /*270f0*/  MOV R51, 0x27110 ;  /* 0x0002711000337802 */ /* 0x000fce0000000f00 */
[----:B------:R-:W-:Y:S05]  /*27100*/  CALL.REL.NOINC `($__internal_0_$__cuda_sm20_rem_u64) ;  /* 0x000000f800887944 */ /* 0x000fea0003c00000 */
.L_x_995:
[----:B------:R-:W-:Y:S05]  /*27110*/  BSYNC.RECONVERGENT B6 ;  /* 0x0000000000067941 */ /* 0x000fea0003800200 */
.L_x_993:
        /* <DEDUP_REMOVED lines=25> */
.L_x_997:
[----:B------:R-:W-:-:S07]  /*272b0*/  MOV R51, 0x272d0 ;  /* 0x000272d000337802 */ /* 0x000fce0000000f00 */
[----:B------:R-:W-:Y:S05]  /*272c0*/  CALL.REL.NOINC `($__internal_0_$__cuda_sm20_rem_u64) ;  /* 0x000000f800187944 */ /* 0x000fea0003c00000 */
.L_x_998:
[----:B------:R-:W-:Y:S05]  /*272d0*/  BSYNC.RECONVERGENT B6 ;  /* 0x0000000000067941 */ /* 0x000fea0003800200 */
.L_x_996:
        /* <DEDUP_REMOVED lines=25> */
.L_x_1000:
[----:B------:R-:W-:-:S07]  /*27470*/  MOV R51, 0x27490 ;  /* 0x0002749000337802 */ /* 0x000fce0000000f00 */
[----:B------:R-:W-:Y:S05]  /*27480*/  CALL.REL.NOINC `($__internal_0_$__cuda_sm20_rem_u64) ;  /* 0x000000f400a87944 */ /* 0x000fea0003c00000 */
.L_x_1001:
[----:B------:R-:W-:Y:S05]  /*27490*/  BSYNC.RECONVERGENT B6 ;  /* 0x0000000000067941 */ /* 0x000fea0003800200 */
.L_x_999:
        /* <DEDUP_REMOVED lines=25> */
.L_x_1003:
[----:B------:R-:W-:-:S07]  /*27630*/  MOV R51, 0x27650 ;  /* 0x0002765000337802 */ /* 0x000fce0000000f00 */
[----:B------:R-:W-:Y:S05]  /*27640*/  CALL.REL.NOINC `($__internal_0_$__cuda_sm20_rem_u64) ;  /* 0x000000f400387944 */ /* 0x000fea0003c00000 */
.L_x_1004:
[----:B------:R-:W-:Y:S05]  /*27650*/  BSYNC.RECONVERGENT B6 ;  /* 0x0000000000067941 */ /* 0x000fea0003800200 */
.L_x_1002:
        /* <DEDUP_REMOVED lines=25> */
.L_x_1006:
[----:B------:R-:W-:-:S07]  /*277f0*/  MOV R51, 0x27810 ;  /* 0x0002781000337802 */ /* 0x000fce0000000f00 */
[----:B------:R-:W-:Y:S05]  /*27800*/  CALL.REL.NOINC `($__internal_0_$__cuda_sm20_rem_u64) ;  /* 0x000000f000c87944 */ /* 0x000fea0003c00000 */
.L_x_1007:
[----:B------:R-:W-:Y:S05]  /*27810*/  BSYNC.RECONVERGENT B6 ;  /* 0x0000000000067941 */ /* 0x000fea0003800200 */
.L_x_1005:
        /* <DEDUP_REMOVED lines=25> */
.L_x_1009:
[----:B------:R-:W-:-:S07]  /*279b0*/  MOV R51, 0x279d0 ;  /* 0x000279d000337802 */ /* 0x000fce0000000f00 */
[----:B------:R-:W-:Y:S05]  /*279c0*/  CALL.REL.NOINC `($__internal_0_$__cuda_sm20_rem_u64) ;  /* 0x000000f000587944 */ /* 0x000fea0003c00000 */
.L_x_1010:
[----:B------:R-:W-:Y:S05]  /*279d0*/  BSYNC.RECONVERGENT B6 ;  /* 0x0000000000067941 */ /* 0x000fea0003800200 */
.L_x_1008:
        /* <DEDUP_REMOVED lines=25> */
.L_x_1012:
[----:B------:R-:W-:-:S07]  /*27b70*/  MOV R51, 0x27b90 ;  /* 0x00027b9000337802 */ /* 0x000fce0000000f00 */
[----:B------:R-:W-:Y:S05]  /*27b80*/  CALL.REL.NOINC `($__internal_0_$__cuda_sm20_rem_u64) ;  /* 0x000000ec00e87944 */ /* 0x000fea0003c00000 */
.L_x_1013:
[----:B------:R-:W-:Y:S05]  /*27b90*/  BSYNC.RECONVERGENT B6 ;  /* 0x0000000000067941 */ /* 0x000fea0003800200 */
.L_x_1011:
        /* <DEDUP_REMOVED lines=25> */
.L_x_1015:
[----:B------:R-:W-:-:S07]  /*27d30*/  MOV R51, 0x27d50 ;  /* 0x00027d5000337802 */ /* 0x000fce0000000f00 */
[----:B------:R-:W-:Y:S05]  /*27d40*/  CALL.REL.NOINC `($__internal_0_$__cuda_sm20_rem_u64) ;  /* 0x000000ec00787944 */ /* 0x000fea0003c00000 */
.L_x_1016:
[----:B------:R-:W-:Y:S05]  /*27d50*/  BSYNC.RECONVERGENT B6 ;  /* 0x0000000000067941 */ /* 0x000fea0003800200 */
.L_x_1014:
        /* <DEDUP_REMOVED lines=25> */
.L_x_1018:
[----:B------:R-:W-:-:S07]  /*27ef0*/  MOV R51, 0x27f10 ;  /* 0x00027f1000337802 */ /* 0x000fce0000000f00 */
[----:B------:R-:W-:Y:S05]  /*27f00*/  CALL.REL.NOINC `($__internal_0_$__cuda_sm20_rem_u64) ;  /* 0x000000ec00087944 */ /* 0x000fea0003c00000 */
.L_x_1019:
[----:B------:R-:W-:Y:S05]  /*27f10*/  BSYNC.RECONVERGENT B6 ;  /* 0x0000000000067941 */ /* 0x000fea0003800200 */
.L_x_1017:
        /* <DEDUP_REMOVED lines=25> */
.L_x_1021:
[----:B------:R-:W-:-:S07]  /*280b0*/  MOV R51, 0x280d0 ;  /* 0x000280d000337802 */ /* 0x000fce0000000f00 */
[----:B------:R-:W-:Y:S05]  /*280c0*/  CALL.REL.NOINC `($__internal_0_$__cuda_sm20_rem_u64) ;  /* 0x000000e800987944 */ /* 0x000fea0003c00000 */
.L_x_1022:
[----:B------:R-:W-:Y:S05]  /*280d0*/  BSYNC.RECONVERGENT B6 ;  /* 0x0000000000067941 */ /* 0x000fea0003800200 */
.L_x_1020:
        /* <DEDUP_REMOVED lines=25> */
.L_x_1024:
[----:B------:R-:W-:-:S07]  /*28270*/  MOV R51, 0x28290 ;  /* 0x0002829000337802 */ /* 0x000fce0000000f00 */
[----:B------:R-:W-:Y:S05]  /*28280*/  CALL.REL.NOINC `($__internal_0_$__cuda_sm20_rem_u64) ;  /* 0x000000e800287944 */ /* 0x000fea0003c00000 */
.L_x_1025:
[----:B------:R-:W-:Y:S05]  /*28290*/  BSYNC.RECONVERGENT B6 ;  /* 0x0000000000067941 */ /* 0x000fea0003800200 */
.L_x_1023:
        /* <DEDUP_REMOVED lines=25> */
.L_x_1027:
[----:B------:R-:W-:-:S07]  /*28430*/  MOV R51, 0x28450 ;  /* 0x0002845000337802 */ /* 0x000fce0000000f00 */
[----:B------:R-:W-:Y:S05]  /*28440*/  CALL.REL.NOINC `($__internal_0_$__cuda_sm20_rem_u64) ;  /* 0x000000e400b87944 */ /* 0x000fea0003c00000 */
.L_x_1028:
[----:B------:R-:W-:Y:S05]  /*28450*/  BSYNC.RECONVERGENT B6 ;  /* 0x0000000000067941 */ /* 0x000fea0003800200 */
.L_x_1026:
        /* <DEDUP_REMOVED lines=25> */
.L_x_1030:
[----:B------:R-:W-:-:S07]  /*285f0*/  MOV R51, 0x28610 ;  /* 0x0002861000337802 */ /* 0x000fce0000000f00 */
[----:B------:R-:W-:Y:S05]  /*28600*/  CALL.REL.NOINC `($__internal_0_$__cuda_sm20_rem_u64) ;  /* 0x000000e400487944 */ /* 0x000fea0003c00000 */
.L_x_1031:
[----:B------:R-:W-:Y:S05]  /*28610*/  BSYNC.RECONVERGENT B6 ;  /* 0x0000000000067941 */ /* 0x000fea0003800200 */
.L_x_1029:
        /* <DEDUP_REMOVED lines=25> */
.L_x_1033:
[----:B------:R-:W-:-:S07]  /*287b0*/  MOV R51, 0x287d0 ;  /* 0x000287d000337802 */ /* 0x000fce0000000f00 */
[----:B------:R-:W-:Y:S05]  /*287c0*/  CALL.REL.NOINC `($__internal_0_$__cuda_sm20_rem_u64) ;  /* 0x000000e000d87944 */ /* 0x000fea0003c00000 */
.L_x_1034:
[----:B------:R-:W-:Y:S05]  /*287d0*/  BSYNC.RECONVERGENT B6 ;  /* 0x0000000000067941 */ /* 0x000fea0003800200 */
.L_x_1032:
        /* <DEDUP_REMOVED lines=25> */
.L_x_1036:
[----:B------:R-:W-:-:S07]  /*28970*/  MOV R51, 0x28990 ;  /* 0x0002899000337802 */ /* 0x000fce0000000f00 */
[----:B------:R-:W-:Y:S05]  /*28980*/  CALL.REL.NOINC `($__internal_0_$__cuda_sm20_rem_u64) ;  /* 0x000000e000687944 */ /* 0x000fea0003c00000 */
.L_x_1037:
[----:B------:R-:W-:Y:S05]  /*28990*/  BSYNC.RECONVERGENT B6 ;  /* 0x0000000000067941 */ /* 0x000fea0003800200 */
.L_x_1035:
        /* <DEDUP_REMOVED lines=25> */
.L_x_1039:
[----:B------:R-:W-:-:S07]  /*28b30*/  MOV R51, 0x28b50 ;  /* 0x00028b5000337802 */ /* 0x000fce0000000f00 */
[----:B------:R-:W-:Y:S05]  /*28b40*/  CALL.REL.NOINC `($__internal_0_$__cuda_sm20_rem_u64) ;  /* 0x000000dc00f87944 */ /* 0x000fea0003c00000 */
.L_x_1040:
[----:B------:R-:W-:Y:S05]  /*28b50*/  BSYNC.RECONVERGENT B6 ;  /* 0x0000000000067941 */ /* 0x000fea0003800200 */
.L_x_1038:
        /* <DEDUP_REMOVED lines=25> */
.L_x_1042:
[----:B------:R-:W-:-:S07]  /*28cf0*/  MOV R51, 0x28d10 ;  /* 0x00028d1000337802 */ /* 0x000fce0000000f00 */
[----:B------:R-:W-:Y:S05]  /*28d00*/  CALL.REL.NOINC `($__internal_0_$__cuda_sm20_rem_u64) ;  /* 0x000000dc00887944 */ /* 0x000fea0003c00000 */
.L_x_1043:
[----:B------:R-:W-:Y:S05]  /*28d10*/  BSYNC.RECONVERGENT B6 ;  /* 0x0000000000067941 */ /* 0x000fea0003800200 */
.L_x_1041:
        /* <DEDUP_REMOVED lines=25> */
.L_x_1045:
[----:B------:R-:W-:-:S07]  /*28eb0*/  MOV R51, 0x28ed0 ;  /* 0x00028ed000337802 */ /* 0x000fce0000000f00 */
[----:B------:R-:W-:Y:S05]  /*28ec0*/  CALL.REL.NOINC `($__internal_0_$__cuda_sm20_rem_u64) ;  /* 0x000000dc00187944 */ /* 0x000fea0003c00000 */
.L_x_1046:
[----:B------:R-:W-:Y:S05]  /*28ed0*/  BSYNC.RECONVERGENT B6 ;  /* 0x0000000000067941 */ /* 0x000fea0003800200 */
.L_x_1044:
        /* <DEDUP_REMOVED lines=25> */
.L_x_1048:
[----:B------:R-:W-:-:S07]  /*29070*/  MOV R51, 0x29090 ;  /* 0x0002909000337802 */ /* 0x000fce0000000f00 */
[----:B------:R-:W-:Y:S05]  /*29080*/  CALL.REL.NOINC `($__internal_0_$__cuda_sm20_rem_u64) ;  /* 0x000000d800a87944 */ /* 0x000fea0003c00000 */
.L_x_1049:
[----:B------:R-:W-:Y:S05]  /*29090*/  BSYNC.RECONVERGENT B6 ;  /* 0x0000000000067941 */ /* 0x000fea0003800200 */
.L_x_1047:
        /* <DEDUP_REMOVED lines=25> */
.L_x_1051:
[----:B------:R-:W-:-:S07]  /*29230*/  MOV R51, 0x29250 ;  /* 0x0002925000337802 */ /* 0x000fce0000000f00 */
[----:B------:R-:W-:Y:S05]  /*29240*/  CALL.REL.NOINC `($__internal_0_$__cuda_sm20_rem_u64) ;  /* 0x000000d800387944 */ /* 0x000fea0003c00000 */
.L_x_1052:
[----:B------:R-:W-:Y:S05]  /*29250*/  BSYNC.RECONVERGENT B6 ;  /* 0x0000000000067941 */ /* 0x000fea0003800200 */
.L_x_1050:
        /* <DEDUP_REMOVED lines=25> */
.L_x_1054:
[----:B------:R-:W-:-:S07]  /*293f0*/  MOV R51, 0x29410 ;  /* 0x0002941000337802 */ /* 0x000fce0000000f00 */
[----:B------:R-:W-:Y:S05]  /*29400*/  CALL.REL.NOINC `($__internal_0_$__cuda_sm20_rem_u64) ;  /* 0x000000d400c87944 */ /* 0x000fea0003c00000 */
.L_x_1055:
[----:B------:R-:W-:Y:S05]  /*29410*/  BSYNC.RECONVERGENT B6 ;  /* 0x0000000000067941 */ /* 0x000fea0003800200 */
.L_x_1053:
        /* <DEDUP_REMOVED lines=25> */
.L_x_1057:
[----:B------:R-:W-:-:S07]  /*295b0*/  MOV R51, 0x295d0 ;  /* 0x000295d000337802 */ /* 0x000fce0000000f00 */
[----:B------:R-:W-:Y:S05]  /*295c0*/  CALL.REL.NOINC `($__internal_0_$__cuda_sm20_rem_u64) ;  /* 0x000000d400587944 */ /* 0x000fea0003c00000 */
.L_x_1058:
[----:B------:R-:W-:Y:S05]  /*295d0*/  BSYNC.RECONVERGENT B6 ;  /* 0x0000000000067941 */ /* 0x000fea0003800200 */
.L_x_1056:
        /* <DEDUP_REMOVED lines=25> */
.L_x_1060:
[----:B------:R-:W-:-:S07]  /*29770*/  MOV R51, 0x29790 ;  /* 0x0002979000337802 */ /* 0x000fce0000000f00 */
[----:B------:R-:W-:Y:S05]  /*29780*/  CALL.REL.NOINC `($__internal_0_$__cuda_sm20_rem_u64) ;  /* 0x000000d000e87944 */ /* 0x000fea0003c00000 */
.L_x_1061:
[----:B------:R-:W-:Y:S05]  /*29790*/  BSYNC.RECONVERGENT B6 ;  /* 0x0000000000067941 */ /* 0x000fea0003800200 */
.L_x_1059:
        /* <DEDUP_REMOVED lines=25> */
.L_x_1063:
[----:B------:R-:W-:-:S07]  /*29930*/  MOV R51, 0x29950 ;  /* 0x0002995000337802 */ /* 0x000fce0000000f00 */
[----:B------:R-:W-:Y:S05]  /*29940*/  CALL.REL.NOINC `($__internal_0_$__cuda_sm20_rem_u64) ;  /* 0x000000d000787944 */ /* 0x000fea0003c00000 */
.L_x_1064:
[----:B------:R-:W-:Y:S05]  /*29950*/  BSYNC.RECONVERGENT B6 ;  /* 0x0000000000067941 */ /* 0x000fea0003800200 */
.L_x_1062:
        /* <DEDUP_REMOVED lines=25> */
.L_x_1066:
[----:B------:R-:W-:-:S07]  /*29af0*/  MOV R51, 0x29b10 ;  /* 0x00029b1000337802 */ /* 0x000fce0000000f00 */
[----:B------:R-:W-:Y:S05]  /*29b00*/  CALL.REL.NOINC `($__internal_0_$__cuda_sm20_rem_u64) ;  /* 0x000000d000087944 */ /* 0x000fea0003c00000 */
.L_x_1067:
[----:B------:R-:W-:Y:S05]  /*29b10*/  BSYNC.RECONVERGENT B6 ;  /* 0x0000000000067941 */ /* 0x000fea0003800200 */
.L_x_1065:
        /* <DEDUP_REMOVED lines=25> */
.L_x_1069:
[----:B------:R-:W-:-:S07]  /*29cb0*/  MOV R51, 0x29cd0 ;  /* 0x00029cd000337802 */ /* 0x000fce0000000f00 */
[----:B------:R-:W-:Y:S05]  /*29cc0*/  CALL.REL.NOINC `($__internal_0_$__cuda_sm20_rem_u64) ;  /* 0x000000cc00987944 */ /* 0x000fea0003c00000 */
.L_x_1070:
[----:B------:R-:W-:Y:S05]  /*29cd0*/  BSYNC.RECONVERGENT B6 ;  /* 0x0000000000067941 */ /* 0x000fea0003800200 */
.L_x_1068:
        /* <DEDUP_REMOVED lines=25> */
.L_x_1072:
[----:B------:R-:W-:-:S07]  /*29e70*/  MOV R51, 0x29e90 ;  /* 0x00029e9000337802 */ /* 0x000fce0000000f00 */
[----:B------:R-:W-:Y:S05]  /*29e80*/  CALL.REL.NOINC `($__internal_0_$__cuda_sm20_rem_u64) ;  /* 0x000000cc00287944 */ /* 0x000fea0003c00000 */
.L_x_1073:
[----:B------:R-:W-:Y:S05]  /*29e90*/  BSYNC.RECONVERGENT B6 ;  /* 0x0000000000067941 */ /* 0x000fea0003800200 */
.L_x_1071:
        /* <DEDUP_REMOVED lines=25> */
.L_x_1075:
[----:B------:R-:W-:-:S07]  /*2a030*/  MOV R51, 0x2a050 ;  /* 0x0002a05000337802 */ /* 0x000fce0000000f00 */
[----:B------:R-:W-:Y:S05]  /*2a040*/  CALL.REL.NOINC `($__internal_0_$__cuda_sm20_rem_u64) ;  /* 0x000000c800b87944 */ /* 0x000fea0003c00000 */
.L_x_1076:
[----:B------:R-:W-:Y:S05]  /*2a050*/  BSYNC.RECONVERGENT B6 ;  /* 0x0000000000067941 */ /* 0x000fea0003800200 */
.L_x_1074:
        /* <DEDUP_REMOVED lines=25> */
.L_x_1078:
[----:B------:R-:W-:-:S07]  /*2a1f0*/  MOV R51, 0x2a210 ;  /* 0x0002a21000337802 */ /* 0x000fce0000000f00 */
[----:B------:R-:W-:Y:S05]  /*2a200*/  CALL.REL.NOINC `($__internal_0_$__cuda_sm20_rem_u64) ;  /* 0x000000c800487944 */ /* 0x000fea0003c00000 */
.L_x_1079:
[----:B------:R-:W-:Y:S05]  /*2a210*/  BSYNC.RECONVERGENT B6 ;  /* 0x0000000000067941 */ /* 0x000fea0003800200 */
.L_x_1077:
        /* <DEDUP_REMOVED lines=25> */
.L_x_1081:
[----:B------:R-:W-:-:S07]  /*2a3b0*/  MOV R51, 0x2a3d0 ;  /* 0x0002a3d000337802 */ /* 0x000fce0000000f00 */
[----:B------:R-:W-:Y:S05]  /*2a3c0*/  CALL.REL.NOINC `($__internal_0_$__cuda_sm20_rem_u64) ;  /* 0x000000c400d87944 */ /* 0x000fea0003c00000 */
.L_x_1082:
[----:B------:R-:W-:Y:S05]  /*2a3d0*/  BSYNC.RECONVERGENT B6 ;  /* 0x0000000000067941 */ /* 0x000fea0003800200 */
.L_x_1080:
        /* <DEDUP_REMOVED lines=25> */
.L_x_1084:
[----:B------:R-:W-:-:S07]  /*2a570*/  MOV R51, 0x2a590 ;  /* 0x0002a59000337802 */ /* 0x000fce0000000f00 */
[----:B------:R-:W-:Y:S05]  /*2a580*/  CALL.REL.NOINC `($__internal_0_$__cuda_sm20_rem_u64) ;  /* 0x000000c400687944 */ /* 0x000fea0003c00000 */
.L_x_1085:
[----:B------:R-:W-:Y:S05]  /*2a590*/  BSYNC.RECONVERGENT B6 ;  /* 0x0000000000067941 */ /* 0x000fea0003800200 */
.L_x_1083:
        /* <DEDUP_REMOVED lines=25> */
.L_x_1087:
[----:B------:R-:W-:-:S07]  /*2a730*/  MOV R51, 0x2a750 ;  /* 0x0002a75000337802 */ /* 0x000fce0000000f00 */
[----:B------:R-:W-:Y:S05]  /*2a740*/  CALL.REL.NOINC `($__internal_0_$__cuda_sm20_rem_u64) ;  /* 0x000000c000f87944 */ /* 0x000fea0003c00000 */
.L_x_1088:
[----:B------:R-:W-:Y:S05]  /*2a750*/  BSYNC.RECONVERGENT B6 ;  /* 0x0000000000067941 */ /* 0x000fea0003800200 */
.L_x_1086:
        /* <DEDUP_REMOVED lines=25> */
.L_x_1090:
[----:B------:R-:W-:-:S07]  /*2a8f0*/  MOV R51, 0x2a910 ;  /* 0x0002a91000337802 */ /* 0x000fce0000000f00 */
[----:B------:R-:W-:Y:S05]  /*2a900*/  CALL.REL.NOINC `($__internal_0_$__cuda_sm20_rem_u64) ;  /* 0x000000c000887944 */ /* 0x000fea0003c00000 */
.L_x_1091:
[----:B------:R-:W-:Y:S05]  /*2a910*/  BSYNC.RECONVERGENT B6 ;  /* 0x0000000000067941 */ /* 0x000fea0003800200 */
.L_x_1089:
        /* <DEDUP_REMOVED lines=25> */
.L_x_1093:
[----:B------:R-:W-:-:S07]  /*2aab0*/  MOV R51, 0x2aad0 ;  /* 0x0002aad000337802 */ /* 0x000fce0000000f00 */
[----:B------:R-:W-:Y:S05]  /*2aac0*/  CALL.REL.NOINC `($__internal_0_$__cuda_sm20_rem_u64) ;  /* 0x000000c000187944 */ /* 0x000fea0003c00000 */
.L_x_1094:
[----:B------:R-:W-:Y:S05]  /*2aad0*/  BSYNC.RECONVERGENT B6 ;  /* 0x0000000000067941 */ /* 0x000fea0003800200 */
.L_x_1092:
        /* <DEDUP_REMOVED lines=25> */
.L_x_1096:
[----:B------:R-:W-:-:S07]  /*2ac70*/  MOV R51, 0x2ac90 ;  /* 0x0002ac9000337802 */ /* 0x000fce0000000f00 */
[----:B------:R-:W-:Y:S05]  /*2ac80*/  CALL.REL.NOINC `($__internal_0_$__cuda_sm20_rem_u64) ;  /* 0x000000bc00a87944 */ /* 0x000fea0003c00000 */
.L_x_1097:
[----:B------:R-:W-:Y:S05]  /*2ac90*/  BSYNC.RECONVERGENT B6 ;  /* 0x0000000000067941 */ /* 0x000fea0003800200 */
.L_x_1095:
        /* <DEDUP_REMOVED lines=25> */
.L_x_1099:
[----:B------:R-:W-:-:S07]  /*2ae30*/  MOV R51, 0x2ae50 ;  /* 0x0002ae5000337802 */ /* 0x000fce0000000f00 */
[----:B------:R-:W-:Y:S05]  /*2ae40*/  CALL.REL.NOINC `($__internal_0_$__cuda_sm20_rem_u64) ;  /* 0x000000bc00387944 */ /* 0x000fea0003c00000 */
.L_x_1100:
[----:B------:R-:W-:Y:S05]  /*2ae50*/  BSYNC.RECONVERGENT B6 ;  /* 0x0000000000067941 */ /* 0x000fea0003800200 */
.L_x_1098:
        /* <DEDUP_REMOVED lines=25> */
.L_x_1102:
[----:B------:R-:W-:-:S07]  /*2aff0*/  MOV R51, 0x2b010 ;  /* 0x0002b01000337802 */ /* 0x000fce0000000f00 */
[----:B------:R-:W-:Y:S05]  /*2b000*/  CALL.REL.NOINC `($__internal_0_$__cuda_sm20_rem_u64) ;  /* 0x000000b800c87944 */ /* 0x000fea0003c00000 */
.L_x_1103:
[----:B------:R-:W-:Y:S05]  /*2b010*/  BSYNC.RECONVERGENT B6 ;  /* 0x0000000000067941 */ /* 0x000fea0003800200 */
.L_x_1101:
        /* <DEDUP_REMOVED lines=25> */
.L_x_1105:
[----:B------:R-:W-:-:S07]  /*2b1b0*/  MOV R51, 0x2b1d0 ;  /* 0x0002b1d000337802 */ /* 0x000fce0000000f00 */
[----:B------:R-:W-:Y:S05]  /*2b1c0*/  CALL.REL.NOINC `($__internal_0_$__cuda_sm20_rem_u64) ;  /* 0x000000b800587944 */ /* 0x000fea0003c00000 */
.L_x_1106:
[----:B------:R-:W-:Y:S05]  /*2b1d0*/  BSYNC.RECONVERGENT B6 ;  /* 0x0000000000067941 */ /* 0x000fea0003800200 */
.L_x_1104:
        /* <DEDUP_REMOVED lines=25> */
.L_x_1108:
[----:B------:R-:W-:-:S07]  /*2b370*/  MOV R51, 0x2b390 ;  /* 0x0002b39000337802 */ /* 0x000fce0000000f00 */
[----:B------:R-:W-:Y:S05]  /*2b380*/  CALL.REL.NOINC `($__internal_0_$__cuda_sm20_rem_u64) ;  /* 0x000000b400e87944 */ /* 0x000fea0003c00000 */
.L_x_1109:
[----:B------:R-:W-:Y:S05]  /*2b390*/  BSYNC.RECONVERGENT B6 ;  /* 0x0000000000067941 */ /* 0x000fea0003800200 */
.L_x_1107:
        /* <DEDUP_REMOVED lines=25> */
.L_x_1111:
[----:B------:R-:W-:-:S07]  /*2b530*/  MOV R51, 0x2b550 ;  /* 0x0002b55000337802 */ /* 0x000fce0000000f00 */
[----:B------:R-:W-:Y:S05]  /*2b540*/  CALL.REL.NOINC `($__internal_0_$__cuda_sm20_rem_u64) ;  /* 0x000000b400787944 */ /* 0x000fea0003c00000 */
.L_x_1112:
[----:B------:R-:W-:Y:S05]  /*2b550*/  BSYNC.RECONVERGENT B6 ;  /* 0x0000000000067941 */ /* 0x000fea0003800200 */
.L_x_1110:
        /* <DEDUP_REMOVED lines=25> */
.L_x_1114:
[----:B------:R-:W-:-:S07]  /*2b6f0*/  MOV R51, 0x2b710 ;  /* 0x0002b71000337802 */ /* 0x000fce0000000f00 */
[----:B------:R-:W-:Y:S05]  /*2b700*/  CALL.REL.NOINC `($__internal_0_$__cuda_sm20_rem_u64) ;  /* 0x000000b400087944 */ /* 0x000fea0003c00000 */
.L_x_1115:
[----:B------:R-:W-:Y:S05]  /*2b710*/  BSYNC.RECONVERGENT B6 ;  /* 0x0000000000067941 */ /* 0x000fea0003800200 */
.L_x_1113:
        /* <DEDUP_REMOVED lines=25> */
.L_x_1117:
[----:B------:R-:W-:-:S07]  /*2b8b0*/  MOV R51, 0x2b8d0 ;  /* 0x0002b8d000337802 */ /* 0x000fce0000000f00 */
[----:B------:R-:W-:Y:S05]  /*2b8c0*/  CALL.REL.NOINC `($__internal_0_$__cuda_sm20_rem_u64) ;  /* 0x000000b000987944 */ /* 0x000fea0003c00000 */
.L_x_1118:
[----:B------:R-:W-:Y:S05]  /*2b8d0*/  BSYNC.RECONVERGENT B6 ;  /* 0x0000000000067941 */ /* 0x000fea0003800200 */
.L_x_1116:
        /* <DEDUP_REMOVED lines=25> */
.L_x_1120:
[----:B------:R-:W-:-:S07]  /*2ba70*/  MOV R51, 0x2ba90 ;  /* 0x0002ba9000337802 */ /* 0x000fce0000000f00 */
[----:B------:R-:W-:Y:S05]  /*2ba80*/  CALL.REL.NOINC `($__internal_0_$__cuda_sm20_rem_u64) ;  /* 0x000000b000287944 */ /* 0x000fea0003c00000 */
.L_x_1121:
[----:B------:R-:W-:Y:S05]  /*2ba90*/  BSYNC.RECONVERGENT B6 ;  /* 0x0000000000067941 */ /* 0x000fea0003800200 */
.L_x_1119:
        /* <DEDUP_REMOVED lines=25> */
.L_x_1123:
[----:B------:R-:W-:-:S07]  /*2bc30*/  MOV R51, 0x2bc50 ;  /* 0x0002bc5000337802 */ /* 0x000fce0000000f00 */
[----:B------:R-:W-:Y:S05]  /*2bc40*/  CALL.REL.NOINC `($__internal_0_$__cuda_sm20_rem_u64) ;  /* 0x000000ac00b87944 */ /* 0x000fea0003c00000 */
.L_x_1124:
[----:B------:R-:W-:Y:S05]  /*2bc50*/  BSYNC.RECONVERGENT B6 ;  /* 0x0000000000067941 */ /* 0x000fea0003800200 */
.L_x_1122:
        /* <DEDUP_REMOVED lines=25> */
.L_x_1126:
[----:B------:R-:W-:-:S07]  /*2bdf0*/  MOV R51, 0x2be10 ;  /* 0x0002be1000337802 */ /* 0x000fce0000000f00 */
[----:B------:R-:W-:Y:S05]  /*2be00*/  CALL.REL.NOINC `($__internal_0_$__cuda_sm20_rem_u64) ;  /* 0x000000ac00487944 */ /* 0x000fea0003c00000 */
.L_x_1127:
[----:B------:R-:W-:Y:S05]  /*2be10*/  BSYNC.RECONVERGENT B6 ;  /* 0x0000000000067941 */ /* 0x000fea0003800200 */
.L_x_1125:
        /* <DEDUP_REMOVED lines=25> */
.L_x_1129:
[----:B------:R-:W-:-:S07]  /*2bfb0*/  MOV R51, 0x2bfd0 ;  /* 0x0002bfd000337802 */ /* 0x000fce0000000f00 */
[----:B------:R-:W-:Y:S05]  /*2bfc0*/  CALL.REL.NOINC `($__internal_0_$__cuda_sm20_rem_u64) ;  /* 0x000000a800d87944 */ /* 0x000fea0003c00000 */
.L_x_1130:
[----:B------:R-:W-:Y:S05]  /*2bfd0*/  BSYNC.RECONVERGENT B6 ;  /* 0x0000000000067941 */ /* 0x000fea0003800200 */
.L_x_1128:
        /* <DEDUP_REMOVED lines=25> */
.L_x_1132:
[----:B------:R-:W-:-:S07]  /*2c170*/  MOV R51, 0x2c190 ;  /* 0x0002c19000337802 */ /* 0x000fce0000000f00 */
[----:B------:R-:W-:Y:S05]  /*2c180*/  CALL.REL.NOINC `($__internal_0_$__cuda_sm20_rem_u64) ;  /* 0x000000a800687944 */ /* 0x000fea0003c00000 */
.L_x_1133:
[----:B------:R-:W-:Y:S05]  /*2c190*/  BSYNC.RECONVERGENT B6 ;  /* 0x0000000000067941 */ /* 0x000fea0003800200 */
.L_x_1131:
        /* <DEDUP_REMOVED lines=25> */
.L_x_1135:
[----:B------:R-:W-:-:S07]  /*2c330*/  MOV R51, 0x2c350 ;  /* 0x0002c35000337802 */ /* 0x000fce0000000f00 */
[----:B------:R-:W-:Y:S05]  /*2c340*/  CALL.REL.NOINC `($__internal_0_$__cuda_sm20_rem_u64) ;  /* 0x000000a400f87944 */ /* 0x000fea0003c00000 */
.L_x_1136:
[----:B------:R-:W-:Y:S05]  /*2c350*/  BSYNC.RECONVERGENT B6 ;  /* 0x0000000000067941 */ /* 0x000fea0003800200 */
.L_x_1134:
        /* <DEDUP_REMOVED lines=25> */
.L_x_1138:
[----:B------:R-:W-:-:S07]  /*2c4f0*/  MOV R51, 0x2c510 ;  /* 0x0002c51000337802 */ /* 0x000fce0000000f00 */
[----:B------:R-:W-:Y:S05]  /*2c500*/  CALL.REL.NOINC `($__internal_0_$__cuda_sm20_rem_u64) ;  /* 0x000000a400887944 */ /* 0x000fea0003c00000 */
.L_x_1139:
[----:B------:R-:W-:Y:S05]  /*2c510*/  BSYNC.RECONVERGENT B6 ;  /* 0x0000000000067941 */ /* 0x000fea0003800200 */
.L_x_1137:
        /* <DEDUP_REMOVED lines=25> */
.L_x_1141:
[----:B------:R-:W-:-:S07]  /*2c6b0*/  MOV R51, 0x2c6d0 ;  /* 0x0002c6d000337802 */ /* 0x000fce0000000f00 */
[----:B------:R-:W-:Y:S05]  /*2c6c0*/  CALL.REL.NOINC `($__internal_0_$__cuda_sm20_rem_u64) ;  /* 0x000000a400187944 */ /* 0x000fea0003c00000 */
.L_x_1142:
[----:B------:R-:W-:Y:S05]  /*2c6d0*/  BSYNC.RECONVERGENT B6 ;  /* 0x0000000000067941 */ /* 0x000fea0003800200 */
.L_x_1140:
        /* <DEDUP_REMOVED lines=25> */
.L_x_1144:
[----:B------:R-:W-:-:S07]  /*2c870*/  MOV R51, 0x2c890 ;  /* 0x0002c89000337802 */ /* 0x000fce0000000f00 */
[----:B------:R-:W-:Y:S05]  /*2c880*/  CALL.REL.NOINC `($__internal_0_$__cuda_sm20_rem_u64) ;  /* 0x000000a000a87944 */ /* 0x000fea0003c00000 */
.L_x_1145:
[----:B------:R-:W-:Y:S05]  /*2c890*/  BSYNC.RECONVERGENT B6 ;  /* 0x0000000000067941 */ /* 0x000fea0003800200 */
.L_x_1143:
        /* <DEDUP_REMOVED lines=25> */
.L_x_1147:
[----:B------:R-:W-:-:S07]  /*2ca30*/  MOV R51, 0x2ca50 ;  /* 0x0002ca5000337802 */ /* 0x000fce0000000f00 */
[----:B------:R-:W-:Y:S05]  /*2ca40*/  CALL.REL.NOINC `($__internal_0_$__cuda_sm20_rem_u64) ;  /* 0x000000a000387944 */ /* 0x000fea0003c00000 */
.L_x_1148:
[----:B------:R-:W-:Y:S05]  /*2ca50*/  BSYNC.RECONVERGENT B6 ;  /* 0x0000000000067941 */ /* 0x000fea0003800200 */
.L_x_1146:
        /* <DEDUP_REMOVED lines=25> */
.L_x_1150:
[----:B------:R-:W-:-:S07]  /*2cbf0*/  MOV R51, 0x2cc10 ;  /* 0x0002cc1000337802 */ /* 0x000fce0000000f00 */
[----:B------:R-:W-:Y:S05]  /*2cc00*/  CALL.REL.NOINC `($__internal_0_$__cuda_sm20_rem_u64) ;  /* 0x0000009c00c87944 */ /* 0x000fea0003c00000 */
.L_x_1151:
[----:B------:R-:W-:Y:S05]  /*2cc10*/  BSYNC.RECONVERGENT B6 ;  /* 0x0000000000067941 */ /* 0x000fea0003800200 */
.L_x_1149:
        /* <DEDUP_REMOVED lines=25> */
.L_x_1153:
[----:B------:R-:W-:-:S07]  /*2cdb0*/  MOV R51, 0x2cdd0 ;  /* 0x0002cdd000337802 */ /* 0x000fce0000000f00 */
[----:B------:R-:W-:Y:S05]  /*2cdc0*/  CALL.REL.NOINC `($__internal_0_$__cuda_sm20_rem_u64) ;  /* 0x0000009c00587944 */ /* 0x000fea0003c00000 */
.L_x_1154:
[----:B------:R-:W-:Y:S05]  /*2cdd0*/  BSYNC.RECONVERGENT B6 ;  /* 0x0000000000067941 */ /* 0x000fea0003800200 */
.L_x_1152:
        /* <DEDUP_REMOVED lines=25> */
.L_x_1156:
[----:B------:R-:W-:-:S07]  /*2cf70*/  MOV R51, 0x2cf90 ;  /* 0x0002cf9000337802 */ /* 0x000fce0000000f00 */
[----:B------:R-:W-:Y:S05]  /*2cf80*/  CALL.REL.NOINC `($__internal_0_$__cuda_sm20_rem_u64) ;  /* 0x0000009800e87944 */ /* 0x000fea0003c00000 */
.L_x_1157:
[----:B------:R-:W-:Y:S05]  /*2cf90*/  BSYNC.RECONVERGENT B6 ;  /* 0x0000000000067941 */ /* 0x000fea0003800200 */
.L_x_1155:
        /* <DEDUP_REMOVED lines=25> */
.L_x_1159:
[----:B------:R-:W-:-:S07]  /*2d130*/  MOV R51, 0x2d150 ;  /* 0x0002d15000337802 */ /* 0x000fce0000000f00 */
[----:B------:R-:W-:Y:S05]  /*2d140*/  CALL.REL.NOINC `($__internal_0_$__cuda_sm20_rem_u64) ;  /* 0x0000009800787944 */ /* 0x000fea0003c00000 */
.L_x_1160:
[----:B------:R-:W-:Y:S05]  /*2d150*/  BSYNC.RECONVERGENT B6 ;  /* 0x0000000000067941 */ /* 0x000fea0003800200 */
.L_x_1158:
[----:B------:R-:W-:-:S05]  /*2d160*/  IADD3 R62, P0, PT, R74, R40, RZ ;  /* 0x000000284a3e7210 */ /* 0x000fca0007f1e0ff */
[----:B------:R-:W-:-:S08]  /*2d170*/  IMAD.X R61, R75, 0x1, R41, P0 ;  /* 0x000000014b3d7824 */ /* 0x000fd000000e0629 */
.L_x_962:
[----:B------:R-:W-:Y:S05]  /*2d180*/  BSYNC.RECONVERGENT B5 ;  /* 0x0000000000057941 */ /* 0x000fea0003800200 */
.L_x_961:
        /* <DEDUP_REMOVED lines=23> */
.L_x_1162:
[----:B------:R-:W-:-:S07]  /*2d300*/  MOV R51, 0x2d320 ;  /* 0x0002d32000337802 */ /* 0x000fce0000000f00 */
[----:B------:R-:W-:Y:S05]  /*2d310*/  CALL.REL.NOINC `($__internal_0_$__cuda_sm20_rem_u64) ;  /* 0x0000009800047944 */ /* 0x000fea0003c00000 */
[----:B------:R-:W-:Y:S01]  /*2d320*/  IMAD.MOV.U32 R70, RZ, RZ, R40 ;  /* 0x000000ffff467224 */ /* 0x000fe200078e0028 */
[----:B------:R-:W-:-:S07]  /*2d330*/  MOV R71, R41 ;  /* 0x0000002900477202 */ /* 0x000fce0000000f00 */
.L_x_1163:
[----:B------:R-:W-:Y:S05]  /*2d340*/  BSYNC.RECONVERGENT B5 ;  /* 0x0000000000057941 */ /* 0x000fea0003800200 */
.L_x_1161:
[C---:B------:R-:W-:Y:S02]  /*2d350*/  ISETP.GT.U32.AND P0, PT, R65.reuse, 0x1, PT ;  /* 0x000000014100780c */ /* 0x040fe40003f04070 */
[--C-:B------:R-:W-:Y:S02]  /*2d360*/  SHF.R.U64 R65, R65, 0x1, R66.reuse ;  /* 0x0000000141417819 */ /* 0x100fe40000001242 */
[----:B------:R-:W-:Y:S02]  /*2d370*/  ISETP.GT.U32.AND.EX P0, PT, R66, RZ, PT, P0 ;  /* 0x000000ff4200720c */ /* 0x000fe40003f04100 */
[----:B------:R-:W-:-:S11]  /*2d380*/  SHF.R.U32.HI R66, RZ, 0x1, R66 ;  /* 0x00000001ff427819 */ /* 0x000fd60000011642 */
[----:B------:R-:W-:Y:S05]  /*2d390*/  @P0 BRA `(.L_x_1164) ;  /* 0xffffff1000c40947 */ /* 0x000fea000383ffff */
[----:B------:R-:W-:Y:S05]  /*2d3a0*/  BSYNC.RECONVERGENT B4 ;  /* 0x0000000000047941 */ /* 0x000fea0003800200 */
.L_x_757:
[C---:B------:R-:W-:Y:S02]  /*2d3b0*/  ISETP.NE.U32.AND P0, PT, R59.reuse, R53, PT ;  /* 0x000000353b00720c */ /* 0x040fe40003f05070 */
[----:B------:R-:W-:Y:S02]  /*2d3c0*/  ISETP.EQ.U32.AND P1, PT, R59, 0x1, PT ;  /* 0x000000013b00780c */ /* 0x000fe40003f22070 */
[----:B------:R-:W-:-:S04]  /*2d3d0*/  ISETP.NE.AND.EX P0, PT, R60, R54, PT, P0 ;  /* 0x000000363c00720c */ /* 0x000fc80003f05300 */
[----:B------:R-:W-:-:S13]  /*2d3e0*/  ISETP.EQ.OR.EX P0, PT, R60, RZ, !P0, P1 ;  /* 0x000000ff3c00720c */ /* 0x000fda0004702710 */
[----:B------:R-:W-:Y:S05]  /*2d3f0*/  @P0 BRA `(.L_x_756) ;  /* 0x0000007400c40947 */ /* 0x000fea0003800000 */
[----:B------:R-:W-:Y:S01]  /*2d400*/  ISETP.NE.AND P0, PT, R57, RZ, PT ;  /* 0x000000ff3900720c */ /* 0x000fe20003f05270 */
[----:B------:R-:W-:-:S12]  /*2d410*/  IMAD.MOV.U32 R40, RZ, RZ, RZ ;  /* 0x000000ffff287224 */ /* 0x000fd800078e00ff */
[----:B------:R-:W-:Y:S05]  /*2d420*/  @!P0 BREAK.RELIABLE B3 ;  /* 0x0000000000038942 */ /* 0x000fea0003800100 */
[----:B------:R-:W-:Y:S05]  /*2d430*/  @!P0 BRA `(.L_x_709) ;  /* 0x0000007400c88947 */ /* 0x000fea0003800000 */
[----:B------:R-:W-:-:S07]  /*2d440*/  IMAD.MOV.U32 R65, RZ, RZ, RZ ;  /* 0x000000ffff417224 */ /* 0x000fce00078e00ff */
.L_x_1368:
        /* <DEDUP_REMOVED lines=35> */
.L_x_1168:
[----:B------:R-:W-:-:S07]  /*2d680*/  MOV R51, 0x2d6a0 ;  /* 0x0002d6a000337802 */ /* 0x000fce0000000f00 */
[----:B------:R-:W-:Y:S05]  /*2d690*/  CALL.REL.NOINC `($__internal_0_$__cuda_sm20_rem_u64) ;  /* 0x0000009400247944 */ /* 0x000fea0003c00000 */
[----:B------:R-:W-:Y:S02]  /*2d6a0*/  IMAD.MOV.U32 R74, RZ, RZ, R40 ;  /* 0x000000ffff4a7224 */ /* 0x000fe400078e0028 */
[----:B------:R-:W-:-:S07]  /*2d6b0*/  IMAD.MOV.U32 R75, RZ, RZ, R41 ;  /* 0x000000ffff4b7224 */ /* 0x000fce00078e0029 */
.L_x_1169:
[----:B------:R-:W-:Y:S05]  /*2d6c0*/  BSYNC.RECONVERGENT B5 ;  /* 0x0000000000057941 */ /* 0x000fea0003800200 */
.L_x_1167:
        /* <DEDUP_REMOVED lines=23> */
.L_x_1171:
[----:B------:R-:W-:Y:S01]  /*2d840*/  IMAD.MOV.U32 R62, RZ, RZ, R70 ;  /* 0x000000ffff3e7224 */ /* 0x000fe200078e0046 */
[----:B------:R-:W-:Y:S01]  /*2d850*/  MOV R51, 0x2d880 ;  /* 0x0002d88000337802 */ /* 0x000fe20000000f00 */
[----:B------:R-:W-:-:S07]  /*2d860*/  IMAD.MOV.U32 R61, RZ, RZ, R71 ;  /* 0x000000ffff3d7224 */ /* 0x000fce00078e0047 */
[----:B------:R-:W-:Y:S05]  /*2d870*/  CALL.REL.NOINC `($__internal_0_$__cuda_sm20_rem_u64) ;  /* 0x0000009000ac7944 */ /* 0x000fea0003c00000 */
.L_x_1172:
[----:B------:R-:W-:Y:S05]  /*2d880*/  BSYNC.RECONVERGENT B5 ;  /* 0x0000000000057941 */ /* 0x000fea0003800200 */
.L_x_1170:
        /* <DEDUP_REMOVED lines=25> */
.L_x_1174:
[----:B------:R-:W-:-:S07]  /*2da20*/  MOV R51, 0x2da40 ;  /* 0x0002da4000337802 */ /* 0x000fce0000000f00 */
[----:B------:R-:W-:Y:S05]  /*2da30*/  CALL.REL.NOINC `($__internal_0_$__cuda_sm20_rem_u64) ;  /* 0x00000090003c7944 */ /* 0x000fea0003c00000 */
.L_x_1175:
[----:B------:R-:W-:Y:S05]  /*2da40*/  BSYNC.RECONVERGENT B5 ;  /* 0x0000000000057941 */ /* 0x000fea0003800200 */
.L_x_1173:
        /* <DEDUP_REMOVED lines=25> */
.L_x_1177:
[----:B------:R-:W-:-:S07]  /*2dbe0*/  MOV R51, 0x2dc00 ;  /* 0x0002dc0000337802 */ /* 0x000fce0000000f00 */
[----:B------:R-:W-:Y:S05]  /*2dbf0*/  CALL.REL.NOINC `($__internal_0_$__cuda_sm20_rem_u64) ;  /* 0x0000008c00cc7944 */ /* 0x000fea0003c00000 */
.L_x_1178:
[----:B------:R-:W-:Y:S05]  /*2dc00*/  BSYNC.RECONVERGENT B5 ;  /* 0x0000000000057941 */ /* 0x000fea0003800200 */
.L_x_1176:
        /* <DEDUP_REMOVED lines=25> */
.L_x_1180:
[----:B------:R-:W-:-:S07]  /*2dda0*/  MOV R51, 0x2ddc0 ;  /* 0x0002ddc000337802 */ /* 0x000fce0000000f00 */
[----:B------:R-:W-:Y:S05]  /*2ddb0*/  CALL.REL.NOINC `($__internal_0_$__cuda_sm20_rem_u64) ;  /* 0x0000008c005c7944 */ /* 0x000fea0003c00000 */
.L_x_1181:
[----:B------:R-:W-:Y:S05]  /*2ddc0*/  BSYNC.RECONVERGENT B5 ;  /* 0x0000000000057941 */ /* 0x000fea0003800200 */
.L_x_1179:
        /* <DEDUP_REMOVED lines=25> */
.L_x_1183:
[----:B------:R-:W-:-:S07]  /*2df60*/  MOV R51, 0x2df80 ;  /* 0x0002df8000337802 */ /* 0x000fce0000000f00 */
[----:B------:R-:W-:Y:S05]  /*2df70*/  CALL.REL.NOINC `($__internal_0_$__cuda_sm20_rem_u64) ;  /* 0x0000008800ec7944 */ /* 0x000fea0003c00000 */
.L_x_1184:
[----:B------:R-:W-:Y:S05]  /*2df80*/  BSYNC.RECONVERGENT B5 ;  /* 0x0000000000057941 */ /* 0x000fea0003800200 */
.L_x_1182:
        /* <DEDUP_REMOVED lines=25> */
.L_x_1186:
[----:B------:R-:W-:-:S07]  /*2e120*/  MOV R51, 0x2e140 ;  /* 0x0002e14000337802 */ /* 0x000fce0000000f00 */
[----:B------:R-:W-:Y:S05]  /*2e130*/  CALL.REL.NOINC `($__internal_0_$__cuda_sm20_rem_u64) ;  /* 0x00000088007c7944 */ /* 0x000fea0003c00000 */
.L_x_1187:
[----:B------:R-:W-:Y:S05]  /*2e140*/  BSYNC.RECONVERGENT B5 ;  /* 0x0000000000057941 */ /* 0x000fea0003800200 */
.L_x_1185:
        /* <DEDUP_REMOVED lines=25> */
.L_x_1189:
[----:B------:R-:W-:-:S07]  /*2e2e0*/  MOV R51, 0x2e300 ;  /* 0x0002e30000337802 */ /* 0x000fce0000000f00 */
[----:B------:R-:W-:Y:S05]  /*2e2f0*/  CALL.REL.NOINC `($__internal_0_$__cuda_sm20_rem_u64) ;  /* 0x00000088000c7944 */ /* 0x000fea0003c00000 */
.L_x_1190:
[----:B------:R-:W-:Y:S05]  /*2e300*/  BSYNC.RECONVERGENT B5 ;  /* 0x0000000000057941 */ /* 0x000fea0003800200 */
.L_x_1188:
        /* <DEDUP_REMOVED lines=25> */
.L_x_1192:
[----:B------:R-:W-:-:S07]  /*2e4a0*/  MOV R51, 0x2e4c0 ;  /* 0x0002e4c000337802 */ /* 0x000fce0000000f00 */
[----:B------:R-:W-:Y:S05]  /*2e4b0*/  CALL.REL.NOINC `($__internal_0_$__cuda_sm20_rem_u64) ;  /* 0x00000084009c7944 */ /* 0x000fea0003c00000 */
.L_x_1193:
[----:B------:R-:W-:Y:S05]  /*2e4c0*/  BSYNC.RECONVERGENT B5 ;  /* 0x0000000000057941 */ /* 0x000fea0003800200 */
.L_x_1191:
        /* <DEDUP_REMOVED lines=25> */
.L_x_1195:
[----:B------:R-:W-:-:S07]  /*2e660*/  MOV R51, 0x2e680 ;  /* 0x0002e68000337802 */ /* 0x000fce0000000f00 */
[----:B------:R-:W-:Y:S05]  /*2e670*/  CALL.REL.NOINC `($__internal_0_$__cuda_sm20_rem_u64) ;  /* 0x00000084002c7944 */ /* 0x000fea0003c00000 */
.L_x_1196:
[----:B------:R-:W-:Y:S05]  /*2e680*/  BSYNC.RECONVERGENT B5 ;  /* 0x0000000000057941 */ /* 0x000fea0003800200 */
.L_x_1194:
        /* <DEDUP_REMOVED lines=25> */
.L_x_1198:
[----:B------:R-:W-:-:S07]  /*2e820*/  MOV R51, 0x2e840 ;  /* 0x0002e84000337802 */ /* 0x000fce0000000f00 */
[----:B------:R-:W-:Y:S05]  /*2e830*/  CALL.REL.NOINC `($__internal_0_$__cuda_sm20_rem_u64) ;  /* 0x0000008000bc7944 */ /* 0x000fea0003c00000 */
.L_x_1199:
[----:B------:R-:W-:Y:S05]  /*2e840*/  BSYNC.RECONVERGENT B5 ;  /* 0x0000000000057941 */ /* 0x000fea0003800200 */
.L_x_1197:
        /* <DEDUP_REMOVED lines=25> */
.L_x_1201:
[----:B------:R-:W-:-:S07]  /*2e9e0*/  MOV R51, 0x2ea00 ;  /* 0x0002ea0000337802 */ /* 0x000fce0000000f00 */
[----:B------:R-:W-:Y:S05]  /*2e9f0*/  CALL.REL.NOINC `($__internal_0_$__cuda_sm20_rem_u64) ;  /* 0x00000080004c7944 */ /* 0x000fea0003c00000 */
.L_x_1202:
[----:B------:R-:W-:Y:S05]  /*2ea00*/  BSYNC.RECONVERGENT B5 ;  /* 0x0000000000057941 */ /* 0x000fea0003800200 */
.L_x_1200:
        /* <DEDUP_REMOVED lines=25> */
.L_x_1204:
[----:B------:R-:W-:-:S07]  /*2eba0*/  MOV R51, 0x2ebc0 ;  /* 0x0002ebc000337802 */ /* 0x000fce0000000f00 */
[----:B------:R-:W-:Y:S05]  /*2ebb0*/  CALL.REL.NOINC `($__internal_0_$__cuda_sm20_rem_u64) ;  /* 0x0000007c00dc7944 */ /* 0x000fea0003c00000 */
.L_x_1205:
[----:B------:R-:W-:Y:S05]  /*2ebc0*/  BSYNC.RECONVERGENT B5 ;  /* 0x0000000000057941 */ /* 0x000fea0003800200 */
.L_x_1203:
        /* <DEDUP_REMOVED lines=25> */
.L_x_1207:
[----:B------:R-:W-:-:S07]  /*2ed60*/  MOV R51, 0x2ed80 ;  /* 0x0002ed8000337802 */ /* 0x000fce0000000f00 */
[----:B------:R-:W-:Y:S05]  /*2ed70*/  CALL.REL.NOINC `($__internal_0_$__cuda_sm20_rem_u64) ;  /* 0x0000007c006c7944 */ /* 0x000fea0003c00000 */
.L_x_1208:
[----:B------:R-:W-:Y:S05]  /*2ed80*/  BSYNC.RECONVERGENT B5 ;  /* 0x0000000000057941 */ /* 0x000fea0003800200 */
.L_x_1206:
        /* <DEDUP_REMOVED lines=25> */
.L_x_1210:
[----:B------:R-:W-:-:S07]  /*2ef20*/  MOV R51, 0x2ef40 ;  /* 0x0002ef4000337802 */ /* 0x000fce0000000f00 */
[----:B------:R-:W-:Y:S05]  /*2ef30*/  CALL.REL.NOINC `($__internal_0_$__cuda_sm20_rem_u64) ;  /* 0x0000007800fc7944 */ /* 0x000fea0003c00000 */
.L_x_1211:
[----:B------:R-:W-:Y:S05]  /*2ef40*/  BSYNC.RECONVERGENT B5 ;  /* 0x0000000000057941 */ /* 0x000fea0003800200 */
.L_x_1209:
        /* <DEDUP_REMOVED lines=25> */
.L_x_1213:
[----:B------:R-:W-:-:S07]  /*2f0e0*/  MOV R51, 0x2f100 ;  /* 0x0002f10000337802 */ /* 0x000fce0000000f00 */
[----:B------:R-:W-:Y:S05]  /*2f0f0*/  CALL.REL.NOINC `($__internal_0_$__cuda_sm20_rem_u64) ;  /* 0x00000078008c7944 */ /* 0x000fea0003c00000 */
.L_x_1214:
[----:B------:R-:W-:Y:S05]  /*2f100*/  BSYNC.RECONVERGENT B5 ;  /* 0x0000000000057941 */ /* 0x000fea0003800200 */
.L_x_1212:
        /* <DEDUP_REMOVED lines=25> */
.L_x_1216:
[----:B------:R-:W-:-:S07]  /*2f2a0*/  MOV R51, 0x2f2c0 ;  /* 0x0002f2c000337802 */ /* 0x000fce0000000f00 */
[----:B------:R-:W-:Y:S05]  /*2f2b0*/  CALL.REL.NOINC `($__internal_0_$__cuda_sm20_rem_u64) ;  /* 0x00000078001c7944 */ /* 0x000fea0003c00000 */
.L_x_1217:
[----:B------:R-:W-:Y:S05]  /*2f2c0*/  BSYNC.RECONVERGENT B5 ;  /* 0x0000000000057941 */ /* 0x000fea0003800200 */
.L_x_1215:
        /* <DEDUP_REMOVED lines=25> */
.L_x_1219:
[----:B------:R-:W-:-:S07]  /*2f460*/  MOV R51, 0x2f480 ;  /* 0x0002f48000337802 */ /* 0x000fce0000000f00 */
[----:B------:R-:W-:Y:S05]  /*2f470*/  CALL.REL.NOINC `($__internal_0_$__cuda_sm20_rem_u64) ;  /* 0x0000007400ac7944 */ /* 0x000fea0003c00000 */
.L_x_1220:
[----:B------:R-:W-:Y:S05]  /*2f480*/  BSYNC.RECONVERGENT B5 ;  /* 0x0000000000057941 */ /* 0x000fea0003800200 */
.L_x_1218:
        /* <DEDUP_REMOVED lines=25> */
.L_x_1222:
[----:B------:R-:W-:-:S07]  /*2f620*/  MOV R51, 0x2f640 ;  /* 0x0002f64000337802 */ /* 0x000fce0000000f00 */
[----:B------:R-:W-:Y:S05]  /*2f630*/  CALL.REL.NOINC `($__internal_0_$__cuda_sm20_rem_u64) ;  /* 0x00000074003c7944 */ /* 0x000fea0003c00000 */
.L_x_1223:
[----:B------:R-:W-:Y:S05]  /*2f640*/  BSYNC.RECONVERGENT B5 ;  /* 0x0000000000057941 */ /* 0x000fea0003800200 */
.L_x_1221:
        /* <DEDUP_REMOVED lines=25> */
.L_x_1225:
[----:B------:R-:W-:-:S07]  /*2f7e0*/  MOV R51, 0x2f800 ;  /* 0x0002f80000337802 */ /* 0x000fce0000000f00 */
[----:B------:R-:W-:Y:S05]  /*2f7f0*/  CALL.REL.NOINC `($__internal_0_$__cuda_sm20_rem_u64) ;  /* 0x0000007000cc7944 */ /* 0x000fea0003c00000 */
.L_x_1226:
[----:B------:R-:W-:Y:S05]  /*2f800*/  BSYNC.RECONVERGENT B5 ;  /* 0x0000000000057941 */ /* 0x000fea0003800200 */
.L_x_1224:
        /* <DEDUP_REMOVED lines=25> */
.L_x_1228:
[----:B------:R-:W-:-:S07]  /*2f9a0*/  MOV R51, 0x2f9c0 ;  /* 0x0002f9c000337802 */ /* 0x000fce0000000f00 */
[----:B------:R-:W-:Y:S05]  /*2f9b0*/  CALL.REL.NOINC `($__internal_0_$__cuda_sm20_rem_u64) ;  /* 0x00000070005c7944 */ /* 0x000fea0003c00000 */
.L_x_1229:
[----:B------:R-:W-:Y:S05]  /*2f9c0*/  BSYNC.RECONVERGENT B5 ;  /* 0x0000000000057941 */ /* 0x000fea0003800200 */
.L_x_1227:
        /* <DEDUP_REMOVED lines=25> */
.L_x_1231:
[----:B------:R-:W-:-:S07]  /*2fb60*/  MOV R51, 0x2fb80 ;  /* 0x0002fb8000337802 */ /* 0x000fce0000000f00 */
[----:B------:R-:W-:Y:S05]  /*2fb70*/  CALL.REL.NOINC `($__internal_0_$__cuda_sm20_rem_u64) ;  /* 0x0000006c00ec7944 */ /* 0x000fea0003c00000 */
.L_x_1232:
[----:B------:R-:W-:Y:S05]  /*2fb80*/  BSYNC.RECONVERGENT B5 ;  /* 0x0000000000057941 */ /* 0x000fea0003800200 */
.L_x_1230:
        /* <DEDUP_REMOVED lines=25> */
.L_x_1234:
[----:B------:R-:W-:-:S07]  /*2fd20*/  MOV R51, 0x2fd40 ;  /* 0x0002fd4000337802 */ /* 0x000fce0000000f00 */
[----:B------:R-:W-:Y:S05]  /*2fd30*/  CALL.REL.NOINC `($__internal_0_$__cuda_sm20_rem_u64) ;  /* 0x0000006c007c7944 */ /* 0x000fea0003c00000 */
.L_x_1235:
[----:B------:R-:W-:Y:S05]  /*2fd40*/  BSYNC.RECONVERGENT B5 ;  /* 0x0000000000057941 */ /* 0x000fea0003800200 */
.L_x_1233:
        /* <DEDUP_REMOVED lines=25> */
.L_x_1237:
[----:B------:R-:W-:-:S07]  /*2fee0*/  MOV R51, 0x2ff00 ;  /* 0x0002ff0000337802 */ /* 0x000fce0000000f00 */
[----:B------:R-:W-:Y:S05]  /*2fef0*/  CALL.REL.NOINC `($__internal_0_$__cuda_sm20_rem_u64) ;  /* 0x0000006c000c7944 */ /* 0x000fea0003c00000 */
.L_x_1238:
[----:B------:R-:W-:Y:S05]  /*2ff00*/  BSYNC.RECONVERGENT B5 ;  /* 0x0000000000057941 */ /* 0x000fea0003800200 */
.L_x_1236:
        /* <DEDUP_REMOVED lines=25> */
.L_x_1240:
[----:B------:R-:W-:-:S07]  /*300a0*/  MOV R51, 0x300c0 ;  /* 0x000300c000337802 */ /* 0x000fce0000000f00 */
[----:B------:R-:W-:Y:S05]  /*300b0*/  CALL.REL.NOINC `($__internal_0_$__cuda_sm20_rem_u64) ;  /* 0x00000068009c7944 */ /* 0x000fea0003c00000 */
.L_x_1241:
[----:B------:R-:W-:Y:S05]  /*300c0*/  BSYNC.RECONVERGENT B5 ;  /* 0x0000000000057941 */ /* 0x000fea0003800200 */
.L_x_1239:
        /* <DEDUP_REMOVED lines=25> */
.L_x_1243:
[----:B------:R-:W-:-:S07]  /*30260*/  MOV R51, 0x30280 ;  /* 0x0003028000337802 */ /* 0x000fce0000000f00 */
[----:B------:R-:W-:Y:S05]  /*30270*/  CALL.REL.NOINC `($__internal_0_$__cuda_sm20_rem_u64) ;  /* 0x00000068002c7944 */ /* 0x000fea0003c00000 */
.L_x_1244:
[----:B------:R-:W-:Y:S05]  /*30280*/  BSYNC.RECONVERGENT B5 ;  /* 0x0000000000057941 */ /* 0x000fea0003800200 */
.L_x_1242:
        /* <DEDUP_REMOVED lines=25> */
.L_x_1246:
[----:B------:R-:W-:-:S07]  /*30420*/  MOV R51, 0x30440 ;  /* 0x0003044000337802 */ /* 0x000fce0000000f00 */
[----:B------:R-:W-:Y:S05]  /*30430*/  CALL.REL.NOINC `($__internal_0_$__cuda_sm20_rem_u64) ;  /* 0x0000006400bc7944 */ /* 0x000fea0003c00000 */
.L_x_1247:
[----:B------:R-:W-:Y:S05]  /*30440*/  BSYNC.RECONVERGENT B5 ;  /* 0x0000000000057941 */ /* 0x000fea0003800200 */
.L_x_1245:
        /* <DEDUP_REMOVED lines=25> */
.L_x_1249:
[----:B------:R-:W-:-:S07]  /*305e0*/  MOV R51, 0x30600 ;  /* 0x0003060000337802 */ /* 0x000fce0000000f00 */
[----:B------:R-:W-:Y:S05]  /*305f0*/  CALL.REL.NOINC `($__internal_0_$__cuda_sm20_rem_u64) ;  /* 0x00000064004c7944 */ /* 0x000fea0003c00000 */
.L_x_1250:
[----:B------:R-:W-:Y:S05]  /*30600*/  BSYNC.RECONVERGENT B5 ;  /* 0x0000000000057941 */ /* 0x000fea0003800200 */
.L_x_1248:
        /* <DEDUP_REMOVED lines=25> */
.L_x_1252:
[----:B------:R-:W-:-:S07]  /*307a0*/  MOV R51, 0x307c0 ;  /* 0x000307c000337802 */ /* 0x000fce0000000f00 */
[----:B------:R-:W-:Y:S05]  /*307b0*/  CALL.REL.NOINC `($__internal_0_$__cuda_sm20_rem_u64) ;  /* 0x0000006000dc7944 */ /* 0x000fea0003c00000 */
.L_x_1253:
[----:B------:R-:W-:Y:S05]  /*307c0*/  BSYNC.RECONVERGENT B5 ;  /* 0x0000000000057941 */ /* 0x000fea0003800200 */
.L_x_1251:
        /* <DEDUP_REMOVED lines=25> */
.L_x_1255:
[----:B------:R-:W-:-:S07]  /*30960*/  MOV R51, 0x30980 ;  /* 0x0003098000337802 */ /* 0x000fce0000000f00 */
[----:B------:R-:W-:Y:S05]  /*30970*/  CALL.REL.NOINC `($__internal_0_$__cuda_sm20_rem_u64) ;  /* 0x00000060006c7944 */ /* 0x000fea0003c00000 */
.L_x_1256:
[----:B------:R-:W-:Y:S05]  /*30980*/  BSYNC.RECONVERGENT B5 ;  /* 0x0000000000057941 */ /* 0x000fea0003800200 */
.L_x_1254:
        /* <DEDUP_REMOVED lines=25> */
.L_x_1258:
[----:B------:R-:W-:-:S07]  /*30b20*/  MOV R51, 0x30b40 ;  /* 0x00030b4000337802 */ /* 0x000fce0000000f00 */
[----:B------:R-:W-:Y:S05]  /*30b30*/  CALL.REL.NOINC `($__internal_0_$__cuda_sm20_rem_u64) ;  /* 0x0000005c00fc7944 */ /* 0x000fea0003c00000 */
.L_x_1259:
[----:B------:R-:W-:Y:S05]  /*30b40*/  BSYNC.RECONVERGENT B5 ;  /* 0x0000000000057941 */ /* 0x000fea0003800200 */
.L_x_1257:
        /* <DEDUP_REMOVED lines=25> */
.L_x_1261:
[----:B------:R-:W-:-:S07]  /*30ce0*/  MOV R51, 0x30d00 ;  /* 0x00030d0000337802 */ /* 0x000fce0000000f00 */
[----:B------:R-:W-:Y:S05]  /*30cf0*/  CALL.REL.NOINC `($__internal_0_$__cuda_sm20_rem_u64) ;  /* 0x0000005c008c7944 */ /* 0x000fea0003c00000 */
.L_x_1262:
[----:B------:R-:W-:Y:S05]  /*30d00*/  BSYNC.RECONVERGENT B5 ;  /* 0x0000000000057941 */ /* 0x000fea0003800200 */
.L_x_1260:
        /* <DEDUP_REMOVED lines=25> */
.L_x_1264:
[----:B------:R-:W-:-:S07]  /*30ea0*/  MOV R51, 0x30ec0 ;  /* 0x00030ec000337802 */ /* 0x000fce0000000f00 */
[----:B------:R-:W-:Y:S05]  /*30eb0*/  CALL.REL.NOINC `($__internal_0_$__cuda_sm20_rem_u64) ;  /* 0x0000005c001c7944 */ /* 0x000fea0003c00000 */
.L_x_1265:
[----:B------:R-:W-:Y:S05]  /*30ec0*/  BSYNC.RECONVERGENT B5 ;  /* 0x0000000000057941 */ /* 0x000fea0003800200 */
.L_x_1263:
        /* <DEDUP_REMOVED lines=25> */
.L_x_1267:
[----:B------:R-:W-:-:S07]  /*31060*/  MOV R51, 0x31080 ;  /* 0x0003108000337802 */ /* 0x000fce0000000f00 */
[----:B------:R-:W-:Y:S05]  /*31070*/  CALL.REL.NOINC `($__internal_0_$__cuda_sm20_rem_u64) ;  /* 0x0000005800ac7944 */ /* 0x000fea0003c00000 */
.L_x_1268:
[----:B------:R-:W-:Y:S05]  /*31080*/  BSYNC.RECONVERGENT B5 ;  /* 0x0000000000057941 */ /* 0x000fea0003800200 */
.L_x_1266:
        /* <DEDUP_REMOVED lines=25> */
.L_x_1270:
[----:B------:R-:W-:-:S07]  /*31220*/  MOV R51, 0x31240 ;  /* 0x0003124000337802 */ /* 0x000fce0000000f00 */
[----:B------:R-:W-:Y:S05]  /*31230*/  CALL.REL.NOINC `($__internal_0_$__cuda_sm20_rem_u64) ;  /* 0x00000058003c7944 */ /* 0x000fea0003c00000 */
.L_x_1271:
[----:B------:R-:W-:Y:S05]  /*31240*/  BSYNC.RECONVERGENT B5 ;  /* 0x0000000000057941 */ /* 0x000fea0003800200 */
.L_x_1269:
        /* <DEDUP_REMOVED lines=25> */
.L_x_1273:
[----:B------:R-:W-:-:S07]  /*313e0*/  MOV R51, 0x31400 ;  /* 0x0003140000337802 */ /* 0x000fce0000000f00 */
[----:B------:R-:W-:Y:S05]  /*313f0*/  CALL.REL.NOINC `($__internal_0_$__cuda_sm20_rem_u64) ;  /* 0x0000005400cc7944 */ /* 0x000fea0003c00000 */
.L_x_1274:
[----:B------:R-:W-:Y:S05]  /*31400*/  BSYNC.RECONVERGENT B5 ;  /* 0x0000000000057941 */ /* 0x000fea0003800200 */
.L_x_1272:
        /* <DEDUP_REMOVED lines=25> */
.L_x_1276:
[----:B------:R-:W-:-:S07]  /*315a0*/  MOV R51, 0x315c0 ;  /* 0x000315c000337802 */ /* 0x000fce0000000f00 */
[----:B------:R-:W-:Y:S05]  /*315b0*/  CALL.REL.NOINC `($__internal_0_$__cuda_sm20_rem_u64) ;  /* 0x00000054005c7944 */ /* 0x000fea0003c00000 */
.L_x_1277:
[----:B------:R-:W-:Y:S05]  /*315c0*/  BSYNC.RECONVERGENT B5 ;  /* 0x0000000000057941 */ /* 0x000fea0003800200 */
.L_x_1275:
        /* <DEDUP_REMOVED lines=25> */
.L_x_1279:
[----:B------:R-:W-:-:S07]  /*31760*/  MOV R51, 0x31780 ;  /* 0x0003178000337802 */ /* 0x000fce0000000f00 */
[----:B------:R-:W-:Y:S05]  /*31770*/  CALL.REL.NOINC `($__internal_0_$__cuda_sm20_rem_u64) ;  /* 0x0000005000ec7944 */ /* 0x000fea0003c00000 */
.L_x_1280:
[----:B------:R-:W-:Y:S05]  /*31780*/  BSYNC.RECONVERGENT B5 ;  /* 0x0000000000057941 */ /* 0x000fea0003800200 */
.L_x_1278:
        /* <DEDUP_REMOVED lines=25> */
.L_x_1282:
[----:B------:R-:W-:-:S07]  /*31920*/  MOV R51, 0x31940 ;  /* 0x0003194000337802 */ /* 0x000fce0000000f00 */
[----:B------:R-:W-:Y:S05]  /*31930*/  CALL.REL.NOINC `($__internal_0_$__cuda_sm20_rem_u64) ;  /* 0x00000050007c7944 */ /* 0x000fea0003c00000 */
.L_x_1283:
[----:B------:R-:W-:Y:S05]  /*31940*/  BSYNC.RECONVERGENT B5 ;  /* 0x0000000000057941 */ /* 0x000fea0003800200 */
.L_x_1281:
        /* <DEDUP_REMOVED lines=25> */
.L_x_1285:
[----:B------:R-:W-:-:S07]  /*31ae0*/  MOV R51, 0x31b00 ;  /* 0x00031b0000337802 */ /* 0x000fce0000000f00 */
[----:B------:R-:W-:Y:S05]  /*31af0*/  CALL.REL.NOINC `($__internal_0_$__cuda_sm20_rem_u64) ;  /* 0x00000050000c7944 */ /* 0x000fea0003c00000 */
.L_x_1286:
[----:B------:R-:W-:Y:S05]  /*31b00*/  BSYNC.RECONVERGENT B5 ;  /* 0x0000000000057941 */ /* 0x000fea0003800200 */
.L_x_1284:
        /* <DEDUP_REMOVED lines=25> */
.L_x_1288:
[----:B------:R-:W-:-:S07]  /*31ca0*/  MOV R51, 0x31cc0 ;  /* 0x00031cc000337802 */ /* 0x000fce0000000f00 */
[----:B------:R-:W-:Y:S05]  /*31cb0*/  CALL.REL.NOINC `($__internal_0_$__cuda_sm20_rem_u64) ;  /* 0x0000004c009c7944 */ /* 0x000fea0003c00000 */
.L_x_1289:
[----:B------:R-:W-:Y:S05]  /*31cc0*/  BSYNC.RECONVERGENT B5 ;  /* 0x0000000000057941 */ /* 0x000fea0003800200 */
.L_x_1287:
        /* <DEDUP_REMOVED lines=25> */
.L_x_1291:
[----:B------:R-:W-:-:S07]  /*31e60*/  MOV R51, 0x31e80 ;  /* 0x00031e8000337802 */ /* 0x000fce0000000f00 */
[----:B------:R-:W-:Y:S05]  /*31e70*/  CALL.REL.NOINC `($__internal_0_$__cuda_sm20_rem_u64) ;  /* 0x0000004c002c7944 */ /* 0x000fea0003c00000 */
.L_x_1292:
[----:B------:R-:W-:Y:S05]  /*31e80*/  BSYNC.RECONVERGENT B5 ;  /* 0x0000000000057941 */ /* 0x000fea0003800200 */
.L_x_1290:
        /* <DEDUP_REMOVED lines=25> */
.L_x_1294:
[----:B------:R-:W-:-:S07]  /*32020*/  MOV R51, 0x32040 ;  /* 0x0003204000337802 */ /* 0x000fce0000000f00 */
[----:B------:R-:W-:Y:S05]  /*32030*/  CALL.REL.NOINC `($__internal_0_$__cuda_sm20_rem_u64) ;  /* 0x0000004800bc7944 */ /* 0x000fea0003c00000 */
.L_x_1295:
[----:B------:R-:W-:Y:S05]  /*32040*/  BSYNC.RECONVERGENT B5 ;  /* 0x0000000000057941 */ /* 0x000fea0003800200 */
.L_x_1293:
        /* <DEDUP_REMOVED lines=25> */
.L_x_1297:
[----:B------:R-:W-:-:S07]  /*321e0*/  MOV R51, 0x32200 ;  /* 0x0003220000337802 */ /* 0x000fce0000000f00 */
[----:B------:R-:W-:Y:S05]  /*321f0*/  CALL.REL.NOINC `($__internal_0_$__cuda_sm20_rem_u64) ;  /* 0x00000048004c7944 */ /* 0x000fea0003c00000 */
.L_x_1298:
[----:B------:R-:W-:Y:S05]  /*32200*/  BSYNC.RECONVERGENT B5 ;  /* 0x0000000000057941 */ /* 0x000fea0003800200 */
.L_x_1296:
        /* <DEDUP_REMOVED lines=25> */
.L_x_1300:
[----:B------:R-:W-:-:S07]  /*323a0*/  MOV R51, 0x323c0 ;  /* 0x000323c000337802 */ /* 0x000fce0000000f00 */
[----:B------:R-:W-:Y:S05]  /*323b0*/  CALL.REL.NOINC `($__internal_0_$__cuda_sm20_rem_u64) ;  /* 0x0000004400dc7944 */ /* 0x000fea0003c00000 */
.L_x_1301:
[----:B------:R-:W-:Y:S05]  /*323c0*/  BSYNC.RECONVERGENT B5 ;  /* 0x0000000000057941 */ /* 0x000fea0003800200 */
.L_x_1299:
        /* <DEDUP_REMOVED lines=25> */
.L_x_1303:
[----:B------:R-:W-:-:S07]  /*32560*/  MOV R51, 0x32580 ;  /* 0x0003258000337802 */ /* 0x000fce0000000f00 */
[----:B------:R-:W-:Y:S05]  /*32570*/  CALL.REL.NOINC `($__internal_0_$__cuda_sm20_rem_u64) ;  /* 0x00000044006c7944 */ /* 0x000fea0003c00000 */
.L_x_1304:
[----:B------:R-:W-:Y:S05]  /*32580*/  BSYNC.RECONVERGENT B5 ;  /* 0x0000000000057941 */ /* 0x000fea0003800200 */
.L_x_1302:
        /* <DEDUP_REMOVED lines=25> */
.L_x_1306:
[----:B------:R-:W-:-:S07]  /*32720*/  MOV R51, 0x32740 ;  /* 0x0003274000337802 */ /* 0x000fce0000000f00 */
[----:B------:R-:W-:Y:S05]  /*32730*/  CALL.REL.NOINC `($__internal_0_$__cuda_sm20_rem_u64) ;  /* 0x0000004000fc7944 */ /* 0x000fea0003c00000 */
.L_x_1307:
[----:B------:R-:W-:Y:S05]  /*32740*/  BSYNC.RECONVERGENT B5 ;  /* 0x0000000000057941 */ /* 0x000fea0003800200 */
.L_x_1305:
        /* <DEDUP_REMOVED lines=25> */
.L_x_1309:
[----:B------:R-:W-:-:S07]  /*328e0*/  MOV R51, 0x32900 ;  /* 0x0003290000337802 */ /* 0x000fce0000000f00 */
[----:B------:R-:W-:Y:S05]  /*328f0*/  CALL.REL.NOINC `($__internal_0_$__cuda_sm20_rem_u64) ;  /* 0x00000040008c7944 */ /* 0x000fea0003c00000 */
.L_x_1310:
[----:B------:R-:W-:Y:S05]  /*32900*/  BSYNC.RECONVERGENT B5 ;  /* 0x0000000000057941 */ /* 0x000fea0003800200 */
.L_x_1308:
        /* <DEDUP_REMOVED lines=25> */
.L_x_1312:
[----:B------:R-:W-:-:S07]  /*32aa0*/  MOV R51, 0x32ac0 ;  /* 0x00032ac000337802 */ /* 0x000fce0000000f00 */
[----:B------:R-:W-:Y:S05]  /*32ab0*/  CALL.REL.NOINC `($__internal_0_$__cuda_sm20_rem_u64) ;  /* 0x00000040001c7944 */ /* 0x000fea0003c00000 */
.L_x_1313:
[----:B------:R-:W-:Y:S05]  /*32ac0*/  BSYNC.RECONVERGENT B5 ;  /* 0x0000000000057941 */ /* 0x000fea0003800200 */
.L_x_1311:
        /* <DEDUP_REMOVED lines=25> */
.L_x_1315:
[----:B------:R-:W-:-:S07]  /*32c60*/  MOV R51, 0x32c80 ;  /* 0x00032c8000337802 */ /* 0x000fce0000000f00 */
[----:B------:R-:W-:Y:S05]  /*32c70*/  CALL.REL.NOINC `($__internal_0_$__cuda_sm20_rem_u64) ;  /* 0x0000003c00ac7944 */ /* 0x000fea0003c00000 */
.L_x_1316:
[----:B------:R-:W-:Y:S05]  /*32c80*/  BSYNC.RECONVERGENT B5 ;  /* 0x0000000000057941 */ /* 0x000fea0003800200 */
.L_x_1314:
        /* <DEDUP_REMOVED lines=25> */
.L_x_1318:
[----:B------:R-:W-:-:S07]  /*32e20*/  MOV R51, 0x32e40 ;  /* 0x00032e4000337802 */ /* 0x000fce0000000f00 */
[----:B------:R-:W-:Y:S05]  /*32e30*/  CALL.REL.NOINC `($__internal_0_$__cuda_sm20_rem_u64) ;  /* 0x0000003c003c7944 */ /* 0x000fea0003c00000 */
.L_x_1319:
[----:B------:R-:W-:Y:S05]  /*32e40*/  BSYNC.RECONVERGENT B5 ;  /* 0x0000000000057941 */ /* 0x000fea0003800200 */
.L_x_1317:
        /* <DEDUP_REMOVED lines=25> */
.L_x_1321:
[----:B------:R-:W-:-:S07]  /*32fe0*/  MOV R51, 0x33000 ;  /* 0x0003300000337802 */ /* 0x000fce0000000f00 */
[----:B------:R-:W-:Y:S05]  /*32ff0*/  CALL.REL.NOINC `($__internal_0_$__cuda_sm20_rem_u64) ;  /* 0x0000003800cc7944 */ /* 0x000fea0003c00000 */
.L_x_1322:
[----:B------:R-:W-:Y:S05]  /*33000*/  BSYNC.RECONVERGENT B5 ;  /* 0x0000000000057941 */ /* 0x000fea0003800200 */
.L_x_1320:
        /* <DEDUP_REMOVED lines=25> */
.L_x_1324:
[----:B------:R-:W-:-:S07]  /*331a0*/  MOV R51, 0x331c0 ;  /* 0x000331c000337802 */ /* 0x000fce0000000f00 */
[----:B------:R-:W-:Y:S05]  /*331b0*/  CALL.REL.NOINC `($__internal_0_$__cuda_sm20_rem_u64) ;  /* 0x00000038005c7944 */ /* 0x000fea0003c00000 */
.L_x_1325:
[----:B------:R-:W-:Y:S05]  /*331c0*/  BSYNC.RECONVERGENT B5 ;  /* 0x0000000000057941 */ /* 0x000fea0003800200 */
.L_x_1323:
        /* <DEDUP_REMOVED lines=25> */
.L_x_1327:
[----:B------:R-:W-:-:S07]  /*33360*/  MOV R51, 0x33380 ;  /* 0x0003338000337802 */ /* 0x000fce0000000f00 */
[----:B------:R-:W-:Y:S05]  /*33370*/  CALL.REL.NOINC `($__internal_0_$__cuda_sm20_rem_u64) ;  /* 0x0000003400ec7944 */ /* 0x000fea0003c00000 */
.L_x_1328:
[----:B------:R-:W-:Y:S05]  /*33380*/  BSYNC.RECONVERGENT B5 ;  /* 0x0000000000057941 */ /* 0x000fea0003800200 */
.L_x_1326:
        /* <DEDUP_REMOVED lines=25> */
.L_x_1330:
[----:B------:R-:W-:-:S07]  /*33520*/  MOV R51, 0x33540 ;  /* 0x0003354000337802 */ /* 0x000fce0000000f00 */
[----:B------:R-:W-:Y:S05]  /*33530*/  CALL.REL.NOINC `($__internal_0_$__cuda_sm20_rem_u64) ;  /* 0x00000034007c7944 */ /* 0x000fea0003c00000 */
.L_x_1331:
[----:B------:R-:W-:Y:S05]  /*33540*/  BSYNC.RECONVERGENT B5 ;  /* 0x0000000000057941 */ /* 0x000fea0003800200 */
.L_x_1329:
        /* <DEDUP_REMOVED lines=25> */
.L_x_1333:
[----:B------:R-:W-:-:S07]  /*336e0*/  MOV R51, 0x33700 ;  /* 0x0003370000337802 */ /* 0x000fce0000000f00 */
[----:B------:R-:W-:Y:S05]  /*336f0*/  CALL.REL.NOINC `($__internal_0_$__cuda_sm20_rem_u64) ;  /* 0x00000034000c7944 */ /* 0x000fea0003c00000 */
.L_x_1334:
[----:B------:R-:W-:Y:S05]  /*33700*/  BSYNC.RECONVERGENT B5 ;  /* 0x0000000000057941 */ /* 0x000fea0003800200 */
.L_x_1332:
        /* <DEDUP_REMOVED lines=25> */
.L_x_1336:
[----:B------:R-:W-:-:S07]  /*338a0*/  MOV R51, 0x338c0 ;  /* 0x000338c000337802 */ /* 0x000fce0000000f00 */
[----:B------:R-:W-:Y:S05]  /*338b0*/  CALL.REL.NOINC `($__internal_0_$__cuda_sm20_rem_u64) ;  /* 0x00000030009c7944 */ /* 0x000fea0003c00000 */
.L_x_1337:
[----:B------:R-:W-:Y:S05]  /*338c0*/  BSYNC.RECONVERGENT B5 ;  /* 0x0000000000057941 */ /* 0x000fea0003800200 */
.L_x_1335:
        /* <DEDUP_REMOVED lines=25> */
.L_x_1339:
[----:B------:R-:W-:-:S07]  /*33a60*/  MOV R51, 0x33a80 ;  /* 0x00033a8000337802 */ /* 0x000fce0000000f00 */
[----:B------:R-:W-:Y:S05]  /*33a70*/  CALL.REL.NOINC `($__internal_0_$__cuda_sm20_rem_u64) ;  /* 0x00000030002c7944 */ /* 0x000fea0003c00000 */
.L_x_1340:
[----:B------:R-:W-:Y:S05]  /*33a80*/  BSYNC.RECONVERGENT B5 ;  /* 0x0000000000057941 */ /* 0x000fea0003800200 */
.L_x_1338:
        /* <DEDUP_REMOVED lines=25> */
.L_x_1342:
[----:B------:R-:W-:-:S07]  /*33c20*/  MOV R51, 0x33c40 ;  /* 0x00033c4000337802 */ /* 0x000fce0000000f00 */
[----:B------:R-:W-:Y:S05]  /*33c30*/  CALL.REL.NOINC `($__internal_0_$__cuda_sm20_rem_u64) ;  /* 0x0000002c00bc7944 */ /* 0x000fea0003c00000 */
.L_x_1343:
[----:B------:R-:W-:Y:S05]  /*33c40*/  BSYNC.RECONVERGENT B5 ;  /* 0x0000000000057941 */ /* 0x000fea0003800200 */
.L_x_1341:
        /* <DEDUP_REMOVED lines=25> */
.L_x_1345:
[----:B------:R-:W-:-:S07]  /*33de0*/  MOV R51, 0x33e00 ;  /* 0x00033e0000337802 */ /* 0x000fce0000000f00 */
[----:B------:R-:W-:Y:S05]  /*33df0*/  CALL.REL.NOINC `($__internal_0_$__cuda_sm20_rem_u64) ;  /* 0x0000002c004c7944 */ /* 0x000fea0003c00000 */
.L_x_1346:
[----:B------:R-:W-:Y:S05]  /*33e00*/  BSYNC.RECONVERGENT B5 ;  /* 0x0000000000057941 */ /* 0x000fea0003800200 */
.L_x_1344:
        /* <DEDUP_REMOVED lines=25> */
.L_x_1348:
[----:B------:R-:W-:-:S07]  /*33fa0*/  MOV R51, 0x33fc0 ;  /* 0x00033fc000337802 */ /* 0x000fce0000000f00 */
[----:B------:R-:W-:Y:S05]  /*33fb0*/  CALL.REL.NOINC `($__internal_0_$__cuda_sm20_rem_u64) ;  /* 0x0000002800dc7944 */ /* 0x000fea0003c00000 */
.L_x_1349:
[----:B------:R-:W-:Y:S05]  /*33fc0*/  BSYNC.RECONVERGENT B5 ;  /* 0x0000000000057941 */ /* 0x000fea0003800200 */
.L_x_1347:
        /* <DEDUP_REMOVED lines=25> */
.L_x_1351:
[----:B------:R-:W-:-:S07]  /*34160*/  MOV R51, 0x34180 ;  /* 0x0003418000337802 */ /* 0x000fce0000000f00 */
[----:B------:R-:W-:Y:S05]  /*34170*/  CALL.REL.NOINC `($__internal_0_$__cuda_sm20_rem_u64) ;  /* 0x00000028006c7944 */ /* 0x000fea0003c00000 */
.L_x_1352:
[----:B------:R-:W-:Y:S05]  /*34180*/  BSYNC.RECONVERGENT B5 ;  /* 0x0000000000057941 */ /* 0x000fea0003800200 */
.L_x_1350:
        /* <DEDUP_REMOVED lines=25> */
.L_x_1354:
[----:B------:R-:W-:-:S07]  /*34320*/  MOV R51, 0x34340 ;  /* 0x0003434000337802 */ /* 0x000fce0000000f00 */
[----:B------:R-:W-:Y:S05]  /*34330*/  CALL.REL.NOINC `($__internal_0_$__cuda_sm20_rem_u64) ;  /* 0x0000002400fc7944 */ /* 0x000fea0003c00000 */
.L_x_1355:
[----:B------:R-:W-:Y:S05]  /*34340*/  BSYNC.RECONVERGENT B5 ;  /* 0x0000000000057941 */ /* 0x000fea0003800200 */
.L_x_1353:
        /* <DEDUP_REMOVED lines=25> */
.L_x_1357:
[----:B------:R-:W-:-:S07]  /*344e0*/  MOV R51, 0x34500 ;  /* 0x0003450000337802 */ /* 0x000fce0000000f00 */
[----:B------:R-:W-:Y:S05]  /*344f0*/  CALL.REL.NOINC `($__internal_0_$__cuda_sm20_rem_u64) ;  /* 0x00000024008c7944 */ /* 0x000fea0003c00000 */
.L_x_1358:
[----:B------:R-:W-:Y:S05]  /*34500*/  BSYNC.RECONVERGENT B5 ;  /* 0x0000000000057941 */ /* 0x000fea0003800200 */
.L_x_1356:
        /* <DEDUP_REMOVED lines=25> */
.L_x_1360:
[----:B------:R-:W-:-:S07]  /*346a0*/  MOV R51, 0x346c0 ;  /* 0x000346c000337802 */ /* 0x000fce0000000f00 */
[----:B------:R-:W-:Y:S05]  /*346b0*/  CALL.REL.NOINC `($__internal_0_$__cuda_sm20_rem_u64) ;  /* 0x00000024001c7944 */ /* 0x000fea0003c00000 */
.L_x_1361:
[----:B------:R-:W-:Y:S05]  /*346c0*/  BSYNC.RECONVERGENT B5 ;  /* 0x0000000000057941 */ /* 0x000fea0003800200 */
.L_x_1359:
        /* <DEDUP_REMOVED lines=25> */
.L_x_1363:
[----:B------:R-:W-:-:S07]  /*34860*/  MOV R51, 0x34880 ;  /* 0x0003488000337802 */ /* 0x000fce0000000f00 */
[----:B------:R-:W-:Y:S05]  /*34870*/  CALL.REL.NOINC `($__internal_0_$__cuda_sm20_rem_u64) ;  /* 0x0000002000ac7944 */ /* 0x000fea0003c00000 */
.L_x_1364:
[----:B------:R-:W-:Y:S05]  /*34880*/  BSYNC.RECONVERGENT B5 ;  /* 0x0000000000057941 */ /* 0x000fea0003800200 */
.L_x_1362:
[----:B------:R-:W-:-:S04]  /*34890*/  IADD3 R62, P0, PT, R74, R40, RZ ;  /* 0x000000284a3e7210 */ /* 0x000fc80007f1e0ff */
[----:B------:R-:W-:-:S09]  /*348a0*/  IADD3.X R61, PT, PT, R75, R41, RZ, P0, !PT ;  /* 0x000000294b3d7210 */ /* 0x000fd200007fe4ff */
.L_x_1166:
[----:B------:R-:W-:Y:S05]  /*348b0*/  BSYNC.RECONVERGENT B4 ;  /* 0x0000000000047941 */ /* 0x000fea0003800200 */
.L_x_1165:
        /* <DEDUP_REMOVED lines=23> */
.L_x_1366:
[----:B------:R-:W-:-:S07]  /*34a30*/  MOV R51, 0x34a50 ;  /* 0x00034a5000337802 */ /* 0x000fce0000000f00 */
[----:B------:R-:W-:Y:S05]  /*34a40*/  CALL.REL.NOINC `($__internal_0_$__cuda_sm20_rem_u64) ;  /* 0x0000002000387944 */ /* 0x000fea0003c00000 */
[----:B------:R-:W-:Y:S01]  /*34a50*/  MOV R59, R40 ;  /* 0x00000028003b7202 */ /* 0x000fe20000000f00 */
[----:B------:R-:W-:-:S07]  /*34a60*/  IMAD.MOV.U32 R60, RZ, RZ, R41 ;  /* 0x000000ffff3c7224 */ /* 0x000fce00078e0029 */
.L_x_1367:
[----:B------:R-:W-:Y:S05]  /*34a70*/  BSYNC.RECONVERGENT B4 ;  /* 0x0000000000047941 */ /* 0x000fea0003800200 */
.L_x_1365:
[----:B------:R-:W-:-:S04]  /*34a80*/  ISETP.NE.U32.AND P0, PT, R59, R53, PT ;  /* 0x000000353b00720c */ /* 0x000fc80003f05070 */
[----:B------:R-:W-:-:S13]  /*34a90*/  ISETP.NE.AND.EX P0, PT, R60, R54, PT, P0 ;  /* 0x000000363c00720c */ /* 0x000fda0003f05300 */
[----:B------:R-:W-:Y:S05]  /*34aa0*/  @!P0 BRA `(.L_x_756) ;  /* 0x0000000000188947 */ /* 0x000fea0003800000 */
[----:B------:R-:W-:Y:S02]  /*34ab0*/  VIADD R65, R65, 0x1 ;  /* 0x0000000141417836 */ /* 0x000fe40000000000 */
[----:B------:R-:W-:-:S03]  /*34ac0*/  IMAD.MOV.U32 R40, RZ, RZ, RZ ;  /* 0x000000ffff287224 */ /* 0x000fc600078e00ff */
[----:B------:R-:W-:-:S13]  /*34ad0*/  ISETP.NE.AND P0, PT, R65, R57, PT ;  /* 0x000000394100720c */ /* 0x000fda0003f05270 */
[----:B------:R-:W-:Y:S05]  /*34ae0*/  @!P0 BREAK.RELIABLE B3 ;  /* 0x0000000000038942 */ /* 0x000fea0003800100 */
[----:B------:R-:W-:Y:S05]  /*34af0*/  @!P0 BRA `(.L_x_709) ;  /* 0x0000000000188947 */ /* 0x000fea0003800000 */
[----:B------:R-:W-:Y:S05]  /*34b00*/  BRA `(.L_x_1368) ;  /* 0xffffff8800507947 */ /* 0x000fea000383ffff */
.L_x_756:
[----:B------:R-:W-:Y:S05]  /*34b10*/  BSYNC.RELIABLE B3 ;  /* 0x0000000000037941 */ /* 0x000fea0003800100 */
.L_x_755:
[----:B------:R-:W-:-:S04]  /*34b20*/  IADD3 R58, PT, PT, R58, 0x1, RZ ;  /* 0x000000013a3a7810 */ /* 0x000fc80007ffe0ff */
[----:B------:R-:W-:-:S13]  /*34b30*/  ISETP.NE.AND P0, PT, R58, 0xc, PT ;  /* 0x0000000c3a00780c */ /* 0x000fda0003f05270 */
[----:B------:R-:W-:Y:S05]  /*34b40*/  @P0 BRA `(.L_x_1369) ;  /* 0xfffffe9800a80947 */ /* 0x000fea000383ffff */
[----:B------:R-:W-:-:S07]  /*34b50*/  IMAD.MOV.U32 R40, RZ, RZ, 0x1 ;  /* 0x00000001ff287424 */ /* 0x000fce00078e00ff */
.L_x_709:
[----:B------:R-:W-:Y:S05]  /*34b60*/  BSYNC.RECONVERGENT B2 ;  /* 0x0000000000027941 */ /* 0x000fea0003800200 */
.L_x_708:
[C---:B------:R-:W-:Y:S02]  /*34b70*/  ISETP.GE.U32.AND P0, PT, R49.reuse, 0x4, PT ;  /* 0x000000043100780c */ /* 0x040fe40003f06070 */
[C---:B------:R-:W-:Y:S02]  /*34b80*/  ISETP.LT.U32.AND P1, PT, R49.reuse, R19, PT ;  /* 0x000000133100720c */ /* 0x040fe40003f21070 */
[----:B------:R-:W-:Y:S02]  /*34b90*/  ISETP.GE.U32.AND.EX P0, PT, R50, RZ, PT, P0 ;  /* 0x000000ff3200720c */ /* 0x000fe40003f06100 */
[----:B------:R-:W-:Y:S02]  /*34ba0*/  ISETP.GT.U32.AND P2, PT, R49, R17, PT ;  /* 0x000000113100720c */ /* 0x000fe40003f44070 */
[----:B------:R-:W-:Y:S02]  /*34bb0*/  IADD3 R9, P3, PT, R40, R9, RZ ;  /* 0x0000000928097210 */ /* 0x000fe40007f7e0ff */
[----:B------:R-:W-:-:S02]  /*34bc0*/  IADD3 R45, P4, PT, R45, 0x1, RZ ;  /* 0x000000012d2d7810 */ /* 0x000fc40007f9e0ff */
[----:B------:R-:W-:Y:S01]  /*34bd0*/  ISETP.LT.U32.AND.EX P1, PT, R50, R20, PT, P1 ;  /* 0x000000143200720c */ /* 0x000fe20003f21110 */
[----:B------:R-:W-:Y:S01]  /*34be0*/  IMAD.X R10, R52, 0x1, R10, P3 ;  /* 0x00000001340a7824 */ /* 0x000fe200018e060a */
[C---:B------:R-:W-:Y:S01]  /*34bf0*/  ISETP.GT.U32.AND.EX P2, PT, R50.reuse, R18, PT, P2 ;  /* 0x000000123200720c */ /* 0x040fe20003f44120 */
[----:B------:R-:W-:Y:S01]  /*34c00*/  IMAD.X R46, RZ, RZ, R46, P4 ;  /* 0x000000ffff2e7224 */ /* 0x000fe200020e062e */
[C---:B------:R-:W-:Y:S02]  /*34c10*/  SEL R19, R49.reuse, R19, P1 ;  /* 0x0000001331137207 */ /* 0x040fe40000800000 */
[C---:B------:R-:W-:Y:S02]  /*34c20*/  SEL R20, R50.reuse, R20, P1 ;  /* 0x0000001432147207 */ /* 0x040fe40000800000 */
[----:B------:R-:W-:Y:S02]  /*34c30*/  SEL R17, R49, R17, P2 ;  /* 0x0000001131117207 */ /* 0x000fe40001000000 */
[----:B------:R-:W-:Y:S01]  /*34c40*/  SEL R18, R50, R18, P2 ;  /* 0x0000001232127207 */ /* 0x000fe20001000000 */
[----:B------:R-:W-:Y:S06]  /*34c50*/  @!P0 BRA `(.L_x_4) ;  /* 0x0000000000488947 */ /* 0x000fec0003800000 */
[----:B------:R-:W-:-:S04]  /*34c60*/  IMAD.WIDE.U32 R40, R50, -0x55555555, RZ ;  /* 0xaaaaaaab32287825 */ /* 0x000fc800078e00ff */
[----:B------:R-:W-:-:S04]  /*34c70*/  IMAD.WIDE.U32 R52, R49, -0x55555555, RZ ;  /* 0xaaaaaaab31347825 */ /* 0x000fc800078e00ff */
[----:B------:R-:W-:-:S04]  /*34c80*/  IMAD.WIDE.U32 R40, P0, R49, -0x55555556, R40 ;  /* 0xaaaaaaaa31287825 */ /* 0x000fc80007800028 */
[----:B------:R-:W-:Y:S01]  /*34c90*/  IMAD.MOV.U32 R54, RZ, RZ, R41 ;  /* 0x000000ffff367224 */ /* 0x000fe200078e0029 */
[----:B------:R-:W-:Y:S02]  /*34ca0*/  IADD3.X R55, PT, PT, RZ, RZ, RZ, P0, !PT ;  /* 0x000000ffff377210 */ /* 0x000fe400007fe4ff */
[----:B------:R-:W-:-:S05]  /*34cb0*/  IADD3 RZ, P0, PT, R53, R40, RZ ;  /* 0x0000002835ff7210 */ /* 0x000fca0007f1e0ff */
[----:B------:R-:W-:-:S05]  /*34cc0*/  IMAD.WIDE.U32.X R50, R50, -0x55555556, R54, P0 ;  /* 0xaaaaaaaa32327825 */ /* 0x000fca00000e0436 */
[----:B------:R-:W-:-:S05]  /*34cd0*/  SHF.R.U64 R50, R50, 0x2, R51 ;  /* 0x0000000232327819 */ /* 0x000fca0000001233 */
[----:B------:R-:W-:-:S05]  /*34ce0*/  IMAD R50, R50, -0x6, R49 ;  /* 0xfffffffa32327824 */ /* 0x000fca00078e0231 */
[----:B------:R-:W-:-:S13]  /*34cf0*/  ISETP.NE.AND P0, PT, R50, 0x5, PT ;  /* 0x000000053200780c */ /* 0x000fda0003f05270 */
[----:B------:R-:W-:Y:S05]  /*34d00*/  @!P0 BRA `(.L_x_1370) ;  /* 0x0000000000148947 */ /* 0x000fea0003800000 */
[----:B------:R-:W-:-:S13]  /*34d10*/  ISETP.NE.AND P0, PT, R50, 0x1, PT ;  /* 0x000000013200780c */ /* 0x000fda0003f05270 */
[----:B------:R-:W-:Y:S05]  /*34d20*/  @P0 BRA `(.L_x_4) ;  /* 0x0000000000140947 */ /* 0x000fea0003800000 */
[----:B------:R-:W-:-:S05]  /*34d30*/  IADD3 R7, P0, PT, R7, 0x1, RZ ;  /* 0x0000000107077810 */ /* 0x000fca0007f1e0ff */
[----:B------:R-:W-:Y:S01]  /*34d40*/  IMAD.X R8, RZ, RZ, R8, P0 ;  /* 0x000000ffff087224 */ /* 0x000fe200000e0608 */
[----:B------:R-:W-:Y:S07]  /*34d50*/  BRA `(.L_x_4) ;  /* 0x0000000000087947 */ /* 0x000fee0003800000 */
.L_x_1370:
[----:B------:R-:W-:-:S05]  /*34d60*/  IADD3 R5, P0, PT, R5, 0x1, RZ ;  /* 0x0000000105057810 */ /* 0x000fca0007f1e0ff */
[----:B------:R-:W-:-:S08]  /*34d70*/  IMAD.X R6, RZ, RZ, R6, P0 ;  /* 0x000000ffff067224 */ /* 0x000fd000000e0606 */
.L_x_4:
[----:B------:R-:W-:Y:S05]  /*34d80*/  BSYNC.RECONVERGENT B0 ;  /* 0x0000000000007941 */ /* 0x000fea0003800200 */
.L_x_3:
[----:B------:R-:W0:Y:S01]  /*34d90*/  LDCU UR4, c[0x0][0x370] ;  /* 0x00006e00ff0477ac */ /* 0x000e220008000800 */
[----:B------:R-:W0:Y:S01]  /*34da0*/  LDC R49, c[0x0][0x360] ;  /* 0x0000d800ff317b82 */ /* 0x000e220000000800 */
[----:B------:R-:W-:Y:S01]  /*34db0*/  MOV R40, R47 ;  /* 0x0000002f00287202 */ /* 0x000fe20000000f00 */
[----:B------:R-:W-:Y:S01]  /*34dc0*/  IMAD.MOV.U32 R41, RZ, RZ, R48 ;  /* 0x000000ffff297224 */ /* 0x000fe200078e0030 */
[----:B------:R-:W-:-:S03]  /*34dd0*/  UIADD3 UR7, UPT, UPT, UR5, -0x1, URZ ;  /* 0xffffffff05077890 */ /* 0x000fc6000fffe0ff */
[----:B0-----:R-:W-:-:S05]  /*34de0*/  IMAD.WIDE.U32 R40, R49, UR4, R40 ;  /* 0x0000000431287c25 */ /* 0x001fca000f8e0028 */
[--C-:B------:R-:W-:Y:S02]  /*34df0*/  SHF.R.U64 R47, R40, UR7, R41.reuse ;  /* 0x00000007282f7c19 */ /* 0x100fe40008001229 */
[----:B------:R-:W-:Y:S02]  /*34e00*/  SHF.R.U32.HI R48, RZ, UR7, R41 ;  /* 0x00000007ff307c19 */ /* 0x000fe40008011629 */
[----:B------:R-:W-:Y:S01]  /*34e10*/  ISETP.NE.U32.AND P0, PT, R47, RZ, PT ;  /* 0x000000ff2f00720c */ /* 0x000fe20003f05070 */
[----:B------:R-:W-:-:S03]  /*34e20*/  IMAD.MOV.U32 R47, RZ, RZ, R40 ;  /* 0x000000ffff2f7224 */ /* 0x000fc600078e0028 */
[----:B------:R-:W-:Y:S01]  /*34e30*/  ISETP.NE.AND.EX P0, PT, R48, RZ, PT, P0 ;  /* 0x000000ff3000720c */ /* 0x000fe20003f05300 */
[----:B------:R-:W-:-:S12]  /*34e40*/  IMAD.MOV.U32 R48, RZ, RZ, R41 ;  /* 0x000000ffff307224 */ /* 0x000fd800078e0029 */
[----:B------:R-:W-:Y:S05]  /*34e50*/  @!P0 BRA `(.L_x_1371) ;  /* 0xfffffcb400988947 */ /* 0x000fea000383ffff */
.L_x_2:
[----:B------:R-:W-:Y:S05]  /*34e60*/  BSYNC.RECONVERGENT B1 ;  /* 0x0000000000017941 */ /* 0x000fea0003800200 */
.L_x_1:
[----:B------:R-:W-:Y:S05]  /*34e70*/  WARPSYNC.ALL ;  /* 0x0000000000007948 */ /* 0x000fea0003800000 */
[----:B------:R-:W0:Y:S01]  /*34e80*/  LDCU UR4, c[0x0][0x398] ;  /* 0x00007300ff0477ac */ /* 0x000e220008000800 */
[----:B------:R-:W-:-:S04]  /*34e90*/  UIADD3 UR5, UPT, UPT, UR5, 0x1, URZ ;  /* 0x0000000105057890 */ /* 0x000fc8000fffe0ff */
[----:B0-----:R-:W-:-:S09]  /*34ea0*/  UISETP.GT.U32.AND UP0, UPT, UR5, UR4, UPT ;  /* 0x000000040500728c */ /* 0x001fd2000bf04070 */
[----:B------:R-:W-:Y:S05]  /*34eb0*/  BRA.U !UP0, `(.L_x_1372) ;  /* 0xfffffcb5084c7547 */ /* 0x000fea000b83ffff */
.L_x_0:
[----:B------:R-:W0:Y:S04]  /*34ec0*/  SHFL.DOWN PT, R54, R33, 0x10, 0x1f ;  /* 0x0a001f0021367f89 */ /* 0x000e2800000e0000 */
[----:B------:R-:W1:Y:S04]  /*34ed0*/  SHFL.DOWN PT, R52, R35, 0x10, 0x1f ;  /* 0x0a001f0023347f89 */ /* 0x000e6800000e0000 */
[----:B------:R-:W2:Y:S04]  /*34ee0*/  SHFL.DOWN PT, R40, R45, 0x10, 0x1f ;  /* 0x0a001f002d287f89 */ /* 0x000ea800000e0000 */
[----:B------:R-:W3:Y:S04]  /*34ef0*/  SHFL.DOWN PT, R48, R43, 0x10, 0x1f ;  /* 0x0a001f002b307f89 */ /* 0x000ee800000e0000 */
[----:B------:R-:W4:Y:S04]  /*34f00*/  SHFL.DOWN PT, R41, R46, 0x10, 0x1f ;  /* 0x0a001f002e297f89 */ /* 0x000f2800000e0000 */
[----:B------:R-:W5:Y:S01]  /*34f10*/  SHFL.DOWN PT, R49, R44, 0x10, 0x1f ;  /* 0x0a001f002c317f89 */ /* 0x000f6200000e0000 */
[----:B0-----:R-:W-:-:S03]  /*34f20*/  IADD3 R33, P3, PT, R54, R33, RZ ;  /* 0x0000002136217210 */ /* 0x001fc60007f7e0ff */
[----:B------:R-:W0:Y:S01]  /*34f30*/  SHFL.DOWN PT, R56, R31, 0x10, 0x1f ;  /* 0x0a001f001f387f89 */ /* 0x000e2200000e0000 */
[----:B-1----:R-:W-:-:S03]  /*34f40*/  IADD3 R35, P1, PT, R52, R35, RZ ;  /* 0x0000002334237210 */ /* 0x002fc60007f3e0ff */
[----:B------:R-:W1:Y:S01]  /*34f50*/  SHFL.DOWN PT, R57, R42, 0x10, 0x1f ;  /* 0x0a001f002a397f89 */ /* 0x000e6200000e0000 */
[----:B--2---:R-:W-:-:S03]  /*34f60*/  IADD3 R45, P5, PT, R40, R45, RZ ;  /* 0x0000002d282d7210 */ /* 0x004fc60007fbe0ff */
[----:B------:R-:W2:Y:S01]  /*34f70*/  SHFL.DOWN PT, R54, R21, 0x10, 0x1f ;  /* 0x0a001f0015367f89 */ /* 0x000ea200000e0000 */
[----:B---3--:R-:W-:-:S03]  /*34f80*/  IADD3 R43, P6, PT, R48, R43, RZ ;  /* 0x0000002b302b7210 */ /* 0x008fc60007fde0ff */
[----:B------:R-:W3:Y:S01]  /*34f90*/  SHFL.DOWN PT, R55, R34, 0x10, 0x1f ;  /* 0x0a001f0022377f89 */ /* 0x000ee200000e0000 */
[----:B----4-:R-:W-:-:S03]  /*34fa0*/  IADD3.X R46, PT, PT, R41, R46, RZ, P5, !PT ;  /* 0x0000002e292e7210 */ /* 0x010fc60002ffe4ff */
[----:B------:R-:W4:Y:S01]  /*34fb0*/  SHFL.DOWN PT, R47, R32, 0x10, 0x1f ;  /* 0x0a001f00202f7f89 */ /* 0x000f2200000e0000 */
[----:B-----5:R-:W-:-:S03]  /*34fc0*/  IMAD.X R44, R49, 0x1, R44, P6 ;  /* 0x00000001312c7824 */ /* 0x020fc600030e062c */
[----:B------:R-:W5:Y:S04]  /*34fd0*/  SHFL.DOWN PT, R53, R0, 0x10, 0x1f ;  /* 0x0a001f0000357f89 */ /* 0x000f6800000e0000 */
[----:B------:R-:W5:Y:S01]  /*34fe0*/  SHFL.DOWN PT, R50, R7, 0x10, 0x1f ;  /* 0x0a001f0007327f89 */ /* 0x000f6200000e0000 */
[----:B0-----:R-:W-:-:S03]  /*34ff0*/  IADD3 R31, P2, PT, R56, R31, RZ ;  /* 0x0000001f381f7210 */ /* 0x001fc60007f5e0ff */
[----:B------:R-:W0:Y:S01]  /*35000*/  SHFL.DOWN PT, R52, R5, 0x10, 0x1f ;  /* 0x0a001f0005347f89 */ /* 0x000e2200000e0000 */
[----:B-1----:R-:W-:-:S03]  /*35010*/  IMAD.X R42, R57, 0x1, R42, P1 ;  /* 0x00000001392a7824 */ /* 0x002fc600008e062a */
[----:B------:R-:W1:Y:S01]  /*35020*/  SHFL.DOWN PT, R51, R22, 0x10, 0x1f ;  /* 0x0a001f0016337f89 */ /* 0x000e6200000e0000 */
[----:B--2---:R-:W-:-:S03]  /*35030*/  VIMNMX.U32 R21, PT, PT, R54, R21, !PT ;  /* 0x0000001536157248 */ /* 0x004fc60007fe0000 */
[----:B------:R-:W-:Y:S01]  /*35040*/  SHFL.DOWN PT, R41, R37, 0x10, 0x1f ;  /* 0x0a001f0025297f89 */ /* 0x000fe200000e0000 */
[----:B---3--:R-:W-:-:S03]  /*35050*/  IMAD.X R34, R55, 0x1, R34, P3 ;  /* 0x0000000137227824 */ /* 0x008fc600018e0622 */
[----:B------:R-:W2:Y:S01]  /*35060*/  SHFL.DOWN PT, R40, R36, 0x10, 0x1f ;  /* 0x0a001f0024287f89 */ /* 0x000ea200000e0000 */
[----:B----4-:R-:W-:-:S03]  /*35070*/  IADD3.X R32, PT, PT, R47, R32, RZ, P2, !PT ;  /* 0x000000202f207210 */ /* 0x010fc600017fe4ff */
[----:B------:R-:W3:Y:S01]  /*35080*/  SHFL.DOWN PT, R58, R29, 0x10, 0x1f ;  /* 0x0a001f001d3a7f89 */ /* 0x000ee200000e0000 */
[----:B-----5:R-:W-:-:S03]  /*35090*/  VIMNMX.U32 R0, PT, PT, R53, R0, PT ;  /* 0x0000000035007248 */ /* 0x020fc60003fe0000 */
[----:B------:R-:W-:Y:S01]  /*350a0*/  SHFL.DOWN PT, R49, R39, 0x10, 0x1f ;  /* 0x0a001f0027317f89 */ /* 0x000fe200000e0000 */
[----:B------:R-:W-:-:S03]  /*350b0*/  IADD3 R7, P3, PT, R50, R7, RZ ;  /* 0x0000000732077210 */ /* 0x000fc60007f7e0ff */
[----:B------:R-:W4:Y:S01]  /*350c0*/  SHFL.DOWN PT, R48, R38, 0x10, 0x1f ;  /* 0x0a001f0026307f89 */ /* 0x000f2200000e0000 */
[----:B0-----:R-:W-:-:S03]  /*350d0*/  IADD3 R5, P2, PT, R52, R5, RZ ;  /* 0x0000000534057210 */ /* 0x001fc60007f5e0ff */
[----:B------:R-:W0:Y:S01]  /*350e0*/  SHFL.DOWN PT, R60, R27, 0x10, 0x1f ;  /* 0x0a001f001b3c7f89 */ /* 0x000e2200000e0000 */
[----:B-1----:R-:W-:-:S03]  /*350f0*/  VIMNMX.U32 R22, PT, PT, R51, R22, PT ;  /* 0x0000001633167248 */ /* 0x002fc60003fe0000 */
[----:B------:R-:W1:Y:S04]  /*35100*/  SHFL.DOWN PT, R66, R9, 0x10, 0x1f ;  /* 0x0a001f0009427f89 */ /* 0x000e6800000e0000 */
[----:B------:R-:W5:Y:S01]  /*35110*/  SHFL.DOWN PT, R63, R30, 0x10, 0x1f ;  /* 0x0a001f001e3f7f89 */ /* 0x000f6200000e0000 */
[----:B--2---:R-:W-:-:S03]  /*35120*/  DADD R36, R40, R36 ;  /* 0x0000000028247229 */ /* 0x004fc60000000024 */
[----:B------:R-:W2:Y:S01]  /*35130*/  SHFL.DOWN PT, R57, R28, 0x10, 0x1f ;  /* 0x0a001f001c397f89 */ /* 0x000ea200000e0000 */
[----:B---3--:R-:W-:-:S03]  /*35140*/  IADD3 R29, P0, PT, R58, R29, RZ ;  /* 0x0000001d3a1d7210 */ /* 0x008fc60007f1e0ff */
[----:B------:R-:W3:Y:S04]  /*35150*/  SHFL.DOWN PT, R54, R19, 0x10, 0x1f ;  /* 0x0a001f0013367f89 */ /* 0x000ee800000e0000 */
[----:B------:R-:W3:Y:S01]  /*35160*/  SHFL.DOWN PT, R67, R10, 0x10, 0x1f ;  /* 0x0a001f000a437f89 */ /* 0x000ee200000e0000 */
[----:B----4-:R-:W-:-:S03]  /*35170*/  DADD R38, R48, R38 ;  /* 0x0000000030267229 */ /* 0x010fc60000000026 */
[----:B------:R-:W4:Y:S01]  /*35180*/  SHFL.DOWN PT, R53, R20, 0x10, 0x1f ;  /* 0x0a001f0014357f89 */ /* 0x000f2200000e0000 */
[----:B0-----:R-:W-:-:S03]  /*35190*/  IADD3 R27, P4, PT, R60, R27, RZ ;  /* 0x0000001b3c1b7210 */ /* 0x001fc60007f9e0ff */
[----:B------:R-:W0:Y:S01]  /*351a0*/  SHFL.DOWN PT, R55, R6, 0x10, 0x1f ;  /* 0x0a001f0006377f89 */ /* 0x000e2200000e0000 */
[----:B-1----:R-:W-:-:S03]  /*351b0*/  IADD3 R9, P1, PT, R66, R9, RZ ;  /* 0x0000000942097210 */ /* 0x002fc60007f3e0ff */
[----:B------:R-:W1:Y:S01]  /*351c0*/  SHFL.DOWN PT, R52, R17, 0x10, 0x1f ;  /* 0x0a001f0011347f89 */ /* 0x000e6200000e0000 */
[----:B-----5:R-:W-:-:S03]  /*351d0*/  IMAD.X R30, R63, 0x1, R30, P0 ;  /* 0x000000013f1e7824 */ /* 0x020fc600000e061e */
[----:B------:R-:W5:Y:S01]  /*351e0*/  SHFL.DOWN PT, R50, R3, 0x10, 0x1f ;  /* 0x0a001f0003327f89 */ /* 0x000f6200000e0000 */
[----:B--2---:R-:W-:-:S03]  /*351f0*/  IMAD.X R28, R57, 0x1, R28, P4 ;  /* 0x00000001391c7824 */ /* 0x004fc600020e061c */
[----:B------:R-:W2:Y:S01]  /*35200*/  SHFL.DOWN PT, R51, R18, 0x10, 0x1f ;  /* 0x0a001f0012337f89 */ /* 0x000ea200000e0000 */
[----:B---3--:R-:W-:-:S03]  /*35210*/  ISETP.LT.U32.AND P0, PT, R54, R19, PT ;  /* 0x000000133600720c */ /* 0x008fc60003f01070 */
[----:B------:R-:W3:Y:S01]  /*35220*/  SHFL.DOWN PT, R47, R4, 0x10, 0x1f ;  /* 0x0a001f00042f7f89 */ /* 0x000ee200000e0000 */
[----:B------:R-:W-:-:S03]  /*35230*/  IMAD.X R10, R67, 0x1, R10, P1 ;  /* 0x00000001430a7824 */ /* 0x000fc600008e060a */
[----:B------:R-:W-:Y:S01]  /*35240*/  SHFL.DOWN PT, R40, R11, 0x10, 0x1f ;  /* 0x0a001f000b287f89 */ /* 0x000fe200000e0000 */
[----:B----4-:R-:W-:-:S03]  /*35250*/  ISETP.LT.U32.AND.EX P0, PT, R53, R20, PT, P0 ;  /* 0x000000143500720c */ /* 0x010fc60003f01100 */
[----:B------:R-:W4:Y:S01]  /*35260*/  SHFL.DOWN PT, R61, R8, 0x10, 0x1f ;  /* 0x0a001f00083d7f89 */ /* 0x000f2200000e0000 */
[----:B0-----:R-:W-:Y:S01]  /*35270*/  IMAD.X R6, R55, 0x1, R6, P2 ;  /* 0x0000000137067824 */ /* 0x001fe200010e0606 */
[----:B------:R-:W-:Y:S02]  /*35280*/  SEL R19, R54, R19, P0 ;  /* 0x0000001336137207 */ /* 0x000fe40000000000 */
[----:B------:R-:W0:Y:S01]  /*35290*/  SHFL.DOWN PT, R49, R12, 0x10, 0x1f ;  /* 0x0a001f000c317f89 */ /* 0x000e2200000e0000 */
[----:B-1----:R-:W-:Y:S02]  /*352a0*/  ISETP.GT.U32.AND P1, PT, R52, R17, PT ;  /* 0x000000113400720c */ /* 0x002fe40003f24070 */
[----:B------:R-:W-:Y:S01]  /*352b0*/  SEL R20, R53, R20, P0 ;  /* 0x0000001435147207 */ /* 0x000fe20000000000 */
[----:B------:R-:W1:Y:S01]  /*352c0*/  SHFL.DOWN PT, R62, R25, 0x10, 0x1f ;  /* 0x0a001f00193e7f89 */ /* 0x000e6200000e0000 */
[----:B-----5:R-:W-:-:S03]  /*352d0*/  ISETP.GE.U32.AND P2, PT, R50, R3, PT ;  /* 0x000000033200720c */ /* 0x020fc60003f46070 */
[----:B------:R-:W5:Y:S01]  /*352e0*/  SHFL.DOWN PT, R48, R15, 0x10, 0x1f ;  /* 0x0a001f000f307f89 */ /* 0x000f6200000e0000 */
[----:B--2---:R-:W-:-:S03]  /*352f0*/  ISETP.GT.U32.AND.EX P1, PT, R51, R18, PT, P1 ;  /* 0x000000123300720c */ /* 0x004fc60003f24110 */
[----:B------:R-:W2:Y:S01]  /*35300*/  SHFL.DOWN PT, R41, R16, 0x10, 0x1f ;  /* 0x0a001f0010297f89 */ /* 0x000ea200000e0000 */
[----:B---3--:R-:W-:Y:S02]  /*35310*/  ISETP.GE.U32.AND.EX P0, PT, R47, R4, PT, P2 ;  /* 0x000000042f00720c */ /* 0x008fe40003f06120 */
[----:B------:R-:W-:Y:S01]  /*35320*/  ISETP.LT.U32.AND P2, PT, R50, R3, PT ;  /* 0x000000033200720c */ /* 0x000fe20003f41070 */
[----:B------:R-:W3:Y:S01]  /*35330*/  SHFL.DOWN PT, R64, R23, 0x10, 0x1f ;  /* 0x0a001f0017407f89 */ /* 0x000ee200000e0000 */
[----:B------:R-:W-:Y:S02]  /*35340*/  SEL R17, R52, R17, P1 ;  /* 0x0000001134117207 */ /* 0x000fe40000800000 */
[----:B------:R-:W-:Y:S01]  /*35350*/  SEL R18, R51, R18, P1 ;  /* 0x0000001233127207 */ /* 0x000fe20000800000 */
[----:B------:R-:W3:Y:S01]  /*35360*/  SHFL.DOWN PT, R69, R2, 0x10, 0x1f ;  /* 0x0a001f0002457f89 */ /* 0x000ee200000e0000 */
[----:B------:R-:W-:Y:S01]  /*35370*/  ISETP.LT.U32.AND.EX P1, PT, R47, R4, PT, P2 ;  /* 0x000000042f00720c */ /* 0x000fe20003f21120 */
[----:B----4-:R-:W-:Y:S01]  /*35380*/  IMAD.X R8, R61, 0x1, R8, P3 ;  /* 0x000000013d087824 */ /* 0x010fe200018e0608 */
[CC--:B------:R-:W-:Y:S01]  /*35390*/  ISETP.GT.U32.AND P2, PT, R40.reuse, R11.reuse, PT ;  /* 0x0000000b2800720c */ /* 0x0c0fe20003f44070 */
[----:B------:R-:W4:Y:S01]  /*353a0*/  SHFL.DOWN PT, R65, R26, 0x10, 0x1f ;  /* 0x0a001f001a417f89 */ /* 0x000f2200000e0000 */
[----:B------:R-:W-:-:S02]  /*353b0*/  ISETP.GT.U32.AND P3, PT, R40, R11, PT ;  /* 0x0000000b2800720c */ /* 0x000fc40003f64070 */
[CC--:B0-----:R-:W-:Y:S01]  /*353c0*/  ISETP.GT.U32.AND.EX P2, PT, R49.reuse, R12.reuse, PT, P2 ;  /* 0x0000000c3100720c */ /* 0x0c1fe20003f44120 */
[----:B------:R-:W0:Y:S01]  /*353d0*/  SHFL.DOWN PT, R59, R24, 0x10, 0x1f ;  /* 0x0a001f00183b7f89 */ /* 0x000e2200000e0000 */
[----:B-1----:R-:W-:Y:S02]  /*353e0*/  IADD3 R25, P5, PT, R62, R25, RZ ;  /* 0x000000193e197210 */ /* 0x002fe40007fbe0ff */
[----:B------:R-:W-:Y:S01]  /*353f0*/  SEL R11, R40, R11, P2 ;  /* 0x0000000b280b7207 */ /* 0x000fe20001000000 */
[----:B------:R-:W1:Y:S01]  /*35400*/  SHFL.DOWN PT, R56, R13, 0x10, 0x1f ;  /* 0x0a001f000d387f89 */ /* 0x000e6200000e0000 */
[----:B-----5:R-:W-:Y:S02]  /*35410*/  SEL R15, R48, R15, !P0 ;  /* 0x0000000f300f7207 */ /* 0x020fe40004000000 */
[----:B------:R-:W-:Y:S01]  /*35420*/  SEL R40, R49, R12, P2 ;  /* 0x0000000c31287207 */ /* 0x000fe20001000000 */
[----:B------:R-:W5:Y:S01]  /*35430*/  SHFL.DOWN PT, R57, R14, 0x10, 0x1f ;  /* 0x0a001f000e397f89 */ /* 0x000f6200000e0000 */
[----:B--2---:R-:W-:-:S02]  /*35440*/  SEL R16, R41, R16, !P0 ;  /* 0x0000001029107207 */ /* 0x004fc40004000000 */
[----:B------:R-:W-:Y:S02]  /*35450*/  ISETP.GT.U32.AND.EX P0, PT, R49, R12, PT, P3 ;  /* 0x0000000c3100720c */ /* 0x000fe40003f04130 */
[----:B---3--:R-:W-:Y:S02]  /*35460*/  IADD3 R23, P6, PT, R64, R23, RZ ;  /* 0x0000001740177210 */ /* 0x008fe40007fde0ff */
[----:B------:R-:W-:Y:S02]  /*35470*/  SEL R3, R50, R3, P1 ;  /* 0x0000000332037207 */ /* 0x000fe40000800000 */
[----:B------:R-:W-:Y:S02]  /*35480*/  VIMNMX.U32 R2, PT, PT, R69, R2, !PT ;  /* 0x0000000245027248 */ /* 0x000fe40007fe0000 */
[----:B------:R-:W-:Y:S01]  /*35490*/  SEL R4, R47, R4, P1 ;  /* 0x000000042f047207 */ /* 0x000fe20000800000 */
[----:B----4-:R-:W-:Y:S01]  /*354a0*/  IMAD.X R26, R65, 0x1, R26, P5 ;  /* 0x00000001411a7824 */ /* 0x010fe200028e061a */
[----:B------:R-:W-:-:S02]  /*354b0*/  MOV R12, 0x10 ;  /* 0x00000010000c7802 */ /* 0x000fc40000000f00 */
[----:B0-----:R-:W-:Y:S02]  /*354c0*/  IADD3.X R24, PT, PT, R59, R24, RZ, P6, !PT ;  /* 0x000000183b187210 */ /* 0x001fe400037fe4ff */
[----:B-1----:R-:W-:Y:S02]  /*354d0*/  SEL R13, R56, R13, P0 ;  /* 0x0000000d380d7207 */ /* 0x002fe40000000000 */
[----:B-----5:R-:W-:-:S07]  /*354e0*/  SEL R14, R57, R14, P0 ;  /* 0x0000000e390e7207 */ /* 0x020fce0000000000 */
.L_x_1373:
[--C-:B------:R-:W-:Y:S02]  /*354f0*/  SHF.R.U32.HI R41, RZ, 0x1, R12.reuse ;  /* 0x00000001ff297819 */ /* 0x100fe4000001160c */
[----:B------:R-:W-:-:S03]  /*35500*/  SHF.R.U32.HI R12, RZ, 0x2, R12 ;  /* 0x00000002ff0c7819 */ /* 0x000fc6000001160c */
[----:B------:R-:W0:Y:S04]  /*35510*/  SHFL.DOWN PT, R56, R31, R41, 0x1f ;  /* 0x08001f291f387589 */ /* 0x000e2800000e0000 */
[----:B------:R-:W1:Y:S04]  /*35520*/  SHFL.DOWN PT, R54, R33, R41, 0x1f ;  /* 0x08001f2921367589 */ /* 0x000e6800000e0000 */
[----:B------:R-:W2:Y:S04]  /*35530*/  SHFL.DOWN PT, R52, R35, R41, 0x1f ;  /* 0x08001f2923347589 */ /* 0x000ea800000e0000 */
[----:B------:R-:W3:Y:S04]  /*35540*/  SHFL.DOWN PT, R48, R45, R41, 0x1f ;  /* 0x08001f292d307589 */ /* 0x000ee800000e0000 */
[----:B------:R-:W4:Y:S04]  /*35550*/  SHFL.DOWN PT, R58, R29, R41, 0x1f ;  /* 0x08001f291d3a7589 */ /* 0x000f2800000e0000 */
[----:B------:R-:W5:Y:S04]  /*35560*/  SHFL.DOWN PT, R47, R34, R41, 0x1f ;  /* 0x08001f29222f7589 */ /* 0x000f6800000e0000 */
[----:B------:R-:W5:Y:S01]  /*35570*/  SHFL.DOWN PT, R49, R46, R41, 0x1f ;  /* 0x08001f292e317589 */ /* 0x000f6200000e0000 */
[----:B0-----:R-:W-:-:S03]  /*35580*/  IADD3 R31, P3, PT, R56, R31, RZ ;  /* 0x0000001f381f7210 */ /* 0x001fc60007f7e0ff */
[----:B------:R-:W0:Y:S01]  /*35590*/  SHFL.DOWN PT, R55, R32, R41, 0x1f ;  /* 0x08001f2920377589 */ /* 0x000e2200000e0000 */
[----:B-1----:R-:W-:-:S03]  /*355a0*/  IADD3 R33, P2, PT, R54, R33, RZ ;  /* 0x0000002136217210 */ /* 0x002fc60007f5e0ff */
[----:B------:R-:W1:Y:S01]  /*355b0*/  SHFL.DOWN PT, R56, R5, R41, 0x1f ;  /* 0x08001f2905387589 */ /* 0x000e6200000e0000 */
[----:B--2---:R-:W-:-:S03]  /*355c0*/  IADD3 R35, P1, PT, R52, R35, RZ ;  /* 0x0000002334237210 */ /* 0x004fc60007f3e0ff */
[----:B------:R-:W2:Y:S01]  /*355d0*/  SHFL.DOWN PT, R57, R22, R41, 0x1f ;  /* 0x08001f2916397589 */ /* 0x000ea200000e0000 */
[----:B---3--:R-:W-:-:S03]  /*355e0*/  IADD3 R45, P5, PT, R48, R45, RZ ;  /* 0x0000002d302d7210 */ /* 0x008fc60007fbe0ff */
[----:B------:R-:W3:Y:S01]  /*355f0*/  SHFL.DOWN PT, R54, R7, R41, 0x1f ;  /* 0x08001f2907367589 */ /* 0x000ee200000e0000 */
[----:B----4-:R-:W-:-:S03]  /*35600*/  IADD3 R29, P0, PT, R58, R29, RZ ;  /* 0x0000001d3a1d7210 */ /* 0x010fc60007f1e0ff */
[----:B------:R-:W4:Y:S01]  /*35610*/  SHFL.DOWN PT, R69, R30, R41, 0x1f ;  /* 0x08001f291e457589 */ /* 0x000f2200000e0000 */
[----:B-----5:R-:W-:-:S03]  /*35620*/  IADD3.X R34, PT, PT, R47, R34, RZ, P2, !PT ;  /* 0x000000222f227210 */ /* 0x020fc600017fe4ff */
[----:B------:R-:W5:Y:S01]  /*35630*/  SHFL.DOWN PT, R52, R19, R41, 0x1f ;  /* 0x08001f2913347589 */ /* 0x000f6200000e0000 */
[----:B------:R-:W-:-:S03]  /*35640*/  IMAD.X R46, R49, 0x1, R46, P5 ;  /* 0x00000001312e7824 */ /* 0x000fc600028e062e */
[----:B------:R-:W5:Y:S01]  /*35650*/  SHFL.DOWN PT, R53, R42, R41, 0x1f ;  /* 0x08001f292a357589 */ /* 0x000f6200000e0000 */
[----:B0-----:R-:W-:-:S03]  /*35660*/  IMAD.X R32, R55, 0x1, R32, P3 ;  /* 0x0000000137207824 */ /* 0x001fc600018e0620 */
[----:B------:R-:W0:Y:S01]  /*35670*/  SHFL.DOWN PT, R58, R21, R41, 0x1f ;  /* 0x08001f29153a7589 */ /* 0x000e2200000e0000 */
[----:B-1----:R-:W-:-:S03]  /*35680*/  IADD3 R5, P3, PT, R56, R5, RZ ;  /* 0x0000000538057210 */ /* 0x002fc60007f7e0ff */
[----:B------:R-:W1:Y:S01]  /*35690*/  SHFL.DOWN PT, R47, R20, R41, 0x1f ;  /* 0x08001f29142f7589 */ /* 0x000e6200000e0000 */
[----:B--2---:R-:W-:-:S03]  /*356a0*/  VIMNMX.U32 R22, PT, PT, R57, R22, PT ;  /* 0x0000001639167248 */ /* 0x004fc60003fe0000 */
[----:B------:R-:W-:Y:S01]  /*356b0*/  SHFL.DOWN PT, R49, R37, R41, 0x1f ;  /* 0x08001f2925317589 */ /* 0x000fe200000e0000 */
[----:B---3--:R-:W-:-:S03]  /*356c0*/  IADD3 R7, P2, PT, R54, R7, RZ ;  /* 0x0000000736077210 */ /* 0x008fc60007f5e0ff */
[----:B------:R-:W2:Y:S01]  /*356d0*/  SHFL.DOWN PT, R48, R36, R41, 0x1f ;  /* 0x08001f2924307589 */ /* 0x000ea200000e0000 */
[----:B----4-:R-:W-:-:S03]  /*356e0*/  IMAD.X R30, R69, 0x1, R30, P0 ;  /* 0x00000001451e7824 */ /* 0x010fc600000e061e */
[----:B------:R-:W3:Y:S01]  /*356f0*/  SHFL.DOWN PT, R50, R43, R41, 0x1f ;  /* 0x08001f292b327589 */ /* 0x000ee200000e0000 */
[----:B-----5:R-:W-:-:S03]  /*35700*/  ISETP.LT.U32.AND P0, PT, R52, R19, PT ;  /* 0x000000133400720c */ /* 0x020fc60003f01070 */
[----:B------:R-:W4:Y:S01]  /*35710*/  SHFL.DOWN PT, R59, R8, R41, 0x1f ;  /* 0x08001f29083b7589 */ /* 0x000f2200000e0000 */
[----:B------:R-:W-:-:S03]  /*35720*/  IMAD.X R42, R53, 0x1, R42, P1 ;  /* 0x00000001352a7824 */ /* 0x000fc600008e062a */
[----:B------:R-:W5:Y:S01]  /*35730*/  SHFL.DOWN PT, R56, R3, R41, 0x1f ;  /* 0x08001f2903387589 */ /* 0x000f6200000e0000 */
[----:B0-----:R-:W-:-:S03]  /*35740*/  VIMNMX.U32 R21, PT, PT, R58, R21, !PT ;  /* 0x000000153a157248 */ /* 0x001fc60007fe0000 */
[----:B------:R-:W0:Y:S01]  /*35750*/  SHFL.DOWN PT, R66, R9, R41, 0x1f ;  /* 0x08001f2909427589 */ /* 0x000e2200000e0000 */
[----:B-1----:R-:W-:-:S03]  /*35760*/  ISETP.LT.U32.AND.EX P0, PT, R47, R20, PT, P0 ;  /* 0x000000142f00720c */ /* 0x002fc60003f01100 */
[----:B------:R-:W1:Y:S01]  /*35770*/  SHFL.DOWN PT, R51, R44, R41, 0x1f ;  /* 0x08001f292c337589 */ /* 0x000e6200000e0000 */
[----:B------:R-:W-:Y:S02]  /*35780*/  SEL R20, R47, R20, P0 ;  /* 0x000000142f147207 */ /* 0x000fe40000000000 */
[----:B------:R-:W-:Y:S01]  /*35790*/  SEL R19, R52, R19, P0 ;  /* 0x0000001334137207 */ /* 0x000fe20000000000 */
[----:B------:R-:W1:Y:S01]  /*357a0*/  SHFL.DOWN PT, R57, R4, R41, 0x1f ;  /* 0x08001f2904397589 */ /* 0x000e6200000e0000 */
[----:B--2---:R-:W-:-:S03]  /*357b0*/  DADD R36, R48, R36 ;  /* 0x0000000030247229 */ /* 0x004fc60000000024 */
[----:B------:R-:W2:Y:S01]  /*357c0*/  SHFL.DOWN PT, R61, R10, R41, 0x1f ;  /* 0x08001f290a3d7589 */ /* 0x000ea200000e0000 */
[----:B---3--:R-:W-:-:S03]  /*357d0*/  IADD3 R43, P6, PT, R50, R43, RZ ;  /* 0x0000002b322b7210 */ /* 0x008fc60007fde0ff */
[----:B------:R-:W3:Y:S01]  /*357e0*/  SHFL.DOWN PT, R54, R17, R41, 0x1f ;  /* 0x08001f2911367589 */ /* 0x000ee200000e0000 */
[----:B----4-:R-:W-:-:S03]  /*357f0*/  IMAD.X R8, R59, 0x1, R8, P2 ;  /* 0x000000013b087824 */ /* 0x010fc600010e0608 */
[----:B------:R-:W4:Y:S01]  /*35800*/  SHFL.DOWN PT, R55, R18, R41, 0x1f ;  /* 0x08001f2912377589 */ /* 0x000f2200000e0000 */
[CC--:B-----5:R-:W-:Y:S02]  /*35810*/  ISETP.LT.U32.AND P2, PT, R56.reuse, R3.reuse, PT ;  /* 0x000000033800720c */ /* 0x0e0fe40003f41070 */
[----:B------:R-:W-:Y:S01]  /*35820*/  ISETP.GE.U32.AND P0, PT, R56, R3, PT ;  /* 0x000000033800720c */ /* 0x000fe20003f06070 */
[----:B------:R-:W5:Y:S01]  /*35830*/  SHFL.DOWN PT, R53, R6, R41, 0x1f ;  /* 0x08001f2906357589 */ /* 0x000f6200000e0000 */
[----:B0-----:R-:W-:-:S03]  /*35840*/  IADD3 R9, P1, PT, R66, R9, RZ ;  /* 0x0000000942097210 */ /* 0x001fc60007f3e0ff */
[----:B------:R-:W0:Y:S01]  /*35850*/  SHFL.DOWN PT, R58, R11, R41, 0x1f ;  /* 0x08001f290b3a7589 */ /* 0x000e2200000e0000 */
[----:B-1----:R-:W-:-:S03]  /*35860*/  IMAD.X R44, R51, 0x1, R44, P6 ;  /* 0x00000001332c7824 */ /* 0x002fc600030e062c */
[----:B------:R-:W1:Y:S01]  /*35870*/  SHFL.DOWN PT, R48, R15, R41, 0x1f ;  /* 0x08001f290f307589 */ /* 0x000e6200000e0000 */
[CC--:B------:R-:W-:Y:S02]  /*35880*/  ISETP.LT.U32.AND.EX P2, PT, R57.reuse, R4.reuse, PT, P2 ;  /* 0x000000043900720c */ /* 0x0c0fe40003f41120 */
[-C--:B------:R-:W-:Y:S01]  /*35890*/  ISETP.GE.U32.AND.EX P0, PT, R57, R4.reuse, PT, P0 ;  /* 0x000000043900720c */ /* 0x080fe20003f06100 */
[----:B------:R-:W1:Y:S01]  /*358a0*/  SHFL.DOWN PT, R49, R16, R41, 0x1f ;  /* 0x08001f2910317589 */ /* 0x000e6200000e0000 */
[----:B--2---:R-:W-:Y:S01]  /*358b0*/  IMAD.X R10, R61, 0x1, R10, P1 ;  /* 0x000000013d0a7824 */ /* 0x004fe200008e060a */
[----:B------:R-:W-:Y:S02]  /*358c0*/  SEL R3, R56, R3, P2 ;  /* 0x0000000338037207 */ /* 0x000fe40001000000 */
[----:B------:R-:W2:Y:S01]  /*358d0*/  SHFL.DOWN PT, R64, R23, R41, 0x1f ;  /* 0x08001f2917407589 */ /* 0x000ea200000e0000 */
[----:B---3--:R-:W-:Y:S02]  /*358e0*/  ISETP.GT.U32.AND P1, PT, R54, R17, PT ;  /* 0x000000113600720c */ /* 0x008fe40003f24070 */
[----:B------:R-:W-:Y:S01]  /*358f0*/  SEL R4, R57, R4, P2 ;  /* 0x0000000439047207 */ /* 0x000fe20001000000 */
[----:B------:R-:W3:Y:S01]  /*35900*/  SHFL.DOWN PT, R47, R40, R41, 0x1f ;  /* 0x08001f29282f7589 */ /* 0x000ee200000e0000 */
[----:B----4-:R-:W-:-:S03]  /*35910*/  ISETP.GT.U32.AND.EX P1, PT, R55, R18, PT, P1 ;  /* 0x000000123700720c */ /* 0x010fc60003f24110 */
[----:B------:R-:W4:Y:S01]  /*35920*/  SHFL.DOWN PT, R60, R27, R41, 0x1f ;  /* 0x08001f291b3c7589 */ /* 0x000f2200000e0000 */
[----:B-----5:R-:W-:Y:S02]  /*35930*/  IADD3.X R6, PT, PT, R53, R6, RZ, P3, !PT ;  /* 0x0000000635067210 */ /* 0x020fe40001ffe4ff */
[----:B------:R-:W-:Y:S01]  /*35940*/  SEL R17, R54, R17, P1 ;  /* 0x0000001136117207 */ /* 0x000fe20000800000 */
[----:B------:R-:W5:Y:S01]  /*35950*/  SHFL.DOWN PT, R62, R25, R41, 0x1f ;  /* 0x08001f29193e7589 */ /* 0x000f6200000e0000 */
[----:B------:R-:W-:Y:S02]  /*35960*/  SEL R18, R55, R18, P1 ;  /* 0x0000001237127207 */ /* 0x000fe40000800000 */
[----:B0-----:R-:W-:Y:S01]  /*35970*/  ISETP.GT.U32.AND P1, PT, R58, R11, PT ;  /* 0x0000000b3a00720c */ /* 0x001fe20003f24070 */
[----:B------:R-:W-:Y:S01]  /*35980*/  SHFL.DOWN PT, R51, R39, R41, 0x1f ;  /* 0x08001f2927337589 */ /* 0x000fe200000e0000 */
[----:B-1----:R-:W-:-:S03]  /*35990*/  SEL R15, R48, R15, !P0 ;  /* 0x0000000f300f7207 */ /* 0x002fc60004000000 */
[----:B------:R-:W0:Y:S01]  /*359a0*/  SHFL.DOWN PT, R50, R38, R41, 0x1f ;  /* 0x08001f2926327589 */ /* 0x000e2200000e0000 */
[----:B------:R-:W-:Y:S02]  /*359b0*/  SEL R16, R49, R16, !P0 ;  /* 0x0000001031107207 */ /* 0x000fe40004000000 */
[----:B------:R-:W-:Y:S01]  /*359c0*/  ISETP.GT.U32.AND P0, PT, R58, R11, PT ;  /* 0x0000000b3a00720c */ /* 0x000fe20003f04070 */
[----:B------:R-:W1:Y:S01]  /*359d0*/  SHFL.DOWN PT, R56, R45, R12, 0x1f ;  /* 0x08001f0c2d387589 */ /* 0x000e6200000e0000 */
[----:B--2---:R-:W-:-:S03]  /*359e0*/  IADD3 R23, P6, PT, R64, R23, RZ ;  /* 0x0000001740177210 */ /* 0x004fc60007fde0ff */
[----:B------:R-:W2:Y:S01]  /*359f0*/  SHFL.DOWN PT, R53, R46, R12, 0x1f ;  /* 0x08001f0c2e357589 */ /* 0x000ea200000e0000 */
[CC--:B---3--:R-:W-:Y:S02]  /*35a00*/  ISETP.GT.U32.AND.EX P1, PT, R47.reuse, R40.reuse, PT, P1 ;  /* 0x000000282f00720c */ /* 0x0c8fe40003f24110 */
[CC--:B------:R-:W-:Y:S01]  /*35a10*/  ISETP.GT.U32.AND.EX P0, PT, R47.reuse, R40.reuse, PT, P0 ;  /* 0x000000282f00720c */ /* 0x0c0fe20003f04100 */
[----:B------:R-:W3:Y:S01]  /*35a20*/  SHFL.DOWN PT, R54, R13, R41, 0x1f ;  /* 0x08001f290d367589 */ /* 0x000ee200000e0000 */
[----:B----4-:R-:W-:Y:S02]  /*35a30*/  IADD3 R27, P4, PT, R60, R27, RZ ;  /* 0x0000001b3c1b7210 */ /* 0x010fe40007f9e0ff */
[----:B------:R-:W-:Y:S01]  /*35a40*/  SEL R40, R47, R40, P1 ;  /* 0x000000282f287207 */ /* 0x000fe20000800000 */
[----:B------:R-:W4:Y:S01]  /*35a50*/  SHFL.DOWN PT, R65, R26, R41, 0x1f ;  /* 0x08001f291a417589 */ /* 0x000f2200000e0000 */
[----:B-----5:R-:W-:Y:S02]  /*35a60*/  IADD3 R25, P5, PT, R62, R25, RZ ;  /* 0x000000193e197210 */ /* 0x020fe40007fbe0ff */
[----:B------:R-:W-:Y:S01]  /*35a70*/  SEL R11, R58, R11, P1 ;  /* 0x0000000b3a0b7207 */ /* 0x000fe20000800000 */
[----:B------:R-:W5:Y:S04]  /*35a80*/  SHFL.DOWN PT, R64, R33, R12, 0x1f ;  /* 0x08001f0c21407589 */ /* 0x000f6800000e0000 */
[----:B------:R-:W5:Y:S01]  /*35a90*/  SHFL.DOWN PT, R63, R24, R41, 0x1f ;  /* 0x08001f29183f7589 */ /* 0x000f6200000e0000 */
[----:B0-----:R-:W-:-:S03]  /*35aa0*/  DADD R38, R50, R38 ;  /* 0x0000000032267229 */ /* 0x001fc60000000026 */
[----:B------:R-:W0:Y:S01]  /*35ab0*/  SHFL.DOWN PT, R60, R43, R12, 0x1f ;  /* 0x08001f0c2b3c7589 */ /* 0x000e2200000e0000 */
[----:B-1----:R-:W-:-:S03]  /*35ac0*/  IADD3 R45, P3, PT, R56, R45, RZ ;  /* 0x0000002d382d7210 */ /* 0x002fc60007f7e0ff */
[----:B------:R-:W1:Y:S02]  /*35ad0*/  SHFL.DOWN PT, R62, R35, R12, 0x1f ;  /* 0x08001f0c233e7589 */ /* 0x000e6400000e0000 */
[----:B--2---:R-:W-:Y:S02]  /*35ae0*/  IMAD.X R46, R53, 0x1, R46, P3 ;  /* 0x00000001352e7824 */ /* 0x004fe400018e062e */
[----:B------:R-:W2:Y:S01]  /*35af0*/  SHFL.DOWN PT, R47, R34, R12, 0x1f ;  /* 0x08001f0c222f7589 */ /* 0x000ea200000e0000 */
[----:B---3--:R-:W-:-:S03]  /*35b00*/  SEL R13, R54, R13, P0 ;  /* 0x0000000d360d7207 */ /* 0x008fc60000000000 */
[----:B------:R-:W3:Y:S01]  /*35b10*/  SHFL.DOWN PT, R73, R0, R41, 0x1f ;  /* 0x08001f2900497589 */ /* 0x000ee200000e0000 */
[----:B----4-:R-:W-:-:S03]  /*35b20*/  IADD3.X R26, PT, PT, R65, R26, RZ, P5, !PT ;  /* 0x0000001a411a7210 */ /* 0x010fc60002ffe4ff */
[----:B------:R-:W4:Y:S01]  /*35b30*/  SHFL.DOWN PT, R71, R2, R41, 0x1f ;  /* 0x08001f2902477589 */ /* 0x000f2200000e0000 */
[----:B-----5:R-:W-:-:S03]  /*35b40*/  IADD3 R33, P5, PT, R64, R33, RZ ;  /* 0x0000002140217210 */ /* 0x020fc60007fbe0ff */
[----:B------:R-:W5:Y:S01]  /*35b50*/  SHFL.DOWN PT, R67, R28, R41, 0x1f ;  /* 0x08001f291c437589 */ /* 0x000f6200000e0000 */
[----:B------:R-:W-:-:S03]  /*35b60*/  IMAD.X R24, R63, 0x1, R24, P6 ;  /* 0x000000013f187824 */ /* 0x000fc600030e0618 */
[----:B------:R-:W5:Y:S01]  /*35b70*/  SHFL.DOWN PT, R51, R14, R41, 0x1f ;  /* 0x08001f290e337589 */ /* 0x000f6200000e0000 */
[----:B0-----:R-:W-:-:S03]  /*35b80*/  IADD3 R43, P2, PT, R60, R43, RZ ;  /* 0x0000002b3c2b7210 */ /* 0x001fc60007f5e0ff */
[----:B------:R-:W0:Y:S01]  /*35b90*/  SHFL.DOWN PT, R49, R44, R12, 0x1f ;  /* 0x08001f0c2c317589 */ /* 0x000e2200000e0000 */
[----:B-1----:R-:W-:-:S03]  /*35ba0*/  IADD3 R35, P6, PT, R62, R35, RZ ;  /* 0x000000233e237210 */ /* 0x002fc60007fde0ff */
[----:B------:R-:W1:Y:S01]  /*35bb0*/  SHFL.DOWN PT, R50, R23, R12, 0x1f ;  /* 0x08001f0c17327589 */ /* 0x000e6200000e0000 */
[----:B--2---:R-:W-:-:S03]  /*35bc0*/  IADD3.X R34, PT, PT, R47, R34, RZ, P5, !PT ;  /* 0x000000222f227210 */ /* 0x004fc60002ffe4ff */
[----:B------:R-:W2:Y:S01]  /*35bd0*/  SHFL.DOWN PT, R41, R42, R12, 0x1f ;  /* 0x08001f0c2a297589 */ /* 0x000ea200000e0000 */
[----:B---3--:R-:W-:-:S03]  /*35be0*/  VIMNMX.U32 R0, PT, PT, R73, R0, PT ;  /* 0x0000000049007248 */ /* 0x008fc60003fe0000 */
[----:B------:R-:W3:Y:S01]  /*35bf0*/  SHFL.DOWN PT, R66, R31, R12, 0x1f ;  /* 0x08001f0c1f427589 */ /* 0x000ee200000e0000 */
[----:B----4-:R-:W-:-:S03]  /*35c00*/  VIMNMX.U32 R2, PT, PT, R71, R2, !PT ;  /* 0x0000000247027248 */ /* 0x010fc60007fe0000 */
[----:B------:R-:W4:Y:S01]  /*35c10*/  SHFL.DOWN PT, R56, R7, R12, 0x1f ;  /* 0x08001f0c07387589 */ /* 0x000f2200000e0000 */
[----:B-----5:R-:W-:-:S03]  /*35c20*/  IMAD.X R28, R67, 0x1, R28, P4 ;  /* 0x00000001431c7824 */ /* 0x020fc600020e061c */
[----:B------:R-:W5:Y:S01]  /*35c30*/  SHFL.DOWN PT, R52, R25, R12, 0x1f ;  /* 0x08001f0c19347589 */ /* 0x000f6200000e0000 */
[----:B------:R-:W-:-:S03]  /*35c40*/  SEL R14, R51, R14, P0 ;  /* 0x0000000e330e7207 */ /* 0x000fc60000000000 */
[----:B------:R-:W5:Y:S01]  /*35c50*/  SHFL.DOWN PT, R53, R32, R12, 0x1f ;  /* 0x08001f0c20357589 */ /* 0x000f6200000e0000 */
[----:B0-----:R-:W-:-:S03]  /*35c60*/  IMAD.X R44, R49, 0x1, R44, P2 ;  /* 0x00000001312c7824 */ /* 0x001fc600010e062c */
[----:B------:R-:W0:Y:S01]  /*35c70*/  SHFL.DOWN PT, R68, R29, R12, 0x1f ;  /* 0x08001f0c1d447589 */ /* 0x000e2200000e0000 */
[----:B-1----:R-:W-:-:S03]  /*35c80*/  IADD3 R23, P2, PT, R50, R23, RZ ;  /* 0x0000001732177210 */ /* 0x002fc60007f5e0ff */
[----:B------:R-:W1:Y:S01]  /*35c90*/  SHFL.DOWN PT, R57, R22, R12, 0x1f ;  /* 0x08001f0c16397589 */ /* 0x000e6200000e0000 */
[----:B--2---:R-:W-:-:S03]  /*35ca0*/  IMAD.X R42, R41, 0x1, R42, P6 ;  /* 0x00000001292a7824 */ /* 0x004fc600030e062a */
[----:B------:R-:W2:Y:S01]  /*35cb0*/  SHFL.DOWN PT, R54, R21, R12, 0x1f ;  /* 0x08001f0c15367589 */ /* 0x000ea200000e0000 */
[----:B---3--:R-:W-:-:S03]  /*35cc0*/  IADD3 R31, P1, PT, R66, R31, RZ ;  /* 0x0000001f421f7210 */ /* 0x008fc60007f3e0ff */
[----:B------:R-:W3:Y:S01]  /*35cd0*/  SHFL.DOWN PT, R55, R30, R12, 0x1f ;  /* 0x08001f0c1e377589 */ /* 0x000ee200000e0000 */
[----:B----4-:R-:W-:-:S03]  /*35ce0*/  IADD3 R7, P5, PT, R56, R7, RZ ;  /* 0x0000000738077210 */ /* 0x010fc60007fbe0ff */
[----:B------:R-:W4:Y:S01]  /*35cf0*/  SHFL.DOWN PT, R58, R5, R12, 0x1f ;  /* 0x08001f0c053a7589 */ /* 0x000f2200000e0000 */
[----:B-----5:R-:W-:-:S03]  /*35d00*/  IADD3 R25, P3, PT, R52, R25, RZ ;  /* 0x0000001934197210 */ /* 0x020fc60007f7e0ff */
[----:B------:R-:W5:Y:S01]  /*35d10*/  SHFL.DOWN PT, R47, R8, R12, 0x1f ;  /* 0x08001f0c082f7589 */ /* 0x000f6200000e0000 */
[----:B------:R-:W-:-:S03]  /*35d20*/  IMAD.X R32, R53, 0x1, R32, P1 ;  /* 0x0000000135207824 */ /* 0x000fc600008e0620 */
[----:B------:R-:W5:Y:S01]  /*35d30*/  SHFL.DOWN PT, R48, R9, R12, 0x1f ;  /* 0x08001f0c09307589 */ /* 0x000f6200000e0000 */
[----:B0-----:R-:W-:-:S03]  /*35d40*/  IADD3 R29, P0, PT, R68, R29, RZ ;  /* 0x0000001d441d7210 */ /* 0x001fc60007f1e0ff */
[----:B------:R-:W-:Y:S01]  /*35d50*/  SHFL.DOWN PT, R51, R39, R12, 0x1f ;  /* 0x08001f0c27337589 */ /* 0x000fe200000e0000 */
[----:B-1----:R-:W-:-:S03]  /*35d60*/  VIMNMX.U32 R22, PT, PT, R22, R57, PT ;  /* 0x0000003916167248 */ /* 0x002fc60003fe0000 */
[----:B------:R-:W0:Y:S01]  /*35d70*/  SHFL.DOWN PT, R41, R6, R12, 0x1f ;  /* 0x08001f0c06297589 */ /* 0x000e2200000e0000 */
[----:B--2---:R-:W-:-:S03]  /*35d80*/  VIMNMX.U32 R21, PT, PT, R21, R54, !PT ;  /* 0x0000003615157248 */ /* 0x004fc60007fe0000 */
[----:B------:R-:W1:Y:S01]  /*35d90*/  SHFL.DOWN PT, R50, R38, R12, 0x1f ;  /* 0x08001f0c26327589 */ /* 0x000e6200000e0000 */
[----:B---3--:R-:W-:-:S03]  /*35da0*/  IMAD.X R30, R55, 0x1, R30, P0 ;  /* 0x00000001371e7824 */ /* 0x008fc600000e061e */
[----:B------:R-:W2:Y:S01]  /*35db0*/  SHFL.DOWN PT, R70, R27, R12, 0x1f ;  /* 0x08001f0c1b467589 */ /* 0x000ea200000e0000 */
[----:B----4-:R-:W-:-:S03]  /*35dc0*/  IADD3 R5, P1, PT, R58, R5, RZ ;  /* 0x000000053a057210 */ /* 0x010fc60007f3e0ff */
[----:B------:R-:W3:Y:S01]  /*35dd0*/  SHFL.DOWN PT, R56, R17, R12, 0x1f ;  /* 0x08001f0c11387589 */ /* 0x000ee200000e0000 */
[----:B-----5:R-:W-:-:S03]  /*35de0*/  IMAD.X R8, R47, 0x1, R8, P5 ;  /* 0x000000012f087824 */ /* 0x020fc600028e0608 */
[----:B------:R-:W4:Y:S01]  /*35df0*/  SHFL.DOWN PT, R52, R19, R12, 0x1f ;  /* 0x08001f0c13347589 */ /* 0x000f2200000e0000 */
[----:B------:R-:W-:-:S03]  /*35e00*/  IADD3 R9, P6, PT, R48, R9, RZ ;  /* 0x0000000930097210 */ /* 0x000fc60007fde0ff */
[----:B------:R-:W5:Y:S04]  /*35e10*/  SHFL.DOWN PT, R65, R28, R12, 0x1f ;  /* 0x08001f0c1c417589 */ /* 0x000f6800000e0000 */
[----:B------:R-:W5:Y:S01]  /*35e20*/  SHFL.DOWN PT, R53, R18, R12, 0x1f ;  /* 0x08001f0c12357589 */ /* 0x000f6200000e0000 */
[----:B0-----:R-:W-:-:S03]  /*35e30*/  IADD3.X R6, PT, PT, R41, R6, RZ, P1, !PT ;  /* 0x0000000629067210 */ /* 0x001fc60000ffe4ff */
[----:B------:R-:W0:Y:S01]  /*35e40*/  SHFL.DOWN PT, R61, R24, R12, 0x1f ;  /* 0x08001f0c183d7589 */ /* 0x000e2200000e0000 */
[----:B-1----:R-:W-:-:S03]  /*35e50*/  DADD R38, R38, R50 ;  /* 0x0000000026267229 */ /* 0x002fc60000000032 */
[----:B------:R-:W1:Y:S01]  /*35e60*/  SHFL.DOWN PT, R57, R20, R12, 0x1f ;  /* 0x08001f0c14397589 */ /* 0x000e6200000e0000 */
[----:B--2---:R-:W-:-:S03]  /*35e70*/  IADD3 R27, P4, PT, R70, R27, RZ ;  /* 0x0000001b461b7210 */ /* 0x004fc60007f9e0ff */
[----:B------:R-:W2:Y:S01]  /*35e80*/  SHFL.DOWN PT, R54, R3, R12, 0x1f ;  /* 0x08001f0c03367589 */ /* 0x000ea200000e0000 */
[----:B---3--:R-:W-:-:S03]  /*35e90*/  ISETP.GT.U32.AND P1, PT, R56, R17, PT ;  /* 0x000000113800720c */ /* 0x008fc60003f24070 */
[----:B------:R-:W3:Y:S01]  /*35ea0*/  SHFL.DOWN PT, R63, R26, R12, 0x1f ;  /* 0x08001f0c1a3f7589 */ /* 0x000ee200000e0000 */
[----:B----4-:R-:W-:-:S03]  /*35eb0*/  ISETP.LT.U32.AND P0, PT, R52, R19, PT ;  /* 0x000000133400720c */ /* 0x010fc60003f01070 */
[----:B------:R-:W4:Y:S01]  /*35ec0*/  SHFL.DOWN PT, R55, R4, R12, 0x1f ;  /* 0x08001f0c04377589 */ /* 0x000f2200000e0000 */
[----:B-----5:R-:W-:Y:S01]  /*35ed0*/  IMAD.X R28, R65, 0x1, R28, P4 ;  /* 0x00000001411c7824 */ /* 0x020fe200020e061c */
[----:B------:R-:W-:Y:S02]  /*35ee0*/  ISETP.GE.U32.AND P4, PT, R12, 0x2, PT ;  /* 0x000000020c00780c */ /* 0x000fe40003f86070 */
[----:B------:R-:W5:Y:S01]  /*35ef0*/  SHFL.DOWN PT, R58, R11, R12, 0x1f ;  /* 0x08001f0c0b3a7589 */ /* 0x000f6200000e0000 */
[----:B------:R-:W-:-:S03]  /*35f00*/  ISETP.GT.U32.AND.EX P1, PT, R53, R18, PT, P1 ;  /* 0x000000123500720c */ /* 0x000fc60003f24110 */
[----:B------:R-:W5:Y:S01]  /*35f10*/  SHFL.DOWN PT, R47, R40, R12, 0x1f ;  /* 0x08001f0c282f7589 */ /* 0x000f6200000e0000 */
[----:B0-----:R-:W-:Y:S01]  /*35f20*/  IMAD.X R24, R61, 0x1, R24, P2 ;  /* 0x000000013d187824 */ /* 0x001fe200010e0618 */
[----:B------:R-:W-:Y:S02]  /*35f30*/  SEL R17, R56, R17, P1 ;  /* 0x0000001138117207 */ /* 0x000fe40000800000 */
[----:B------:R-:W-:Y:S01]  /*35f40*/  SHFL.DOWN PT, R49, R37, R12, 0x1f ;  /* 0x08001f0c25317589 */ /* 0x000fe200000e0000 */
[----:B-1----:R-:W-:Y:S02]  /*35f50*/  ISETP.LT.U32.AND.EX P0, PT, R57, R20, PT, P0 ;  /* 0x000000143900720c */ /* 0x002fe40003f01100 */
[----:B------:R-:W-:Y:S01]  /*35f60*/  SEL R18, R53, R18, P1 ;  /* 0x0000001235127207 */ /* 0x000fe20000800000 */
[----:B------:R-:W0:Y:S01]  /*35f70*/  SHFL.DOWN PT, R48, R36, R12, 0x1f ;  /* 0x08001f0c24307589 */ /* 0x000e2200000e0000 */
[----:B--2---:R-:W-:Y:S02]  /*35f80*/  ISETP.LT.U32.AND P2, PT, R54, R3, PT ;  /* 0x000000033600720c */ /* 0x004fe40003f41070 */
[----:B------:R-:W-:Y:S01]  /*35f90*/  SEL R19, R52, R19, P0 ;  /* 0x0000001334137207 */ /* 0x000fe20000000000 */
[----:B------:R-:W1:Y:S01]  /*35fa0*/  SHFL.DOWN PT, R67, R0, R12, 0x1f ;  /* 0x08001f0c00437589 */ /* 0x000e6200000e0000 */
[----:B------:R-:W-:-:S02]  /*35fb0*/  SEL R20, R57, R20, P0 ;  /* 0x0000001439147207 */ /* 0x000fc40000000000 */
[----:B------:R-:W-:Y:S01]  /*35fc0*/  ISETP.GE.U32.AND P1, PT, R54, R3, PT ;  /* 0x000000033600720c */ /* 0x000fe20003f26070 */
[----:B------:R-:W2:Y:S01]  /*35fd0*/  SHFL.DOWN PT, R69, R2, R12, 0x1f ;  /* 0x08001f0c02457589 */ /* 0x000ea200000e0000 */
[----:B---3--:R-:W-:Y:S02]  /*35fe0*/  IADD3.X R26, PT, PT, R63, R26, RZ, P3, !PT ;  /* 0x0000001a3f1a7210 */ /* 0x008fe40001ffe4ff */
[CC--:B----4-:R-:W-:Y:S01]  /*35ff0*/  ISETP.LT.U32.AND.EX P0, PT, R55.reuse, R4.reuse, PT, P2 ;  /* 0x000000043700720c */ /* 0x0d0fe20003f01120 */
[----:B------:R-:W3:Y:S01]  /*36000*/  SHFL.DOWN PT, R59, R10, R12, 0x1f ;  /* 0x08001f0c0a3b7589 */ /* 0x000ee200000e0000 */
[CC--:B-----5:R-:W-:Y:S02]  /*36010*/  ISETP.GT.U32.AND P2, PT, R58.reuse, R11.reuse, PT ;  /* 0x0000000b3a00720c */ /* 0x0e0fe40003f44070 */
[----:B------:R-:W-:Y:S01]  /*36020*/  ISETP.GT.U32.AND P3, PT, R58, R11, PT ;  /* 0x0000000b3a00720c */ /* 0x000fe20003f64070 */
[----:B------:R-:W4:Y:S01]  /*36030*/  SHFL.DOWN PT, R50, R15, R12, 0x1f ;  /* 0x08001f0c0f327589 */ /* 0x000f2200000e0000 */
[----:B------:R-:W-:-:S02]  /*36040*/  ISETP.GE.U32.AND.EX P1, PT, R55, R4, PT, P1 ;  /* 0x000000043700720c */ /* 0x000fc40003f26110 */
[----:B------:R-:W-:Y:S01]  /*36050*/  SEL R3, R54, R3, P0 ;  /* 0x0000000336037207 */ /* 0x000fe20000000000 */
[----:B------:R-:W5:Y:S01]  /*36060*/  SHFL.DOWN PT, R41, R16, R12, 0x1f ;  /* 0x08001f0c10297589 */ /* 0x000f6200000e0000 */
[----:B------:R-:W-:Y:S02]  /*36070*/  SEL R4, R55, R4, P0 ;  /* 0x0000000437047207 */ /* 0x000fe40000000000 */
[CC--:B------:R-:W-:Y:S01]  /*36080*/  ISETP.GT.U32.AND.EX P3, PT, R47.reuse, R40.reuse, PT, P3 ;  /* 0x000000282f00720c */ /* 0x0c0fe20003f64130 */
[----:B------:R-:W5:Y:S01]  /*36090*/  SHFL.DOWN PT, R60, R13, R12, 0x1f ;  /* 0x08001f0c0d3c7589 */ /* 0x000f6200000e0000 */
[----:B------:R-:W-:Y:S01]  /*360a0*/  ISETP.GT.U32.AND.EX P0, PT, R47, R40, PT, P2 ;  /* 0x000000282f00720c */ /* 0x000fe20003f04120 */
[----:B0-----:R-:W-:Y:S01]  /*360b0*/  DADD R36, R36, R48 ;  /* 0x0000000024247229 */ /* 0x001fe20000000030 */
[----:B------:R-:W-:Y:S01]  /*360c0*/  SEL R11, R58, R11, P3 ;  /* 0x0000000b3a0b7207 */ /* 0x000fe20001800000 */
[----:B------:R-:W0:Y:S01]  /*360d0*/  SHFL.DOWN PT, R51, R14, R12, 0x1f ;  /* 0x08001f0c0e337589 */ /* 0x000e2200000e0000 */
[----:B-1----:R-:W-:-:S02]  /*360e0*/  VIMNMX.U32 R0, PT, PT, R0, R67, PT ;  /* 0x0000004300007248 */ /* 0x002fc40003fe0000 */
[----:B------:R-:W-:Y:S02]  /*360f0*/  SEL R40, R47, R40, P3 ;  /* 0x000000282f287207 */ /* 0x000fe40001800000 */
[----:B--2---:R-:W-:Y:S01]  /*36100*/  VIMNMX.U32 R2, PT, PT, R2, R69, !PT ;  /* 0x0000004502027248 */ /* 0x004fe20007fe0000 */
[----:B---3--:R-:W-:Y:S01]  /*36110*/  IMAD.X R10, R59, 0x1, R10, P6 ;  /* 0x000000013b0a7824 */ /* 0x008fe200030e060a */
[----:B----4-:R-:W-:Y:S02]  /*36120*/  SEL R15, R50, R15, !P1 ;  /* 0x0000000f320f7207 */ /* 0x010fe40004800000 */
[----:B-----5:R-:W-:Y:S02]  /*36130*/  SEL R16, R41, R16, !P1 ;  /* 0x0000001029107207 */ /* 0x020fe40004800000 */
[----:B------:R-:W-:Y:S02]  /*36140*/  SEL R13, R60, R13, P0 ;  /* 0x0000000d3c0d7207 */ /* 0x000fe40000000000 */
[----:B0-----:R-:W-:Y:S01]  /*36150*/  SEL R14, R51, R14, P0 ;  /* 0x0000000e330e7207 */ /* 0x001fe20000000000 */
[----:B------:R-:W-:Y:S06]  /*36160*/  @P4 BRA `(.L_x_1373) ;  /* 0xfffffff000e04947 */ /* 0x000fec000383ffff */
[----:B------:R-:W0:Y:S02]  /*36170*/  S2R R12, SR_TID.X ;  /* 0x00000000000c7919 */ /* 0x000e240000002100 */
[----:B0-----:R-:W-:-:S13]  /*36180*/  LOP3.LUT P0, RZ, R12, 0x1f, RZ, 0xc0, !PT ;  /* 0x0000001f0cff7812 */ /* 0x001fda000780c0ff */
[----:B------:R-:W-:Y:S05]  /*36190*/  @P0 EXIT ;  /* 0x000000000000094d */ /* 0x000fea0003800000 */
[----:B------:R-:W0:Y:S01]  /*361a0*/  LDCU.64 UR6, c[0x0][0x3a0] ;  /* 0x00007400ff0677ac */ /* 0x000e220008000a00 */
[----:B------:R-:W1:Y:S01]  /*361b0*/  S2R R12, SR_LANEID ;  /* 0x00000000000c7919 */ /* 0x000e620000000000 */
[----:B------:R-:W-:Y:S01]  /*361c0*/  IMAD.MOV.U32 R47, RZ, RZ, R46 ;  /* 0x000000ffff2f7224 */ /* 0x000fe200078e002e */
[----:B------:R-:W-:Y:S01]  /*361d0*/  MOV R46, R45 ;  /* 0x0000002d002e7202 */ /* 0x000fe20000000f00 */
[----:B------:R-:W2:Y:S01]  /*361e0*/  LDCU.64 UR8, c[0x0][0x358] ;  /* 0x00006b00ff0877ac */ /* 0x000ea20008000a00 */
[----:B------:R-:W-:Y:S01]  /*361f0*/  IMAD.MOV.U32 R45, RZ, RZ, R44 ;  /* 0x000000ffff2d7224 */ /* 0x000fe200078e002c */
[----:B------:R-:W-:Y:S01]  /*36200*/  CREDUX.MAX UR10, R21 ;  /* 0x00000000150a72cc */ /* 0x000fe20000000000 */
[----:B------:R-:W-:Y:S01]  /*36210*/  IMAD.MOV.U32 R44, RZ, RZ, R43 ;  /* 0x000000ffff2c7224 */ /* 0x000fe200078e002b */
[----:B------:R-:W-:Y:S01]  /*36220*/  VOTEU.ANY UR4, UPT, PT ;  /* 0x0000000000047886 */ /* 0x000fe200038e0100 */
[----:B0-----:R-:W-:Y:S01]  /*36230*/  UIADD3 UR5, UP0, UPT, UR6, 0x20, URZ ;  /* 0x0000002006057890 */ /* 0x001fe2000ff1e0ff */
[----:B------:R-:W-:Y:S01]  /*36240*/  IMAD.MOV.U32 R43, RZ, RZ, R42 ;  /* 0x000000ffff2b7224 */ /* 0x000fe200078e002a */
[----:B------:R-:W-:-:S02]  /*36250*/  UFLO.U32 UR4, UR4 ;  /* 0x00000004000472bd */ /* 0x000fc400080e0000 */
[----:B------:R-:W-:Y:S01]  /*36260*/  UIADD3.X UR6, UPT, UPT, URZ, UR7, URZ, UP0, !UPT ;  /* 0x00000007ff067290 */ /* 0x000fe200087fe4ff */
[----:B------:R-:W-:Y:S01]  /*36270*/  MOV R42, R35 ;  /* 0x00000023002a7202 */ /* 0x000fe20000000f00 */
[----:B------:R-:W-:Y:S01]  /*36280*/  IMAD.U32 R48, RZ, RZ, UR5 ;  /* 0x00000005ff307e24 */ /* 0x000fe2000f8e00ff */
[----:B------:R-:W-:Y:S01]  /*36290*/  CREDUX.MIN UR7, R22 ;  /* 0x00000000160772cc */ /* 0x000fe20000008000 */
[----:B------:R-:W-:Y:S01]  /*362a0*/  IMAD.MOV.U32 R35, RZ, RZ, R34 ;  /* 0x000000ffff237224 */ /* 0x000fe200078e0022 */
[----:B------:R-:W-:Y:S01]  /*362b0*/  CREDUX.MIN UR5, R0 ;  /* 0x00000000000572cc */ /* 0x000fe20000008000 */
[----:B------:R-:W-:Y:S01]  /*362c0*/  IMAD.U32 R49, RZ, RZ, UR6 ;  /* 0x00000006ff317e24 */ /* 0x000fe2000f8e00ff */
[----:B------:R-:W-:Y:S01]  /*362d0*/  CREDUX.MAX UR6, R2 ;  /* 0x00000000020672cc */ /* 0x000fe20000000000 */
[----:B------:R-:W-:-:S03]  /*362e0*/  IMAD.MOV.U32 R34, RZ, RZ, R33 ;  /* 0x000000ffff227224 */ /* 0x000fc600078e0021 */
[----:B--2---:R-:W-:Y:S01]  /*362f0*/  REDG.E.ADD.64.STRONG.GPU desc[UR8][R48.64], R46 ;  /* 0x0000002e3000798e */ /* 0x004fe2000c12e508 */
[----:B-1----:R-:W-:-:S03]  /*36300*/  ISETP.EQ.U32.AND P0, PT, R12, UR4, PT ;  /* 0x000000040c007c0c */ /* 0x002fc6000bf02070 */
[----:B------:R-:W-:Y:S04]  /*36310*/  REDG.E.ADD.64.STRONG.GPU desc[UR8][R48.64+-0x8], R44 ;  /* 0xfffff82c3000798e */ /* 0x000fe8000c12e508 */
[----:B------:R-:W-:Y:S04]  /*36320*/  REDG.E.ADD.64.STRONG.GPU desc[UR8][R48.64+0x8], R42 ;  /* 0x0000082a3000798e */ /* 0x000fe8000c12e508 */
[----:B------:R0:W-:Y:S01]  /*36330*/  REDG.E.ADD.64.STRONG.GPU desc[UR8][R48.64+0x10], R34 ;  /* 0x000010223000798e */ /* 0x0001e2000c12e508 */
[----:B------:R-:W-:Y:S01]  /*36340*/  IMAD.MOV.U32 R22, RZ, RZ, R9 ;  /* 0x000000ffff167224 */ /* 0x000fe200078e0009 */
[----:B0-----:R-:W-:-:S02]  /*36350*/  MOV R35, R32 ;  /* 0x0000002000237202 */ /* 0x001fc40000000f00 */
[----:B------:R-:W0:Y:S01]  /*36360*/  LDC.64 R32, c[0x0][0x3a0] ;  /* 0x0000e800ff207b82 */ /* 0x000e220000000a00 */
[----:B------:R-:W-:Y:S02]  /*36370*/  IMAD.MOV.U32 R34, RZ, RZ, R31 ;  /* 0x000000ffff227224 */ /* 0x000fe400078e001f */
[----:B------:R-:W-:Y:S02]  /*36380*/  IMAD.MOV.U32 R31, RZ, RZ, R30 ;  /* 0x000000ffff1f7224 */ /* 0x000fe400078e001e */
[----:B------:R-:W-:Y:S01]  /*36390*/  IMAD.MOV.U32 R30, RZ, RZ, R29 ;  /* 0x000000ffff1e7224 */ /* 0x000fe200078e001d */
[----:B------:R-:W-:Y:S01]  /*363a0*/  REDG.E.ADD.64.STRONG.GPU desc[UR8][R48.64+0x18], R34 ;  /* 0x000018223000798e */ /* 0x000fe2000c12e508 */
[----:B------:R-:W-:Y:S01]  /*363b0*/  IMAD.MOV.U32 R29, RZ, RZ, R28 ;  /* 0x000000ffff1d7224 */ /* 0x000fe200078e001c */
[----:B------:R-:W-:Y:S01]  /*363c0*/  MOV R28, R27 ;  /* 0x0000001b001c7202 */ /* 0x000fe20000000f00 */
[----:B------:R-:W-:Y:S01]  /*363d0*/  IMAD.MOV.U32 R27, RZ, RZ, R26 ;  /* 0x000000ffff1b7224 */ /* 0x000fe200078e001a */
[----:B------:R-:W-:Y:S01]  /*363e0*/  REDG.E.ADD.64.STRONG.GPU desc[UR8][R48.64+0x20], R30 ;  /* 0x0000201e3000798e */ /* 0x000fe2000c12e508 */
[----:B------:R-:W-:-:S02]  /*363f0*/  IMAD.MOV.U32 R26, RZ, RZ, R25 ;  /* 0x000000ffff1a7224 */ /* 0x000fc400078e0019 */
[----:B------:R-:W-:Y:S01]  /*36400*/  IMAD.MOV.U32 R25, RZ, RZ, R24 ;  /* 0x000000ffff197224 */ /* 0x000fe200078e0018 */
[----:B------:R-:W-:Y:S01]  /*36410*/  MOV R24, R23 ;  /* 0x0000001700187202 */ /* 0x000fe20000000f00 */
[----:B------:R-:W-:Y:S01]  /*36420*/  IMAD.MOV.U32 R9, RZ, RZ, R8 ;  /* 0x000000ffff097224 */ /* 0x000fe200078e0008 */
[----:B------:R-:W-:Y:S01]  /*36430*/  MOV R8, R7 ;  /* 0x0000000700087202 */ /* 0x000fe20000000f00 */
[----:B------:R-:W-:Y:S01]  /*36440*/  IMAD.MOV.U32 R23, RZ, RZ, R10 ;  /* 0x000000ffff177224 */ /* 0x000fe200078e000a */
[----:B------:R1:W-:Y:S01]  /*36450*/  REDG.E.ADD.64.STRONG.GPU desc[UR8][R48.64+0x28], R28 ;  /* 0x0000281c3000798e */ /* 0x0003e2000c12e508 */
[----:B------:R-:W-:Y:S02]  /*36460*/  IMAD.MOV.U32 R7, RZ, RZ, R6 ;  /* 0x000000ffff077224 */ /* 0x000fe400078e0006 */
[----:B------:R-:W-:Y:S01]  /*36470*/  IMAD.MOV.U32 R6, RZ, RZ, R5 ;  /* 0x000000ffff067224 */ /* 0x000fe200078e0005 */
[----:B------:R2:W-:Y:S01]  /*36480*/  REDG.E.ADD.64.STRONG.GPU desc[UR8][R48.64+0x30], R26 ;  /* 0x0000301a3000798e */ /* 0x0005e2000c12e508 */
[----:B------:R-:W-:Y:S01]  /*36490*/  IMAD.U32 R5, RZ, RZ, UR7 ;  /* 0x00000007ff057e24 */ /* 0x000fe2000f8e00ff */
[----:B------:R-:W-:-:S02]  /*364a0*/  MOV R21, UR10 ;  /* 0x0000000a00157c02 */ /* 0x000fc40008000f00 */
[----:B------:R3:W-:Y:S04]  /*364b0*/  REDG.E.ADD.64.STRONG.GPU desc[UR8][R48.64+0x38], R24 ;  /* 0x000038183000798e */ /* 0x0007e8000c12e508 */
[----:B------:R3:W-:Y:S01]  /*364c0*/  REDG.E.ADD.64.STRONG.GPU desc[UR8][R48.64+0x88], R22 ;  /* 0x000088163000798e */ /* 0x0007e2000c12e508 */
[----:B-1----:R-:W-:-:S03]  /*364d0*/  IMAD.U32 R29, RZ, RZ, UR5 ;  /* 0x00000005ff1d7e24 */ /* 0x002fc6000f8e00ff */
[----:B------:R3:W-:Y:S01]  /*364e0*/  REDG.E.ADD.64.STRONG.GPU desc[UR8][R48.64+0x90], R8 ;  /* 0x000090083000798e */ /* 0x0007e2000c12e508 */
[----:B--2---:R-:W-:-:S03]  /*364f0*/  IMAD.U32 R27, RZ, RZ, UR6 ;  /* 0x00000006ff1b7e24 */ /* 0x004fc6000f8e00ff */
[----:B------:R3:W-:Y:S04]  /*36500*/  REDG.E.ADD.64.STRONG.GPU desc[UR8][R48.64+0x98], R6 ;  /* 0x000098063000798e */ /* 0x0007e8000c12e508 */
[----:B------:R3:W-:Y:S04]  /*36510*/  @P0 REDG.E.MIN.STRONG.GPU desc[UR8][R48.64+-0x10], R5 ;  /* 0xfffff0053000098e */ /* 0x0007e8000c92e108 */
[----:B------:R3:W-:Y:S04]  /*36520*/  @P0 REDG.E.MAX.STRONG.GPU desc[UR8][R48.64+-0xc], R21 ;  /* 0xfffff4153000098e */ /* 0x0007e8000d12e108 */
[----:B------:R3:W-:Y:S04]  /*36530*/  @P0 REDG.E.MIN.STRONG.GPU desc[UR8][R48.64+0x48], R29 ;  /* 0x0000481d3000098e */ /* 0x0007e8000c92e108 */
[----:B------:R3:W-:Y:S04]  /*36540*/  @P0 REDG.E.MAX.STRONG.GPU desc[UR8][R48.64+0x4c], R27 ;  /* 0x00004c1b3000098e */ /* 0x0007e8000d12e108 */
[----:B0-----:R-:W5:Y:S01]  /*36550*/  LDG.E.64 R32, desc[UR8][R32.64+0x78] ;  /* 0x0000780820207981 */ /* 0x001f62000c1e1b00 */
[----:B------:R-:W-:Y:S01]  /*36560*/  BSSY B0, `(.L_x_1374) ;  /* 0x000000f000007945 */ /* 0x000fe20003800000 */
.L_x_1376:
[----:B-----5:R-:W-:Y:S01]  /*36570*/  ISETP.GE.U32.AND P0, PT, R19, R32, PT ;  /* 0x000000201300720c */ /* 0x020fe20003f06070 */
[----:B------:R-:W-:Y:S05]  /*36580*/  YIELD ;  /* 0x0000000000007946 */ /* 0x000fea0003800000 */
[----:B------:R-:W-:-:S13]  /*36590*/  ISETP.GE.U32.AND.EX P0, PT, R20, R33, PT, P0 ;  /* 0x000000211400720c */ /* 0x000fda0003f06100 */
[----:B------:R-:W-:Y:S05]  /*365a0*/  @P0 BRA `(.L_x_1375) ;  /* 0x0000000000280947 */ /* 0x000fea0003800000 */
[----:B---3--:R-:W-:Y:S01]  /*365b0*/  IMAD.MOV.U32 R24, RZ, RZ, R32 ;  /* 0x000000ffff187224 */ /* 0x008fe200078e0020 */
[----:B------:R-:W-:Y:S01]  /*365c0*/  MOV R25, R33 ;  /* 0x0000002100197202 */ /* 0x000fe20000000f00 */
[----:B------:R-:W-:Y:S02]  /*365d0*/  IMAD.MOV.U32 R26, RZ, RZ, R19 ;  /* 0x000000ffff1a7224 */ /* 0x000fe400078e0013 */
[----:B------:R-:W-:-:S05]  /*365e0*/  IMAD.MOV.U32 R27, RZ, RZ, R20 ;  /* 0x000000ffff1b7224 */ /* 0x000fca00078e0014 */
[----:B------:R-:W2:Y:S02]  /*365f0*/  ATOMG.E.CAS.64.STRONG.GPU PT, R6, [R48+0x58], R24, R26 ;  /* 0x00005818300673a9 */ /* 0x000ea400001ee51a */
[----:B--2---:R-:W-:Y:S01]  /*36600*/  ISETP.NE.U32.AND P0, PT, R6, R32, PT ;  /* 0x000000200600720c */ /* 0x004fe20003f05070 */
[----:B------:R-:W-:-:S03]  /*36610*/  IMAD.MOV.U32 R32, RZ, RZ, R6 ;  /* 0x000000ffff207224 */ /* 0x000fc600078e0006 */
[----:B------:R-:W-:Y:S02]  /*36620*/  ISETP.NE.AND.EX P0, PT, R7, R33, PT, P0 ;  /* 0x000000210700720c */ /* 0x000fe40003f05300 */
[----:B------:R-:W-:-:S11]  /*36630*/  MOV R33, R7 ;  /* 0x0000000700217202 */ /* 0x000fd60000000f00 */
[----:B------:R-:W-:Y:S05]  /*36640*/  @P0 BRA `(.L_x_1376) ;  /* 0xfffffffc00c80947 */ /* 0x000fea000383ffff */
.L_x_1375:
[----:B------:R-:W-:Y:S05]  /*36650*/  BSYNC B0 ;  /* 0x0000000000007941 */ /* 0x000fea0003800000 */
.L_x_1374:
[----:B---3--:R-:W0:Y:S02]  /*36660*/  LDC.64 R6, c[0x0][0x3a0] ;  /* 0x0000e800ff067b82 */ /* 0x008e240000000a00 */
[----:B0-----:R-:W5:Y:S01]  /*36670*/  LDG.E.64 R6, desc[UR8][R6.64+0x80] ;  /* 0x0000800806067981 */ /* 0x001f62000c1e1b00 */
[----:B------:R-:W-:Y:S01]  /*36680*/  BSSY B0, `(.L_x_1377) ;  /* 0x000000f000007945 */ /* 0x000fe20003800000 */
.L_x_1379:
[----:B-----5:R-:W-:Y:S01]  /*36690*/  ISETP.GT.U32.AND P0, PT, R17, R6, PT ;  /* 0x000000061100720c */ /* 0x020fe20003f04070 */
[----:B------:R-:W-:Y:S05]  /*366a0*/  YIELD ;  /* 0x0000000000007946 */ /* 0x000fea0003800000 */
[----:B------:R-:W-:-:S13]  /*366b0*/  ISETP.GT.U32.AND.EX P0, PT, R18, R7, PT, P0 ;  /* 0x000000071200720c */ /* 0x000fda0003f04100 */
[----:B------:R-:W-:Y:S05]  /*366c0*/  @!P0 BRA `(.L_x_1378) ;  /* 0x0000000000288947 */ /* 0x000fea0003800000 */
[----:B------:R-:W-:Y:S01]  /*366d0*/  IMAD.MOV.U32 R20, RZ, RZ, R6 ;  /* 0x000000ffff147224 */ /* 0x000fe200078e0006 */
[----:B------:R-:W-:Y:S01]  /*366e0*/  MOV R23, R18 ;  /* 0x0000001200177202 */ /* 0x000fe20000000f00 */
[----:B------:R-:W-:Y:S02]  /*366f0*/  IMAD.MOV.U32 R21, RZ, RZ, R7 ;  /* 0x000000ffff157224 */ /* 0x000fe400078e0007 */
[----:B------:R-:W-:-:S05]  /*36700*/  IMAD.MOV.U32 R22, RZ, RZ, R17 ;  /* 0x000000ffff167224 */ /* 0x000fca00078e0011 */
[----:B------:R-:W2:Y:S02]  /*36710*/  ATOMG.E.CAS.64.STRONG.GPU PT, R8, [R48+0x60], R20, R22 ;  /* 0x00006014300873a9 */ /* 0x000ea400001ee516 */
[----:B--2---:R-:W-:Y:S01]  /*36720*/  ISETP.NE.U32.AND P0, PT, R8, R6, PT ;  /* 0x000000060800720c */ /* 0x004fe20003f05070 */
[----:B------:R-:W-:-:S03]  /*36730*/  IMAD.MOV.U32 R6, RZ, RZ, R8 ;  /* 0x000000ffff067224 */ /* 0x000fc600078e0008 */
[----:B------:R-:W-:Y:S01]  /*36740*/  ISETP.NE.AND.EX P0, PT, R9, R7, PT, P0 ;  /* 0x000000070900720c */ /* 0x000fe20003f05300 */
[----:B------:R-:W-:-:S12]  /*36750*/  IMAD.MOV.U32 R7, RZ, RZ, R9 ;  /* 0x000000ffff077224 */ /* 0x000fd800078e0009 */
[----:B------:R-:W-:Y:S05]  /*36760*/  @P0 BRA `(.L_x_1379) ;  /* 0xfffffffc00c80947 */ /* 0x000fea000383ffff */
.L_x_1378:
[----:B------:R-:W-:Y:S05]  /*36770*/  BSYNC B0 ;  /* 0x0000000000007941 */ /* 0x000fea0003800000 */
.L_x_1377:
[----:B------:R-:W-:Y:S01]  /*36780*/  ISETP.NE.U32.AND P0, PT, R3, -0x1, PT ;  /* 0xffffffff0300780c */ /* 0x000fe20003f05070 */
[----:B------:R-:W-:Y:S03]  /*36790*/  BSSY B0, `(.L_x_1380) ;  /* 0x000001a000007945 */ /* 0x000fe60003800000 */
[----:B------:R-:W-:-:S13]  /*367a0*/  ISETP.NE.AND.EX P0, PT, R4, -0x1, PT, P0 ;  /* 0xffffffff0400780c */ /* 0x000fda0003f05300 */
[----:B------:R-:W-:Y:S05]  /*367b0*/  @!P0 BRA `(.L_x_1381) ;  /* 0x00000000005c8947 */ /* 0x000fea0003800000 */
[----:B------:R-:W0:Y:S02]  /*367c0*/  LDC.64 R6, c[0x0][0x3a0] ;  /* 0x0000e800ff067b82 */ /* 0x000e240000000a00 */
[----:B0-----:R-:W5:Y:S01]  /*367d0*/  LDG.E.64 R6, desc[UR8][R6.64+0x88] ;  /* 0x0000880806067981 */ /* 0x001f62000c1e1b00 */
[----:B------:R-:W-:Y:S01]  /*367e0*/  BSSY B1, `(.L_x_1382) ;  /* 0x0000010000017945 */ /* 0x000fe20003800000 */
.L_x_1383:
[----:B-----5:R-:W-:Y:S01]  /*367f0*/  ISETP.GE.U32.AND P0, PT, R3, R6, PT ;  /* 0x000000060300720c */ /* 0x020fe20003f06070 */
[----:B------:R-:W-:Y:S05]  /*36800*/  YIELD ;  /* 0x0000000000007946 */ /* 0x000fea0003800000 */
[----:B------:R-:W-:-:S13]  /*36810*/  ISETP.GE.U32.AND.EX P0, PT, R4, R7, PT, P0 ;  /* 0x000000070400720c */ /* 0x000fda0003f06100 */
[----:B------:R-:W-:Y:S05]  /*36820*/  @P0 BREAK B1 ;  /* 0x0000000000010942 */ /* 0x000fea0003800000 */
[----:B------:R-:W-:Y:S05]  /*36830*/  @P0 BRA `(.L_x_1381) ;  /* 0x00000000003c0947 */ /* 0x000fea0003800000 */
[----:B------:R-:W-:Y:S01]  /*36840*/  IMAD.MOV.U32 R20, RZ, RZ, R6 ;  /* 0x000000ffff147224 */ /* 0x000fe200078e0006 */
        /* <DEDUP_REMOVED lines=9> */
[----:B------:R-:W-:Y:S05]  /*368e0*/  BSYNC B1 ;  /* 0x0000000000017941 */ /* 0x000fea0003800000 */
.L_x_1382:
[----:B------:R-:W0:Y:S01]  /*368f0*/  LDC.64 R2, c[0x0][0x3a0] ;  /* 0x0000e800ff027b82 */ /* 0x000e220000000a00 */
[----:B------:R-:W-:Y:S02]  /*36900*/  IMAD.MOV.U32 R17, RZ, RZ, R16 ;  /* 0x000000ffff117224 */ /* 0x000fe400078e0010 */
[----:B------:R-:W-:-:S05]  /*36910*/  IMAD.MOV.U32 R16, RZ, RZ, R15 ;  /* 0x000000ffff107224 */ /* 0x000fca00078e000f */
[----:B0-----:R0:W-:Y:S02]  /*36920*/  STG.E.64 desc[UR8][R2.64+0x90], R16 ;  /* 0x0000901002007986 */ /* 0x0011e4000c101b08 */
.L_x_1381:
[----:B------:R-:W-:Y:S05]  /*36930*/  BSYNC B0 ;  /* 0x0000000000007941 */ /* 0x000fea0003800000 */
.L_x_1380:
[----:B------:R-:W-:Y:S01]  /*36940*/  ISETP.NE.U32.AND P0, PT, R11, RZ, PT ;  /* 0x000000ff0b00720c */ /* 0x000fe20003f05070 */
[----:B------:R-:W-:Y:S03]  /*36950*/  BSSY B0, `(.L_x_1384) ;  /* 0x000001a000007945 */ /* 0x000fe60003800000 */
[----:B------:R-:W-:-:S13]  /*36960*/  ISETP.NE.AND.EX P0, PT, R40, RZ, PT, P0 ;  /* 0x000000ff2800720c */ /* 0x000fda0003f05300 */
[----:B------:R-:W-:Y:S05]  /*36970*/  @!P0 BRA `(.L_x_1385) ;  /* 0x00000000005c8947 */ /* 0x000fea0003800000 */
[----:B0-----:R-:W0:Y:S02]  /*36980*/  LDC.64 R2, c[0x0][0x3a0] ;  /* 0x0000e800ff027b82 */ /* 0x001e240000000a00 */
[----:B0-----:R-:W5:Y:S01]  /*36990*/  LDG.E.64 R2, desc[UR8][R2.64+0x98] ;  /* 0x0000980802027981 */ /* 0x001f62000c1e1b00 */
[----:B------:R-:W-:Y:S01]  /*369a0*/  BSSY B1, `(.L_x_1386) ;  /* 0x0000010000017945 */ /* 0x000fe20003800000 */
.L_x_1387:
[----:B-----5:R-:W-:Y:S01]  /*369b0*/  ISETP.GT.U32.AND P0, PT, R11, R2, PT ;  /* 0x000000020b00720c */ /* 0x020fe20003f04070 */
[----:B------:R-:W-:Y:S05]  /*369c0*/  YIELD ;  /* 0x0000000000007946 */ /* 0x000fea0003800000 */
[----:B------:R-:W-:-:S13]  /*369d0*/  ISETP.GT.U32.AND.EX P0, PT, R40, R3, PT, P0 ;  /* 0x000000032800720c */ /* 0x000fda0003f04100 */
[----:B------:R-:W-:Y:S05]  /*369e0*/  @!P0 BREAK B1 ;  /* 0x0000000000018942 */ /* 0x000fea0003800000 */
        /* <DEDUP_REMOVED lines=12> */
.L_x_1386:
[----:B------:R-:W0:Y:S01]  /*36ab0*/  LDC.64 R2, c[0x0][0x3a0] ;  /* 0x0000e800ff027b82 */ /* 0x000e220000000a00 */
[----:B------:R-:W-:Y:S02]  /*36ac0*/  IMAD.MOV.U32 R15, RZ, RZ, R14 ;  /* 0x000000ffff0f7224 */ /* 0x000fe400078e000e */
[----:B------:R-:W-:-:S05]  /*36ad0*/  IMAD.MOV.U32 R14, RZ, RZ, R13 ;  /* 0x000000ffff0e7224 */ /* 0x000fca00078e000d */
[----:B0-----:R1:W-:Y:S02]  /*36ae0*/  STG.E.64 desc[UR8][R2.64+0xa0], R14 ;  /* 0x0000a00e02007986 */ /* 0x0013e4000c101b08 */
.L_x_1385:
[----:B------:R-:W-:Y:S05]  /*36af0*/  BSYNC B0 ;  /* 0x0000000000007941 */ /* 0x000fea0003800000 */
.L_x_1384:
[----:B------:R-:W-:Y:S04]  /*36b00*/  REDG.E.ADD.F64.RN.STRONG.GPU desc[UR8][R48.64+0x40], R38 ;  /* 0x00004026300079a6 */ /* 0x000fe8000c12ff08 */
[----:B------:R-:W-:Y:S01]  /*36b10*/  REDG.E.ADD.F64.RN.STRONG.GPU desc[UR8][R48.64+0x50], R36 ;  /* 0x00005024300079a6 */ /* 0x000fe2000c12ff08 */
[----:B------:R-:W-:Y:S05]  /*36b20*/  EXIT ;  /* 0x000000000000794d */ /* 0x000fea0003800000 */
        .weak           $__internal_0_$__cuda_sm20_rem_u64
        .type           $__internal_0_$__cuda_sm20_rem_u64,@function
        .size           $__internal_0_$__cuda_sm20_rem_u64,(.L_x_1543 - $__internal_0_$__cuda_sm20_rem_u64)
$__internal_0_$__cuda_sm20_rem_u64:
[----:B------:R-:W-:Y:S01]  /*36b30*/  IMAD.MOV.U32 R40, RZ, RZ, R63 ;  /* 0x000000ffff287224 */ /* 0x000fe200078e003f */
[----:B------:R-:W-:-:S05]  /*36b40*/  MOV R41, R64 ;  /* 0x0000004000297202 */ /* 0x000fca0000000f00 */
[----:B------:R-:W0:Y:S08]  /*36b50*/  I2F.U64.RP R40, R40 ;  /* 0x0000002800287312 */ /* 0x000e300000309000 */
[----:B0-----:R-:W0:Y:S02]  /*36b60*/  MUFU.RCP R40, R40 ;  /* 0x0000002800287308 */ /* 0x001e240000001000 */
[----:B0-----:R-:W-:-:S06]  /*36b70*/  VIADD R40, R40, 0x1ffffffe ;  /* 0x1ffffffe28287836 */ /* 0x001fcc0000000000 */
[----:B------:R-:W0:Y:S02]  /*36b80*/  F2I.U64.TRUNC R40, R40 ;  /* 0x0000002800287311 */ /* 0x000e24000020d800 */
[----:B0-----:R-:W-:-:S04]  /*36b90*/  IMAD.WIDE.U32 R68, R40, R63, RZ ;  /* 0x0000003f28447225 */ /* 0x001fc800078e00ff */
[C---:B------:R-:W-:Y:S01]  /*36ba0*/  IMAD R67, R40.reuse, R64, R69 ;  /* 0x0000004028437224 */ /* 0x040fe200078e0245 */
[----:B------:R-:W-:Y:S01]  /*36bb0*/  IADD3 R68, P1, PT, RZ, -R68, RZ ;  /* 0x80000044ff447210 */ /* 0x000fe20007f3e0ff */
[----:B------:R-:W-:Y:S02]  /*36bc0*/  IMAD.MOV.U32 R73, RZ, RZ, R40 ;  /* 0x000000ffff497224 */ /* 0x000fe400078e0028 */
[----:B------:R-:W-:Y:S02]  /*36bd0*/  IMAD R67, R41, R63, R67 ;  /* 0x0000003f29437224 */ /* 0x000fe400078e0243 */
[----:B------:R-:W-:-:S04]  /*36be0*/  IMAD.HI.U32 R72, R40, R68, RZ ;  /* 0x0000004428487227 */ /* 0x000fc800078e00ff */
[----:B------:R-:W-:-:S04]  /*36bf0*/  IMAD.X R67, RZ, RZ, ~R67, P1 ;  /* 0x000000ffff437224 */ /* 0x000fc800008e0e43 */
[----:B------:R-:W-:-:S04]  /*36c00*/  IMAD.WIDE.U32 R72, P1, R40, R67, R72 ;  /* 0x0000004328487225 */ /* 0x000fc80007820048 */
[----:B------:R-:W-:-:S04]  /*36c10*/  IMAD.HI.U32 R40, P2, R41, R68, R72 ;  /* 0x0000004429287227 */ /* 0x000fc80007840048 */
[----:B------:R-:W-:-:S04]  /*36c20*/  IMAD.HI.U32 R68, R41, R67, RZ ;  /* 0x0000004329447227 */ /* 0x000fc800078e00ff */
[----:B------:R-:W-:Y:S01]  /*36c30*/  IMAD R67, R41, R67, RZ ;  /* 0x0000004329437224 */ /* 0x000fe200078e02ff */
[----:B------:R-:W-:-:S04]  /*36c40*/  IADD3.X R68, PT, PT, R68, R41, RZ, P1, !PT ;  /* 0x0000002944447210 */ /* 0x000fc80000ffe4ff */
[----:B------:R-:W-:-:S04]  /*36c50*/  IADD3 R41, P1, PT, R67, R40, RZ ;  /* 0x0000002843297210 */ /* 0x000fc80007f3e0ff */
[----:B------:R-:W-:Y:S01]  /*36c60*/  IADD3.X R67, PT, PT, RZ, RZ, R68, P1, P2 ;  /* 0x000000ffff437210 */ /* 0x000fe20000fe4444 */
[----:B------:R-:W-:-:S04]  /*36c70*/  IMAD.WIDE.U32 R68, R41, R63, RZ ;  /* 0x0000003f29447225 */ /* 0x000fc800078e00ff */
[----:B------:R-:W-:Y:S01]  /*36c80*/  IMAD R40, R41, R64, R69 ;  /* 0x0000004029287224 */ /* 0x000fe200078e0245 */
[----:B------:R-:W-:-:S03]  /*36c90*/  IADD3 R68, P1, PT, RZ, -R68, RZ ;  /* 0x80000044ff447210 */ /* 0x000fc60007f3e0ff */
[----:B------:R-:W-:-:S04]  /*36ca0*/  IMAD R40, R67, R63, R40 ;  /* 0x0000003f43287224 */ /* 0x000fc800078e0228 */
[----:B------:R-:W-:Y:S02]  /*36cb0*/  IMAD.X R69, RZ, RZ, ~R40, P1 ;  /* 0x000000ffff457224 */ /* 0x000fe400008e0e28 */
[----:B------:R-:W-:-:S04]  /*36cc0*/  IMAD.HI.U32 R40, R41, R68, RZ ;  /* 0x0000004429287227 */ /* 0x000fc800078e00ff */
[----:B------:R-:W-:-:S04]  /*36cd0*/  IMAD.WIDE.U32 R40, P1, R41, R69, R40 ;  /* 0x0000004529287225 */ /* 0x000fc80007820028 */
[----:B------:R-:W-:-:S04]  /*36ce0*/  IMAD.HI.U32 R68, P2, R67, R68, R40 ;  /* 0x0000004443447227 */ /* 0x000fc80007840028 */
[CC--:B------:R-:W-:Y:S02]  /*36cf0*/  IMAD R40, R67.reuse, R69.reuse, RZ ;  /* 0x0000004543287224 */ /* 0x0c0fe400078e02ff */
[----:B------:R-:W-:-:S03]  /*36d00*/  IMAD.HI.U32 R69, R67, R69, RZ ;  /* 0x0000004543457227 */ /* 0x000fc600078e00ff */
[----:B------:R-:W-:Y:S01]  /*36d10*/  IADD3 R40, P3, PT, R40, R68, RZ ;  /* 0x0000004428287210 */ /* 0x000fe20007f7e0ff */
[----:B------:R-:W-:Y:S02]  /*36d20*/  IMAD.X R67, R69, 0x1, R67, P1 ;  /* 0x0000000145437824 */ /* 0x000fe400008e0643 */
[----:B------:R-:W-:Y:S02]  /*36d30*/  IMAD.MOV.U32 R69, RZ, RZ, RZ ;  /* 0x000000ffff457224 */ /* 0x000fe400078e00ff */
[----:B------:R-:W-:Y:S01]  /*36d40*/  IMAD.HI.U32 R68, R40, R62, RZ ;  /* 0x0000003e28447227 */ /* 0x000fe200078e00ff */
[----:B------:R-:W-:-:S03]  /*36d50*/  IADD3.X R67, PT, PT, RZ, RZ, R67, P3, P2 ;  /* 0x000000ffff437210 */ /* 0x000fc60001fe4443 */
[----:B------:R-:W-:-:S04]  /*36d60*/  IMAD.WIDE.U32 R40, R40, R61, R68 ;  /* 0x0000003d28287225 */ /* 0x000fc800078e0044 */
[----:B------:R-:W-:-:S04]  /*36d70*/  IMAD.HI.U32 R41, P1, R67, R62, R40 ;  /* 0x0000003e43297227 */ /* 0x000fc80007820028 */
[CC--:B------:R-:W-:Y:S02]  /*36d80*/  IMAD R40, R67.reuse, R61.reuse, RZ ;  /* 0x0000003d43287224 */ /* 0x0c0fe400078e02ff */
[----:B------:R-:W-:-:S03]  /*36d90*/  IMAD.HI.U32 R67, R67, R61, RZ ;  /* 0x0000003d43437227 */ /* 0x000fc600078e00ff */
[----:B------:R-:W-:-:S05]  /*36da0*/  IADD3 R40, P2, PT, R40, R41, RZ ;  /* 0x0000002928287210 */ /* 0x000fca0007f5e0ff */
[----:B------:R-:W-:-:S04]  /*36db0*/  IMAD.WIDE.U32 R68, R40, R63, RZ ;  /* 0x0000003f28447225 */ /* 0x000fc800078e00ff */
[----:B------:R-:W-:Y:S01]  /*36dc0*/  IMAD R40, R40, R64, R69 ;  /* 0x0000004028287224 */ /* 0x000fe200078e0245 */
[----:B------:R-:W-:Y:S01]  /*36dd0*/  IADD3 R41, P3, PT, -R68, R62, RZ ;  /* 0x0000003e44297210 */ /* 0x000fe20007f7e1ff */
[----:B------:R-:W-:Y:S01]  /*36de0*/  IMAD.MOV.U32 R68, RZ, RZ, R51 ;  /* 0x000000ffff447224 */ /* 0x000fe200078e0033 */
[----:B------:R-:W-:Y:S01]  /*36df0*/  IADD3.X R62, PT, PT, R67, RZ, RZ, P1, !PT ;  /* 0x000000ff433e7210 */ /* 0x000fe20000ffe4ff */
[----:B------:R-:W-:Y:S01]  /*36e00*/  IMAD.MOV.U32 R69, RZ, RZ, 0x0 ;  /* 0x00000000ff457424 */ /* 0x000fe200078e00ff */
[----:B------:R-:W-:-:S03]  /*36e10*/  ISETP.GE.U32.AND P1, PT, R41, R63, PT ;  /* 0x0000003f2900720c */ /* 0x000fc60003f26070 */
[----:B------:R-:W-:-:S04]  /*36e20*/  IMAD.X R62, RZ, RZ, R62, P2 ;  /* 0x000000ffff3e7224 */ /* 0x000fc800010e063e */
[----:B------:R-:W-:-:S04]  /*36e30*/  IMAD R40, R62, R63, R40 ;  /* 0x0000003f3e287224 */ /* 0x000fc800078e0228 */
[----:B------:R-:W-:Y:S01]  /*36e40*/  IMAD.X R40, R61, 0x1, ~R40, P3 ;  /* 0x000000013d287824 */ /* 0x000fe200018e0e28 */
[----:B------:R-:W-:-:S04]  /*36e50*/  IADD3 R61, P2, PT, -R63, R41, RZ ;  /* 0x000000293f3d7210 */ /* 0x000fc80007f5e1ff */
[----:B------:R-:W-:-:S04]  /*36e60*/  ISETP.GE.U32.AND.EX P1, PT, R40, R64, PT, P1 ;  /* 0x000000402800720c */ /* 0x000fc80003f26110 */
[----:B------:R-:W-:Y:S01]  /*36e70*/  SEL R61, R61, R41, P1 ;  /* 0x000000293d3d7207 */ /* 0x000fe20000800000 */
[----:B------:R-:W-:Y:S01]  /*36e80*/  IMAD.X R41, R40, 0x1, ~R64, P2 ;  /* 0x0000000128297824 */ /* 0x000fe200010e0e40 */
[----:B------:R-:W-:-:S04]  /*36e90*/  ISETP.NE.U32.AND P2, PT, R63, RZ, PT ;  /* 0x000000ff3f00720c */ /* 0x000fc80003f45070 */
[----:B------:R-:W-:Y:S02]  /*36ea0*/  SEL R41, R41, R40, P1 ;  /* 0x0000002829297207 */ /* 0x000fe40000800000 */
[----:B------:R-:W-:Y:S02]  /*36eb0*/  ISETP.GE.U32.AND P1, PT, R61, R63, PT ;  /* 0x0000003f3d00720c */ /* 0x000fe40003f26070 */
[----:B------:R-:W-:Y:S02]  /*36ec0*/  IADD3 R40, P3, PT, -R63, R61, RZ ;  /* 0x0000003d3f287210 */ /* 0x000fe40007f7e1ff */
[----:B------:R-:W-:Y:S02]  /*36ed0*/  ISETP.GE.U32.AND.EX P1, PT, R41, R64, PT, P1 ;  /* 0x000000402900720c */ /* 0x000fe40003f26110 */
[C---:B------:R-:W-:Y:S02]  /*36ee0*/  IADD3.X R62, PT, PT, ~R64.reuse, R41, RZ, P3, !PT ;  /* 0x00000029403e7210 */ /* 0x040fe40001ffe5ff */
[----:B------:R-:W-:-:S02]  /*36ef0*/  ISETP.NE.AND.EX P2, PT, R64, RZ, PT, P2 ;  /* 0x000000ff4000720c */ /* 0x000fc40003f45320 */
[----:B------:R-:W-:Y:S02]  /*36f00*/  SEL R40, R40, R61, P1 ;  /* 0x0000003d28287207 */ /* 0x000fe40000800000 */
[----:B------:R-:W-:Y:S02]  /*36f10*/  SEL R62, R62, R41, P1 ;  /* 0x000000293e3e7207 */ /* 0x000fe40000800000 */
[----:B------:R-:W-:Y:S02]  /*36f20*/  SEL R40, R40, 0xffffffff, P2 ;  /* 0xffffffff28287807 */ /* 0x000fe40001000000 */
[----:B------:R-:W-:Y:S01]  /*36f30*/  SEL R41, R62, 0xffffffff, P2 ;  /* 0xffffffff3e297807 */ /* 0x000fe20001000000 */
[----:B------:R-:W-:Y:S06]  /*36f40*/  RET.REL.NODEC R68 `(_Z25angular_segment_kernel_64mmjjjjP12SegmentStats) ;  /* 0xfffffc90442c7950 */ /* 0x000fec0003c3ffff */
.L_x_1388:
[----:B------:R-:W-:-:S00]  /*36f50*/  BRA `(.L_x_1388) ;  /* 0xfffffffc00fc7947 */ /* 0x000fc0000383ffff */
[----:B------:R-:W-:-:S00]  /*36f60*/  NOP ;  /* 0x0000000000007918 */ /* 0x000fc00000000000 */
        /* <DEDUP_REMOVED lines=9> */
.L_x_1543:


//--------------------- .text._Z25angular_segment_kernel_32jmjjjjP12SegmentStats --------------------------
	.section	.text._Z25angular_segment_kernel_32jmjjjjP12SegmentStats,"ax",@progbits
	.align	128
        .global         _Z25angular_segment_kernel_32jmjjjjP12SegmentStats
        .type           _Z25angular_segment_kernel_32jmjjjjP12SegmentStats,@function
        .size           _Z25angular_segment_kernel_32jmjjjjP12SegmentStats,(.L_x_1544 - _Z25angular_segment_kernel_32jmjjjjP12SegmentStats)
        .other          _Z25angular_segment_kernel_32jmjjjjP12SegmentStats,@"STO_CUDA_ENTRY STV_DEFAULT"
_Z25angular_segment_kernel_32jmjjjjP12SegmentStats:
.text._Z25angular_segment_kernel_32jmjjjjP12SegmentStats:
[----:B------:R-:W-:Y:S01]  /*0000*/  LDC R1, c[0x0][0x37c] ;  /* 0x0000df00ff017b82 */ /* 0x000fe20000000800 */
[----:B------:R-:W0:Y:S01]  /*0010*/  S2R R38, SR_TID.X ;  /* 0x0000000000267919 */ /* 0x000e220000002100 */
[----:B------:R-:W1:Y:S06]  /*0020*/  LDCU UR5, c[0x0][0x394] ;  /* 0x00007280ff0577ac */ /* 0x000e6c0008000800 */
[----:B------:R-:W0:Y:S01]  /*0030*/  S2UR UR4, SR_CTAID.X ;  /* 0x00000000000479c3 */ /* 0x000e220000002500 */
[----:B------:R-:W-:Y:S02]  /*0040*/  IMAD.MOV.U32 R39, RZ, RZ, RZ ;  /* 0x000000ffff277224 */ /* 0x000fe400078e00ff */
[----:B------:R-:W-:Y:S01]  /*0050*/  HFMA2 R44, -RZ, RZ, 0, 0 ;  /* 0x00000000ff2c7431 */ /* 0x000fe200000001ff */
[----:B------:R-:W1:Y:S01]  /*0060*/  LDCU UR6, c[0x0][0x398] ;  /* 0x00007300ff0677ac */ /* 0x000e620008000800 */
[----:B------:R-:W-:Y:S01]  /*0070*/  IMAD.MOV.U32 R64, RZ, RZ, -0x1 ;  /* 0xffffffffff407424 */ /* 0x000fe200078e00ff */
[----:B------:R-:W-:Y:S01]  /*0080*/  CS2R R58, SRZ ;  /* 0x00000000003a7805 */ /* 0x000fe2000001ff00 */
[----:B------:R-:W-:Y:S01]  /*0090*/  IMAD.MOV.U32 R63, RZ, RZ, RZ ;  /* 0x000000ffff3f7224 */ /* 0x000fe200078e00ff */
[----:B------:R-:W-:Y:S01]  /*00a0*/  CS2R R56, SRZ ;  /* 0x0000000000387805 */ /* 0x000fe2000001ff00 */
[----:B------:R-:W0:Y:S01]  /*00b0*/  LDC R41, c[0x0][0x360] ;  /* 0x0000d800ff297b82 */ /* 0x000e220000000800 */
[----:B------:R-:W-:Y:S01]  /*00c0*/  IMAD.MOV.U32 R62, RZ, RZ, -0x1 ;  /* 0xffffffffff3e7424 */ /* 0x000fe200078e00ff */
[----:B------:R-:W-:Y:S01]  /*00d0*/  CS2R R54, SRZ ;  /* 0x0000000000367805 */ /* 0x000fe2000001ff00 */
[----:B------:R-:W-:Y:S01]  /*00e0*/  IMAD.MOV.U32 R61, RZ, RZ, -0x1 ;  /* 0xffffffffff3d7424 */ /* 0x000fe200078e00ff */
[----:B------:R-:W-:Y:S01]  /*00f0*/  CS2R R52, SRZ ;  /* 0x0000000000347805 */ /* 0x000fe2000001ff00 */
[----:B------:R-:W-:Y:S01]  /*0100*/  IMAD.MOV.U32 R60, RZ, RZ, RZ ;  /* 0x000000ffff3c7224 */ /* 0x000fe200078e00ff */
[----:B------:R-:W-:-:S02]  /*0110*/  CS2R R50, SRZ ;  /* 0x0000000000327805 */ /* 0x000fc4000001ff00 */
[----:B------:R-:W-:Y:S01]  /*0120*/  CS2R R48, SRZ ;  /* 0x0000000000307805 */ /* 0x000fe2000001ff00 */
[----:B------:R-:W-:Y:S01]  /*0130*/  IMAD.MOV.U32 R46, RZ, RZ, RZ ;  /* 0x000000ffff2e7224 */ /* 0x000fe200078e00ff */
[----:B------:R-:W-:Y:S01]  /*0140*/  CS2R R30, SRZ ;  /* 0x00000000001e7805 */ /* 0x000fe2000001ff00 */
[----:B------:R-:W-:Y:S01]  /*0150*/  IMAD.MOV.U32 R47, RZ, RZ, -0x1 ;  /* 0xffffffffff2f7424 */ /* 0x000fe200078e00ff */
[----:B------:R-:W-:Y:S01]  /*0160*/  CS2R R28, SRZ ;  /* 0x00000000001c7805 */ /* 0x000fe2000001ff00 */
[----:B------:R-:W-:Y:S01]  /*0170*/  IMAD.MOV.U32 R45, RZ, RZ, -0x1 ;  /* 0xffffffffff2d7424 */ /* 0x000fe200078e00ff */
[----:B-1----:R-:W-:Y:S01]  /*0180*/  UISETP.GT.U32.AND UP0, UPT, UR5, UR6, UPT ;  /* 0x000000060500728c */ /* 0x002fe2000bf04070 */
[----:B------:R-:W-:Y:S01]  /*0190*/  IMAD.MOV.U32 R33, RZ, RZ, -0x1 ;  /* 0xffffffffff217424 */ /* 0x000fe200078e00ff */
[----:B------:R-:W-:Y:S01]  /*01a0*/  CS2R R26, SRZ ;  /* 0x00000000001a7805 */ /* 0x000fe2000001ff00 */
[----:B------:R-:W-:Y:S01]  /*01b0*/  IMAD.MOV.U32 R32, RZ, RZ, RZ ;  /* 0x000000ffff207224 */ /* 0x000fe200078e00ff */
        /* <DEDUP_REMOVED lines=8> */
[----:B0-----:R-:W-:Y:S01]  /*0240*/  IMAD.WIDE.U32 R38, R41, UR4, R38 ;  /* 0x0000000429267c25 */ /* 0x001fe2000f8e0026 */
[----:B------:R-:W-:Y:S06]  /*0250*/  BRA.U UP0, `(.L_x_1389) ;  /* 0x0000005d00d47547 */ /* 0x000fec000b800000 */
[----:B------:R-:W0:Y:S01]  /*0260*/  LDCU UR9, c[0x0][0x370] ;  /* 0x00006e00ff0977ac */ /* 0x000e220008000800 */
[----:B------:R-:W-:Y:S01]  /*0270*/  IMAD.MOV.U32 R47, RZ, RZ, -0x1 ;  /* 0xffffffffff2f7424 */ /* 0x000fe200078e00ff */
[----:B------:R-:W-:Y:S01]  /*0280*/  CS2R R16, SRZ ;  /* 0x0000000000107805 */ /* 0x000fe2000001ff00 */
[----:B------:R-:W-:Y:S01]  /*0290*/  IMAD.MOV.U32 R45, RZ, RZ, -0x1 ;  /* 0xffffffffff2d7424 */ /* 0x000fe200078e00ff */
[----:B------:R-:W1:Y:S01]  /*02a0*/  LDCU UR5, c[0x0][0x39c] ;  /* 0x00007380ff0577ac */ /* 0x000e620008000800 */
[----:B------:R-:W-:Y:S01]  /*02b0*/  IMAD.MOV.U32 R44, RZ, RZ, RZ ;  /* 0x000000ffff2c7224 */ /* 0x000fe200078e00ff */
[----:B------:R-:W-:Y:S01]  /*02c0*/  MOV R15, RZ ;  /* 0x000000ff000f7202 */ /* 0x000fe20000000f00 */
[----:B------:R-:W-:Y:S01]  /*02d0*/  IMAD.MOV.U32 R33, RZ, RZ, -0x1 ;  /* 0xffffffffff217424 */ /* 0x000fe200078e00ff */
[----:B------:R-:W1:Y:S01]  /*02e0*/  LDCU UR6, c[0x0][0x390] ;  /* 0x00007200ff0677ac */ /* 0x000e620008000800 */
[----:B------:R-:W-:Y:S02]  /*02f0*/  CS2R R18, SRZ ;  /* 0x0000000000127805 */ /* 0x000fe4000001ff00 */
[----:B------:R-:W-:-:S02]  /*0300*/  CS2R R20, SRZ ;  /* 0x0000000000147805 */ /* 0x000fc4000001ff00 */
[----:B------:R-:W-:Y:S01]  /*0310*/  CS2R R22, SRZ ;  /* 0x0000000000167805 */ /* 0x000fe2000001ff00 */
[----:B------:R-:W-:Y:S01]  /*0320*/  UMOV UR4, URZ ;  /* 0x000000ff00047c82 */ /* 0x000fe20008000000 */
[----:B------:R-:W-:Y:S02]  /*0330*/  CS2R R24, SRZ ;  /* 0x0000000000187805 */ /* 0x000fe4000001ff00 */
[----:B------:R-:W-:Y:S02]  /*0340*/  CS2R R26, SRZ ;  /* 0x00000000001a7805 */ /* 0x000fe4000001ff00 */
[----:B------:R-:W-:Y:S02]  /*0350*/  CS2R R28, SRZ ;  /* 0x00000000001c7805 */ /* 0x000fe4000001ff00 */
[----:B------:R-:W-:Y:S01]  /*0360*/  CS2R R30, SRZ ;  /* 0x00000000001e7805 */ /* 0x000fe2000001ff00 */
[----:B------:R-:W-:Y:S01]  /*0370*/  IMAD.MOV.U32 R32, RZ, RZ, RZ ;  /* 0x000000ffff207224 */ /* 0x000fe200078e00ff */
[----:B------:R-:W-:Y:S01]  /*0380*/  CS2R R48, SRZ ;  /* 0x0000000000307805 */ /* 0x000fe2000001ff00 */
[----:B0-----:R-:W-:Y:S01]  /*0390*/  IMAD.WIDE.U32 R40, R41, UR9, RZ ;  /* 0x0000000929287c25 */ /* 0x001fe2000f8e00ff */
[----:B------:R-:W-:-:S02]  /*03a0*/  CS2R R50, SRZ ;  /* 0x0000000000327805 */ /* 0x000fc4000001ff00 */
[----:B------:R-:W-:Y:S02]  /*03b0*/  CS2R R52, SRZ ;  /* 0x0000000000347805 */ /* 0x000fe4000001ff00 */
[----:B------:R-:W-:Y:S01]  /*03c0*/  CS2R R54, SRZ ;  /* 0x0000000000367805 */ /* 0x000fe2000001ff00 */
[----:B------:R-:W-:Y:S01]  /*03d0*/  IMAD.MOV.U32 R64, RZ, RZ, -0x1 ;  /* 0xffffffffff407424 */ /* 0x000fe200078e00ff */
[----:B------:R-:W-:Y:S01]  /*03e0*/  CS2R R56, SRZ ;  /* 0x0000000000387805 */ /* 0x000fe2000001ff00 */
[----:B------:R-:W-:Y:S01]  /*03f0*/  IMAD.MOV.U32 R63, RZ, RZ, RZ ;  /* 0x000000ffff3f7224 */ /* 0x000fe200078e00ff */
[----:B------:R-:W-:Y:S01]  /*0400*/  CS2R R58, SRZ ;  /* 0x00000000003a7805 */ /* 0x000fe2000001ff00 */
[----:B------:R-:W-:Y:S01]  /*0410*/  IMAD.MOV.U32 R46, RZ, RZ, RZ ;  /* 0x000000ffff2e7224 */ /* 0x000fe200078e00ff */
[----:B------:R-:W-:Y:S01]  /*0420*/  CS2R R36, SRZ ;  /* 0x0000000000247805 */ /* 0x000fe2000001ff00 */
[----:B------:R-:W-:Y:S01]  /*0430*/  IMAD.MOV.U32 R62, RZ, RZ, -0x1 ;  /* 0xffffffffff3e7424 */ /* 0x000fe200078e00ff */
[----:B------:R-:W-:Y:S01]  /*0440*/  CS2R R34, SRZ ;  /* 0x0000000000227805 */ /* 0x000fe2000001ff00 */
[----:B------:R-:W-:Y:S01]  /*0450*/  IMAD.MOV.U32 R61, RZ, RZ, -0x1 ;  /* 0xffffffffff3d7424 */ /* 0x000fe200078e00ff */
[----:B-1----:R-:W-:Y:S01]  /*0460*/  UIADD3 UR8, UPT, UPT, UR5, -UR6, URZ ;  /* 0x8000000605087290 */ /* 0x002fe2000fffe0ff */
[----:B------:R-:W-:Y:S01]  /*0470*/  IMAD.MOV.U32 R60, RZ, RZ, RZ ;  /* 0x000000ffff3c7224 */ /* 0x000fe200078e00ff */
[----:B------:R-:W0:Y:S01]  /*0480*/  LDCU UR7, c[0x0][0x394] ;  /* 0x00007280ff0777ac */ /* 0x000e220008000800 */
[----:B------:R-:W-:Y:S01]  /*0490*/  VIADD R14, R41, UR4 ;  /* 0x00000004290e7c36 */ /* 0x000fe20008000000 */
[----:B------:R-:W-:-:S12]  /*04a0*/  UIADD3 UR5, UPT, UPT, -UR5, UR6, URZ ;  /* 0x0000000605057290 */ /* 0x000fd8000fffe1ff */
.L_x_1526:
[----:B0-----:R-:W-:Y:S01]  /*04b0*/  UIADD3 UR4, UPT, UPT, UR7, -0x1, URZ ;  /* 0xffffffff07047890 */ /* 0x001fe2000fffe0ff */
[----:B------:R-:W-:Y:S05]  /*04c0*/  BSSY.RECONVERGENT B1, `(.L_x_1390) ;  /* 0x00005ca000017945 */ /* 0x000fea0003800200 */
[--C-:B------:R-:W-:Y:S02]  /*04d0*/  SHF.R.U64 R0, R38, UR4, R39.reuse ;  /* 0x0000000426007c19 */ /* 0x100fe40008001227 */
[----:B------:R-:W-:Y:S02]  /*04e0*/  SHF.R.U32.HI R2, RZ, UR4, R39 ;  /* 0x00000004ff027c19 */ /* 0x000fe40008011627 */
[----:B------:R-:W-:-:S04]  /*04f0*/  ISETP.NE.U32.AND P0, PT, R0, RZ, PT ;  /* 0x000000ff0000720c */ /* 0x000fc80003f05070 */
[----:B------:R-:W-:-:S13]  /*0500*/  ISETP.NE.AND.EX P0, PT, R2, RZ, PT, P0 ;  /* 0x000000ff0200720c */ /* 0x000fda0003f05300 */
[----:B------:R-:W-:Y:S05]  /*0510*/  @P0 BRA `(.L_x_1391) ;  /* 0x0000005c00100947 */ /* 0x000fea0003800000 */
[----:B------:R-:W-:Y:S01]  /*0520*/  MOV R12, R38 ;  /* 0x00000026000c7202 */ /* 0x000fe20000000f00 */
[----:B------:R-:W-:-:S07]  /*0530*/  IMAD.MOV.U32 R13, RZ, RZ, R39 ;  /* 0x000000ffff0d7224 */ /* 0x000fce00078e0027 */
.L_x_1525:
[----:B------:R-:W0:Y:S01]  /*0540*/  LDC R0, c[0x0][0x390] ;  /* 0x0000e400ff007b82 */ /* 0x000e220000000800 */
[----:B------:R-:W1:Y:S01]  /*0550*/  LDCU UR10, c[0x0][0x39c] ;  /* 0x00007380ff0a77ac */ /* 0x000e620008000800 */
[----:B------:R-:W-:Y:S01]  /*0560*/  BSSY.RECONVERGENT B0, `(.L_x_1392) ;  /* 0x00005b7000007945 */ /* 0x000fe20003800200 */
[----:B------:R-:W-:Y:S01]  /*0570*/  UMOV UR4, 0x1 ;  /* 0x0000000100047882 */ /* 0x000fe20000000000 */
[----:B------:R-:W2:Y:S01]  /*0580*/  LDCU UR9, c[0x0][0x380] ;  /* 0x00007000ff0977ac */ /* 0x000ea20008000800 */
[----:B------:R-:W-:-:S06]  /*0590*/  USHF.L.U32 UR4, UR4, UR7, URZ ;  /* 0x0000000704047299 */ /* 0x000fcc00080006ff */
[----:B------:R-:W-:Y:S01]  /*05a0*/  LEA R11, R12, UR4, 0x1 ;  /* 0x000000040c0b7c11 */ /* 0x000fe2000f8e08ff */
[----:B-1----:R-:W-:-:S04]  /*05b0*/  UIADD3 UR6, UPT, UPT, -UR7, UR10, URZ ;  /* 0x0000000a07067290 */ /* 0x002fc8000fffe1ff */
[----:B------:R-:W-:Y:S01]  /*05c0*/  VIADD R10, R11, 0x1 ;  /* 0x000000010b0a7836 */ /* 0x000fe20000000000 */
[----:B0-----:R-:W-:-:S04]  /*05d0*/  ISETP.LE.U32.AND P0, PT, R0, UR10, PT ;  /* 0x0000000a00007c0c */ /* 0x001fc8000bf03070 */
[----:B------:R-:W-:-:S04]  /*05e0*/  LOP3.LUT R9, R10, UR4, RZ, 0x3c, !PT ;  /* 0x000000040a097c12 */ /* 0x000fc8000f8e3cff */
[----:B------:R-:W-:-:S04]  /*05f0*/  SHF.L.U32 R9, R9, UR6, RZ ;  /* 0x0000000609097c19 */ /* 0x000fc800080006ff */
[----:B------:R-:W-:Y:S02]  /*0600*/  SHF.R.U32.HI R0, RZ, UR8, R9 ;  /* 0x00000008ff007c19 */ /* 0x000fe40008011609 */
[----:B------:R-:W-:-:S04]  /*0610*/  @!P0 SHF.L.U32 R0, R9, UR5, RZ ;  /* 0x0000000509008c19 */ /* 0x000fc800080006ff */
[----:B--2---:R-:W-:-:S13]  /*0620*/  ISETP.NE.AND P0, PT, R0, UR9, PT ;  /* 0x0000000900007c0c */ /* 0x004fda000bf05270 */
[----:B------:R-:W-:Y:S05]  /*0630*/  @P0 BRA `(.L_x_1393) ;  /* 0x0000005800a40947 */ /* 0x000fea0003800000 */
[----:B------:R-:W-:Y:S01]  /*0640*/  ISETP.GT.U32.AND P0, PT, R10, 0xd, PT ;  /* 0x0000000d0a00780c */ /* 0x000fe20003f04070 */
[----:B------:R-:W-:Y:S01]  /*0650*/  BSSY.RECONVERGENT B3, `(.L_x_1394) ;  /* 0x00003b7000037945 */ /* 0x000fe20003800200 */
[----:B------:R-:W-:Y:S02]  /*0660*/  IMAD.MOV.U32 R8, RZ, RZ, RZ ;  /* 0x000000ffff087224 */ /* 0x000fe400078e00ff */
[----:B------:R-:W-:-:S09]  /*0670*/  IMAD.MOV.U32 R7, RZ, RZ, RZ ;  /* 0x000000ffff077224 */ /* 0x000fd200078e00ff */
[----:B------:R-:W-:Y:S05]  /*0680*/  @P0 BRA `(.L_x_1395) ;  /* 0x0000001800d00947 */ /* 0x000fea0003800000 */
[----:B------:R-:W-:Y:S01]  /*0690*/  ISETP.GE.U32.AND P1, PT, R10, 0x2, PT ;  /* 0x000000020a00780c */ /* 0x000fe20003f26070 */
[----:B------:R-:W-:Y:S01]  /*06a0*/  BSSY.RECONVERGENT B2, `(.L_x_1396) ;  /* 0x00001b1000027945 */ /* 0x000fe20003800200 */
[----:B------:R-:W-:Y:S01]  /*06b0*/  IADD3 R32, P2, PT, R32, 0x1, RZ ;  /* 0x0000000120207810 */ /* 0x000fe20007f5e0ff */
[----:B------:R-:W-:Y:S01]  /*06c0*/  IMAD.MOV.U32 R5, RZ, RZ, RZ ;  /* 0x000000ffff057224 */ /* 0x000fe200078e00ff */
[----:B------:R-:W-:-:S03]  /*06d0*/  PLOP3.LUT P0, PT, PT, PT, PT, 0x80, 0x8 ;  /* 0x000000000008781c */ /* 0x000fc60003f0f070 */
[----:B------:R-:W-:-:S06]  /*06e0*/  IMAD.X R31, RZ, RZ, R31, P2 ;  /* 0x000000ffff1f7224 */ /* 0x000fcc00010e061f */
[----:B------:R-:W-:Y:S05]  /*06f0*/  @!P1 BRA `(.L_x_1397) ;  /* 0x0000001800ac9947 */ /* 0x000fea0003800000 */
[----:B------:R-:W-:Y:S01]  /*0700*/  VIADD R0, R11, 0xffffffff ;  /* 0xffffffff0b007836 */ /* 0x000fe20000000000 */
[----:B------:R-:W-:-:S04]  /*0710*/  PLOP3.LUT P0, PT, PT, PT, PT, 0x8, 0x80 ;  /* 0x000000000080781c */ /* 0x000fc80003f0e170 */
[----:B------:R-:W-:-:S13]  /*0720*/  ISETP.GE.U32.AND P1, PT, R0, 0x2, PT ;  /* 0x000000020000780c */ /* 0x000fda0003f26070 */
[----:B------:R-:W-:Y:S05]  /*0730*/  @!P1 BRA `(.L_x_1397) ;  /* 0x00000018009c9947 */ /* 0x000fea0003800000 */
[----:B------:R-:W-:Y:S01]  /*0740*/  UISETP.NE.AND UP0, UPT, UR7, URZ, UPT ;  /* 0x000000ff0700728c */ /* 0x000fe2000bf05270 */
[----:B------:R-:W-:-:S08]  /*0750*/  PLOP3.LUT P0, PT, PT, PT, PT, 0x80, 0x8 ;  /* 0x000000000008781c */ /* 0x000fd00003f0f070 */
[----:B------:R-:W-:Y:S05]  /*0760*/  BRA.U !UP0, `(.L_x_1397) ;  /* 0x0000001908907547 */ /* 0x000fea000b800000 */
[----:B------:R-:W-:Y:S02]  /*0770*/  ISETP.GE.U32.AND P1, PT, R10, 0x9, PT ;  /* 0x000000090a00780c */ /* 0x000fe40003f26070 */
[----:B------:R-:W-:-:S11]  /*0780*/  PLOP3.LUT P0, PT, PT, PT, PT, 0x8, 0x80 ;  /* 0x000000000080781c */ /* 0x000fd60003f0e170 */
[----:B------:R-:W-:Y:S05]  /*0790*/  @!P1 BRA `(.L_x_1397) ;  /* 0x0000001800849947 */ /* 0x000fea0003800000 */
[----:B------:R-:W-:Y:S02]  /*07a0*/  PRMT R0, R10, 0x9910, RZ ;  /* 0x000099100a007816 */ /* 0x000fe400000000ff */
[----:B------:R-:W-:-:S03]  /*07b0*/  PLOP3.LUT P0, PT, PT, PT, PT, 0x80, 0x8 ;  /* 0x000000000008781c */ /* 0x000fc60003f0f070 */
[----:B------:R-:W-:-:S05]  /*07c0*/  IMAD R0, R0, -0x55, RZ ;  /* 0xffffffab00007824 */ /* 0x000fca00078e02ff */
[----:B------:R-:W-:-:S04]  /*07d0*/  LOP3.LUT R0, R0, 0xff, RZ, 0xc0, !PT ;  /* 0x000000ff00007812 */ /* 0x000fc800078ec0ff */
[----:B------:R-:W-:-:S13]  /*07e0*/  ISETP.GE.U32.AND P1, PT, R0, 0x56, PT ;  /* 0x000000560000780c */ /* 0x000fda0003f26070 */
[----:B------:R-:W-:Y:S05]  /*07f0*/  @!P1 BRA `(.L_x_1397) ;  /* 0x00000018006c9947 */ /* 0x000fea0003800000 */
[----:B------:R-:W-:Y:S01]  /*0800*/  BSSY.RECONVERGENT B4, `(.L_x_1398) ;  /* 0x0000009000047945 */ /* 0x000fe20003800200 */
[----:B------:R-:W-:Y:S01]  /*0810*/  IMAD.MOV.U32 R0, RZ, RZ, RZ ;  /* 0x000000ffff007224 */ /* 0x000fe200078e00ff */
[----:B------:R-:W-:-:S07]  /*0820*/  MOV R2, R11 ;  /* 0x0000000b00027202 */ /* 0x000fce0000000f00 */
.L_x_1399:
[----:B------:R-:W-:Y:S01]  /*0830*/  LOP3.LUT P0, RZ, R2, 0x2, RZ, 0xc0, !PT ;  /* 0x0000000202ff7812 */ /* 0x000fe2000780c0ff */
[----:B------:R-:W-:Y:S01]  /*0840*/  IMAD.MOV.U32 R69, RZ, RZ, R0 ;  /* 0x000000ffff457224 */ /* 0x000fe200078e0000 */
[----:B------:R-:W-:Y:S01]  /*0850*/  SHF.R.U32.HI R71, RZ, 0x1, R2 ;  /* 0x00000001ff477819 */ /* 0x000fe20000011602 */
[----:B------:R-:W-:-:S04]  /*0860*/  VIADD R0, R0, 0x1 ;  /* 0x0000000100007836 */ /* 0x000fc80000000000 */
[----:B------:R-:W-:-:S06]  /*0870*/  IMAD.MOV.U32 R2, RZ, RZ, R71 ;  /* 0x000000ffff027224 */ /* 0x000fcc00078e0047 */
[----:B------:R-:W-:Y:S05]  /*0880*/  @!P0 BRA `(.L_x_1399) ;  /* 0xfffffffc00e88947 */ /* 0x000fea000383ffff */
[----:B------:R-:W-:Y:S05]  /*0890*/  BSYNC.RECONVERGENT B4 ;  /* 0x0000000000047941 */ /* 0x000fea0003800200 */
.L_x_1398:
[----:B------:R-:W0:Y:S02]  /*08a0*/  LDCU.64 UR10, c[0x3][URZ] ;  /* 0x00c00000ff0a77ac */ /* 0x000e240008000a00 */
[----:B0-----:R-:W-:-:S04]  /*08b0*/  ISETP.GT.U32.AND P0, PT, R10, UR10, PT ;  /* 0x0000000a0a007c0c */ /* 0x001fc8000bf04070 */
[----:B------:R-:W-:-:S13]  /*08c0*/  ISETP.GT.U32.AND.EX P0, PT, RZ, UR11, PT, P0 ;  /* 0x0000000bff007c0c */ /* 0x000fda000bf04100 */
[----:B------:R-:W-:Y:S05]  /*08d0*/  @!P0 BRA `(.L_x_1400) ;  /* 0x00000008000c8947 */ /* 0x000fea0003800000 */
[----:B------:R-:W0:Y:S01]  /*08e0*/  LDCU.64 UR10, c[0x3][URZ] ;  /* 0x00c00000ff0a77ac */ /* 0x000e220008000a00 */
[----:B------:R-:W-:Y:S01]  /*08f0*/  BSSY.RECONVERGENT B4, `(.L_x_1401) ;  /* 0x000004f000047945 */ /* 0x000fe20003800200 */
[----:B------:R-:W-:Y:S02]  /*0900*/  IMAD.MOV.U32 R2, RZ, RZ, 0x1 ;  /* 0x00000001ff027424 */ /* 0x000fe400078e00ff */
[----:B------:R-:W-:Y:S02]  /*0910*/  IMAD.MOV.U32 R0, RZ, RZ, RZ ;  /* 0x000000ffff007224 */ /* 0x000fe400078e00ff */
[----:B------:R-:W-:Y:S02]  /*0920*/  IMAD.MOV.U32 R70, RZ, RZ, R71 ;  /* 0x000000ffff467224 */ /* 0x000fe400078e0047 */
[----:B0-----:R-:W-:Y:S02]  /*0930*/  IMAD.U32 R74, RZ, RZ, UR10 ;  /* 0x0000000aff4a7e24 */ /* 0x001fe4000f8e00ff */
[----:B------:R-:W-:-:S07]  /*0940*/  IMAD.U32 R75, RZ, RZ, UR11 ;  /* 0x0000000bff4b7e24 */ /* 0x000fce000f8e00ff */
.L_x_1408:
        /* <DEDUP_REMOVED lines=8> */
[----:B------:R-:W-:-:S13]  /*09d0*/  ISETP.NE.U32.AND P0, PT, R3, RZ, PT ;  /* 0x000000ff0300720c */ /* 0x000fda0003f05070 */
[----:B------:R-:W-:Y:S05]  /*09e0*/  @P0 BRA `(.L_x_1404) ;  /* 0x0000000000500947 */ /* 0x000fea0003800000 */
[----:B------:R-:W0:Y:S01]  /*09f0*/  I2F.U32.RP R0, R10 ;  /* 0x0000000a00007306 */ /* 0x000e220000209000 */
[----:B------:R-:W-:Y:S01]  /*0a00*/  IMAD.MOV R43, RZ, RZ, -R10 ;  /* 0x000000ffff2b7224 */ /* 0x000fe200078e0a0a */
[----:B------:R-:W-:-:S06]  /*0a10*/  ISETP.NE.U32.AND P1, PT, R10, RZ, PT ;  /* 0x000000ff0a00720c */ /* 0x000fcc0003f25070 */
[----:B0-----:R-:W0:Y:S02]  /*0a20*/  MUFU.RCP R0, R0 ;  /* 0x0000000000007308 */ /* 0x001e240000001000 */
[----:B0-----:R-:W-:Y:S02]  /*0a30*/  VIADD R2, R0, 0xffffffe ;  /* 0x0ffffffe00027836 */ /* 0x001fe40000000000 */
[----:B------:R-:W-:-:S04]  /*0a40*/  IMAD.MOV.U32 R0, RZ, RZ, RZ ;  /* 0x000000ffff007224 */ /* 0x000fc800078e00ff */
[----:B------:R0:W1:Y:S02]  /*0a50*/  F2I.FTZ.U32.TRUNC.NTZ R3, R2 ;  /* 0x0000000200037305 */ /* 0x000064000021f000 */
[----:B0-----:R-:W-:Y:S02]  /*0a60*/  IMAD.MOV.U32 R2, RZ, RZ, RZ ;  /* 0x000000ffff027224 */ /* 0x001fe400078e00ff */
[----:B-1----:R-:W-:-:S04]  /*0a70*/  IMAD R43, R43, R3, RZ ;  /* 0x000000032b2b7224 */ /* 0x002fc800078e02ff */
        /* <DEDUP_REMOVED lines=8> */
[----:B------:R-:W-:-:S05]  /*0b00*/  @!P1 LOP3.LUT R43, RZ, R10, RZ, 0x33, !PT ;  /* 0x0000000aff2b9212 */ /* 0x000fca00078e33ff */
[----:B------:R-:W-:Y:S01]  /*0b10*/  IMAD.MOV.U32 R2, RZ, RZ, R43 ;  /* 0x000000ffff027224 */ /* 0x000fe200078e002b */
[----:B------:R-:W-:Y:S06]  /*0b20*/  BRA `(.L_x_1403) ;  /* 0x0000000000187947 */ /* 0x000fec0003800000 */
.L_x_1404:
[----:B------:R-:W-:Y:S01]  /*0b30*/  MOV R6, R42 ;  /* 0x0000002a00067202 */ /* 0x000fe20000000f00 */
[----:B------:R-:W-:Y:S01]  /*0b40*/  IMAD.MOV.U32 R4, RZ, RZ, R10 ;  /* 0x000000ffff047224 */ /* 0x000fe200078e000a */
[----:B------:R-:W-:-:S07]  /*0b50*/  MOV R66, 0xb70 ;  /* 0x00000b7000427802 */ /* 0x000fce0000000f00 */
[----:B------:R-:W-:Y:S05]  /*0b60*/  CALL.REL.NOINC `($__internal_1_$__cuda_sm20_rem_u64) ;  /* 0x00000070006c7944 */ /* 0x000fea0003c00000 */
[----:B------:R-:W-:Y:S02]  /*0b70*/  IMAD.MOV.U32 R2, RZ, RZ, R42 ;  /* 0x000000ffff027224 */ /* 0x000fe400078e002a */
[----:B------:R-:W-:-:S07]  /*0b80*/  IMAD.MOV.U32 R0, RZ, RZ, R43 ;  /* 0x000000ffff007224 */ /* 0x000fce00078e002b */
.L_x_1403:
[----:B------:R-:W-:Y:S05]  /*0b90*/  BSYNC.RECONVERGENT B5 ;  /* 0x0000000000057941 */ /* 0x000fea0003800200 */
.L_x_1402:
[-C--:B------:R-:W-:Y:S01]  /*0ba0*/  IMAD R3, R75, R74.reuse, RZ ;  /* 0x0000004a4b037224 */ /* 0x080fe200078e02ff */
[----:B------:R-:W-:Y:S01]  /*0bb0*/  BSSY.RECONVERGENT B5, `(.L_x_1405) ;  /* 0x000001f000057945 */ /* 0x000fe20003800200 */
[----:B------:R-:W-:-:S04]  /*0bc0*/  IMAD.WIDE.U32 R42, R74, R74, RZ ;  /* 0x0000004a4a2a7225 */ /* 0x000fc800078e00ff */
[----:B------:R-:W-:-:S04]  /*0bd0*/  IMAD R3, R74, R75, R3 ;  /* 0x0000004b4a037224 */ /* 0x000fc800078e0203 */
[----:B------:R-:W-:-:S05]  /*0be0*/  IMAD.IADD R3, R43, 0x1, R3 ;  /* 0x000000012b037824 */ /* 0x000fca00078e0203 */
[----:B------:R-:W-:-:S13]  /*0bf0*/  ISETP.NE.U32.AND P0, PT, R3, RZ, PT ;  /* 0x000000ff0300720c */ /* 0x000fda0003f05070 */
[----:B------:R-:W-:Y:S05]  /*0c00*/  @P0 BRA `(.L_x_1406) ;  /* 0x00000000004c0947 */ /* 0x000fea0003800000 */
[----:B------:R-:W0:Y:S01]  /*0c10*/  I2F.U32.RP R4, R10 ;  /* 0x0000000a00047306 */ /* 0x000e220000209000 */
[----:B------:R-:W-:Y:S01]  /*0c20*/  IMAD.MOV R3, RZ, RZ, -R10 ;  /* 0x000000ffff037224 */ /* 0x000fe200078e0a0a */
[----:B------:R-:W-:Y:S01]  /*0c30*/  ISETP.NE.U32.AND P1, PT, R10, RZ, PT ;  /* 0x000000ff0a00720c */ /* 0x000fe20003f25070 */
[----:B------:R-:W-:-:S05]  /*0c40*/  IMAD.MOV.U32 R75, RZ, RZ, RZ ;  /* 0x000000ffff4b7224 */ /* 0x000fca00078e00ff */
[----:B0-----:R-:W0:Y:S02]  /*0c50*/  MUFU.RCP R4, R4 ;  /* 0x0000000400047308 */ /* 0x001e240000001000 */
[----:B0-----:R-:W-:-:S06]  /*0c60*/  VIADD R66, R4, 0xffffffe ;  /* 0x0ffffffe04427836 */ /* 0x001fcc0000000000 */
        /* <DEDUP_REMOVED lines=8> */
[----:B------:R-:W-:-:S04]  /*0cf0*/  @P0 IADD3 R74, PT, PT, -R10, R74, RZ ;  /* 0x0000004a0a4a0210 */ /* 0x000fc80007ffe1ff */
[----:B------:R-:W-:-:S13]  /*0d00*/  ISETP.GE.U32.AND P0, PT, R74, R10, PT ;  /* 0x0000000a4a00720c */ /* 0x000fda0003f06070 */
[----:B------:R-:W-:Y:S01]  /*0d10*/  @P0 IMAD.IADD R74, R74, 0x1, -R10 ;  /* 0x000000014a4a0824 */ /* 0x000fe200078e0a0a */
[----:B------:R-:W-:Y:S01]  /*0d20*/  @!P1 LOP3.LUT R74, RZ, R10, RZ, 0x33, !PT ;  /* 0x0000000aff4a9212 */ /* 0x000fe200078e33ff */
[----:B------:R-:W-:Y:S06]  /*0d30*/  BRA `(.L_x_1407) ;  /* 0x0000000000187947 */ /* 0x000fec0003800000 */
.L_x_1406:
[----:B------:R-:W-:Y:S01]  /*0d40*/  IMAD.MOV.U32 R6, RZ, RZ, R42 ;  /* 0x000000ffff067224 */ /* 0x000fe200078e002a */
[----:B------:R-:W-:Y:S01]  /*0d50*/  MOV R66, 0xd80 ;  /* 0x00000d8000427802 */ /* 0x000fe20000000f00 */
[----:B------:R-:W-:-:S07]  /*0d60*/  IMAD.MOV.U32 R4, RZ, RZ, R10 ;  /* 0x000000ffff047224 */ /* 0x000fce00078e000a */
[----:B------:R-:W-:Y:S05]  /*0d70*/  CALL.REL.NOINC `($__internal_1_$__cuda_sm20_rem_u64) ;  /* 0x0000006c00e87944 */ /* 0x000fea0003c00000 */
[----:B------:R-:W-:Y:S02]  /*0d80*/  IMAD.MOV.U32 R74, RZ, RZ, R42 ;  /* 0x000000ffff4a7224 */ /* 0x000fe400078e002a */
[----:B------:R-:W-:-:S07]  /*0d90*/  IMAD.MOV.U32 R75, RZ, RZ, R43 ;  /* 0x000000ffff4b7224 */ /* 0x000fce00078e002b */
.L_x_1407:
[----:B------:R-:W-:Y:S05]  /*0da0*/  BSYNC.RECONVERGENT B5 ;  /* 0x0000000000057941 */ /* 0x000fea0003800200 */
.L_x_1405:
[----:B------:R-:W-:Y:S02]  /*0db0*/  ISETP.GT.U32.AND P0, PT, R70, 0x1, PT ;  /* 0x000000014600780c */ /* 0x000fe40003f04070 */
[----:B------:R-:W-:-:S11]  /*0dc0*/  SHF.R.U32.HI R70, RZ, 0x1, R70 ;  /* 0x00000001ff467819 */ /* 0x000fd60000011646 */
[----:B------:R-:W-:Y:S05]  /*0dd0*/  @P0 BRA `(.L_x_1408) ;  /* 0xfffffff800dc0947 */ /* 0x000fea000383ffff */
[----:B------:R-:W-:Y:S05]  /*0de0*/  BSYNC.RECONVERGENT B4 ;  /* 0x0000000000047941 */ /* 0x000fea0003800200 */
.L_x_1401:
        /* <DEDUP_REMOVED lines=9> */
.L_x_1412:
        /* <DEDUP_REMOVED lines=12> */
[----:B0-----:R-:W-:-:S06]  /*0f40*/  IADD3 R6, PT, PT, R4, 0xffffffe, RZ ;  /* 0x0ffffffe04067810 */ /* 0x001fcc0007ffe0ff */
[----:B------:R-:W0:Y:S02]  /*0f50*/  F2I.FTZ.U32.TRUNC.NTZ R3, R6 ;  /* 0x0000000600037305 */ /* 0x000e24000021f000 */
[----:B0-----:R-:W-:-:S04]  /*0f60*/  IMAD R43, R43, R3, RZ ;  /* 0x000000032b2b7224 */ /* 0x001fc800078e02ff */
[----:B------:R-:W-:-:S06]  /*0f70*/  IMAD.HI.U32 R43, R3, R43, R2 ;  /* 0x0000002b032b7227 */ /* 0x000fcc00078e0002 */
[----:B------:R-:W-:-:S04]  /*0f80*/  IMAD.HI.U32 R0, R43, R42, RZ ;  /* 0x0000002a2b007227 */ /* 0x000fc800078e00ff */
[----:B------:R-:W-:Y:S02]  /*0f90*/  IMAD.MOV R3, RZ, RZ, -R0 ;  /* 0x000000ffff037224 */ /* 0x000fe400078e0a00 */
[----:B------:R-:W-:Y:S02]  /*0fa0*/  IMAD.MOV.U32 R0, RZ, RZ, RZ ;  /* 0x000000ffff007224 */ /* 0x000fe400078e00ff */
[----:B------:R-:W-:-:S05]  /*0fb0*/  IMAD R2, R10, R3, R42 ;  /* 0x000000030a027224 */ /* 0x000fca00078e022a */
[----:B------:R-:W-:-:S13]  /*0fc0*/  ISETP.GE.U32.AND P0, PT, R2, R10, PT ;  /* 0x0000000a0200720c */ /* 0x000fda0003f06070 */
[----:B------:R-:W-:-:S05]  /*0fd0*/  @P0 IMAD.IADD R2, R2, 0x1, -R10 ;  /* 0x0000000102020824 */ /* 0x000fca00078e0a0a */
[----:B------:R-:W-:-:S13]  /*0fe0*/  ISETP.GE.U32.AND P0, PT, R2, R10, PT ;  /* 0x0000000a0200720c */ /* 0x000fda0003f06070 */
[----:B------:R-:W-:Y:S01]  /*0ff0*/  @P0 IMAD.IADD R2, R2, 0x1, -R10 ;  /* 0x0000000102020824 */ /* 0x000fe200078e0a0a */
[----:B------:R-:W-:Y:S01]  /*1000*/  @!P1 LOP3.LUT R2, RZ, R10, RZ, 0x33, !PT ;  /* 0x0000000aff029212 */ /* 0x000fe200078e33ff */
[----:B------:R-:W-:Y:S06]  /*1010*/  BRA `(.L_x_1411) ;  /* 0x0000000000187947 */ /* 0x000fec0003800000 */
.L_x_1410:
[----:B------:R-:W-:Y:S01]  /*1020*/  IMAD.MOV.U32 R6, RZ, RZ, R42 ;  /* 0x000000ffff067224 */ /* 0x000fe200078e002a */
[----:B------:R-:W-:Y:S01]  /*1030*/  MOV R66, 0x1060 ;  /* 0x0000106000427802 */ /* 0x000fe20000000f00 */
[----:B------:R-:W-:-:S07]  /*1040*/  IMAD.MOV.U32 R4, RZ, RZ, R10 ;  /* 0x000000ffff047224 */ /* 0x000fce00078e000a */
[----:B------:R-:W-:Y:S05]  /*1050*/  CALL.REL.NOINC `($__internal_1_$__cuda_sm20_rem_u64) ;  /* 0x0000006c00307944 */ /* 0x000fea0003c00000 */
[----:B------:R-:W-:Y:S01]  /*1060*/  MOV R2, R42 ;  /* 0x0000002a00027202 */ /* 0x000fe20000000f00 */
[----:B------:R-:W-:-:S07]  /*1070*/  IMAD.MOV.U32 R0, RZ, RZ, R43 ;  /* 0x000000ffff007224 */ /* 0x000fce00078e002b */
.L_x_1411:
[----:B------:R-:W-:Y:S05]  /*1080*/  BSYNC.RECONVERGENT B4 ;  /* 0x0000000000047941 */ /* 0x000fea0003800200 */
.L_x_1409:
        /* <DEDUP_REMOVED lines=8> */
.L_x_1400:
        /* <DEDUP_REMOVED lines=11> */
.L_x_1421:
        /* <DEDUP_REMOVED lines=29> */
.L_x_1417:
[----:B------:R-:W-:Y:S01]  /*1390*/  IMAD.MOV.U32 R6, RZ, RZ, R42 ;  /* 0x000000ffff067224 */ /* 0x000fe200078e002a */
[----:B------:R-:W-:Y:S01]  /*13a0*/  MOV R66, 0x13d0 ;  /* 0x000013d000427802 */ /* 0x000fe20000000f00 */
[----:B------:R-:W-:-:S07]  /*13b0*/  IMAD.MOV.U32 R4, RZ, RZ, R10 ;  /* 0x000000ffff047224 */ /* 0x000fce00078e000a */
[----:B------:R-:W-:Y:S05]  /*13c0*/  CALL.REL.NOINC `($__internal_1_$__cuda_sm20_rem_u64) ;  /* 0x0000006800547944 */ /* 0x000fea0003c00000 */
[----:B------:R-:W-:Y:S01]  /*13d0*/  MOV R2, R42 ;  /* 0x0000002a00027202 */ /* 0x000fe20000000f00 */
[----:B------:R-:W-:-:S07]  /*13e0*/  IMAD.MOV.U32 R0, RZ, RZ, R43 ;  /* 0x000000ffff007224 */ /* 0x000fce00078e002b */
.L_x_1416:
[----:B------:R-:W-:Y:S05]  /*13f0*/  BSYNC.RECONVERGENT B5 ;  /* 0x0000000000057941 */ /* 0x000fea0003800200 */
.L_x_1415:
        /* <DEDUP_REMOVED lines=10> */
[----:B------:R-:W-:-:S05]  /*14a0*/  HFMA2 R75, -RZ, RZ, 0, 0 ;  /* 0x00000000ff4b7431 */ /* 0x000fca00000001ff */
        /* <DEDUP_REMOVED lines=15> */
.L_x_1419:
[----:B------:R-:W-:Y:S01]  /*15a0*/  IMAD.MOV.U32 R6, RZ, RZ, R42 ;  /* 0x000000ffff067224 */ /* 0x000fe200078e002a */
[----:B------:R-:W-:Y:S01]  /*15b0*/  MOV R66, 0x15e0 ;  /* 0x000015e000427802 */ /* 0x000fe20000000f00 */
[----:B------:R-:W-:-:S07]  /*15c0*/  IMAD.MOV.U32 R4, RZ, RZ, R10 ;  /* 0x000000ffff047224 */ /* 0x000fce00078e000a */
[----:B------:R-:W-:Y:S05]  /*15d0*/  CALL.REL.NOINC `($__internal_1_$__cuda_sm20_rem_u64) ;  /* 0x0000006400d07944 */ /* 0x000fea0003c00000 */
[----:B------:R-:W-:Y:S02]  /*15e0*/  IMAD.MOV.U32 R74, RZ, RZ, R42 ;  /* 0x000000ffff4a7224 */ /* 0x000fe400078e002a */
[----:B------:R-:W-:-:S07]  /*15f0*/  IMAD.MOV.U32 R75, RZ, RZ, R43 ;  /* 0x000000ffff4b7224 */ /* 0x000fce00078e002b */
.L_x_1420:
[----:B------:R-:W-:Y:S05]  /*1600*/  BSYNC.RECONVERGENT B5 ;  /* 0x0000000000057941 */ /* 0x000fea0003800200 */
.L_x_1418:
[----:B------:R-:W-:Y:S02]  /*1610*/  ISETP.GT.U32.AND P0, PT, R70, 0x1, PT ;  /* 0x000000014600780c */ /* 0x000fe40003f04070 */
[----:B------:R-:W-:-:S11]  /*1620*/  SHF.R.U32.HI R70, RZ, 0x1, R70 ;  /* 0x00000001ff467819 */ /* 0x000fd60000011646 */
[----:B------:R-:W-:Y:S05]  /*1630*/  @P0 BRA `(.L_x_1421) ;  /* 0xfffffff800e00947 */ /* 0x000fea000383ffff */
[----:B------:R-:W-:Y:S05]  /*1640*/  BSYNC.RECONVERGENT B4 ;  /* 0x0000000000047941 */ /* 0x000fea0003800200 */
.L_x_1414:
        /* <DEDUP_REMOVED lines=9> */
.L_x_1425:
        /* <DEDUP_REMOVED lines=8> */
[----:B------:R-:W-:Y:S02]  /*1760*/  HFMA2 R2, -RZ, RZ, 0, 0 ;  /* 0x00000000ff027431 */ /* 0x000fe400000001ff */
[----:B------:R-:W-:Y:S01]  /*1770*/  IMAD.MOV R43, RZ, RZ, -R10 ;  /* 0x000000ffff2b7224 */ /* 0x000fe200078e0a0a */
[----:B------:R-:W-:-:S04]  /*1780*/  ISETP.NE.U32.AND P1, PT, R10, RZ, PT ;  /* 0x000000ff0a00720c */ /* 0x000fc80003f25070 */
[----:B0-----:R-:W0:Y:S02]  /*1790*/  MUFU.RCP R4, R4 ;  /* 0x0000000400047308 */ /* 0x001e240000001000 */
[----:B0-----:R-:W-:-:S06]  /*17a0*/  VIADD R6, R4, 0xffffffe ;  /* 0x0ffffffe04067836 */ /* 0x001fcc0000000000 */
        /* <DEDUP_REMOVED lines=13> */
.L_x_1423:
[----:B------:R-:W-:Y:S01]  /*1880*/  IMAD.MOV.U32 R6, RZ, RZ, R42 ;  /* 0x000000ffff067224 */ /* 0x000fe200078e002a */
[----:B------:R-:W-:Y:S01]  /*1890*/  MOV R66, 0x18c0 ;  /* 0x000018c000427802 */ /* 0x000fe20000000f00 */
[----:B------:R-:W-:-:S07]  /*18a0*/  IMAD.MOV.U32 R4, RZ, RZ, R10 ;  /* 0x000000ffff047224 */ /* 0x000fce00078e000a */
[----:B------:R-:W-:Y:S05]  /*18b0*/  CALL.REL.NOINC `($__internal_1_$__cuda_sm20_rem_u64) ;  /* 0x0000006400187944 */ /* 0x000fea0003c00000 */
[----:B------:R-:W-:Y:S02]  /*18c0*/  IMAD.MOV.U32 R2, RZ, RZ, R42 ;  /* 0x000000ffff027224 */ /* 0x000fe400078e002a */
[----:B------:R-:W-:-:S07]  /*18d0*/  IMAD.MOV.U32 R0, RZ, RZ, R43 ;  /* 0x000000ffff007224 */ /* 0x000fce00078e002b */
.L_x_1424:
[----:B------:R-:W-:Y:S05]  /*18e0*/  BSYNC.RECONVERGENT B4 ;  /* 0x0000000000047941 */ /* 0x000fea0003800200 */
.L_x_1422:
        /* <DEDUP_REMOVED lines=8> */
.L_x_1413:
[----:B------:R-:W0:Y:S01]  /*1970*/  LDCU.64 UR10, c[0x3][0x10] ;  /* 0x00c00200ff0a77ac */ /* 0x000e220008000a00 */
[----:B------:R-:W-:Y:S02]  /*1980*/  PLOP3.LUT P0, PT, PT, PT, PT, 0x8, 0x80 ;  /* 0x000000000080781c */ /* 0x000fe40003f0e170 */
[----:B0-----:R-:W-:-:S04]  /*1990*/  ISETP.GT.U32.AND P1, PT, R10, UR10, PT ;  /* 0x0000000a0a007c0c */ /* 0x001fc8000bf24070 */
[----:B------:R-:W-:-:S13]  /*19a0*/  ISETP.GT.U32.AND.EX P1, PT, RZ, UR11, PT, P1 ;  /* 0x0000000bff007c0c */ /* 0x000fda000bf24110 */
[----:B------:R-:W-:Y:S05]  /*19b0*/  @!P1 BRA `(.L_x_1397) ;  /* 0x0000000400fc9947 */ /* 0x000fea0003800000 */
[----:B------:R-:W0:Y:S01]  /*19c0*/  LDCU.64 UR10, c[0x3][0x10] ;  /* 0x00c00200ff0a77ac */ /* 0x000e220008000a00 */
[----:B------:R-:W-:Y:S01]  /*19d0*/  BSSY.RECONVERGENT B4, `(.L_x_1426) ;  /* 0x000004d000047945 */ /* 0x000fe20003800200 */
[----:B------:R-:W-:Y:S02]  /*19e0*/  IMAD.MOV.U32 R2, RZ, RZ, 0x1 ;  /* 0x00000001ff027424 */ /* 0x000fe400078e00ff */
[----:B------:R-:W-:Y:S02]  /*19f0*/  IMAD.MOV.U32 R0, RZ, RZ, RZ ;  /* 0x000000ffff007224 */ /* 0x000fe400078e00ff */
[----:B0-----:R-:W-:Y:S02]  /*1a00*/  IMAD.U32 R74, RZ, RZ, UR10 ;  /* 0x0000000aff4a7e24 */ /* 0x001fe4000f8e00ff */
[----:B------:R-:W-:-:S07]  /*1a10*/  IMAD.U32 R75, RZ, RZ, UR11 ;  /* 0x0000000bff4b7e24 */ /* 0x000fce000f8e00ff */
.L_x_1433:
        /* <DEDUP_REMOVED lines=16> */
[----:B------:R-:W0:Y:S02]  /*1b20*/  F2I.FTZ.U32.TRUNC.NTZ R3, R6 ;  /* 0x0000000600037305 */ /* 0x000e24000021f000 */
[----:B0-----:R-:W-:-:S04]  /*1b30*/  IMAD R43, R43, R3, RZ ;  /* 0x000000032b2b7224 */ /* 0x001fc800078e02ff */
[----:B------:R-:W-:-:S06]  /*1b40*/  IMAD.HI.U32 R43, R3, R43, R2 ;  /* 0x0000002b032b7227 */ /* 0x000fcc00078e0002 */
[----:B------:R-:W-:-:S05]  /*1b50*/  IMAD.HI.U32 R0, R43, R42, RZ ;  /* 0x0000002a2b007227 */ /* 0x000fca00078e00ff */
[----:B------:R-:W-:Y:S01]  /*1b60*/  IADD3 R3, PT, PT, -R0, RZ, RZ ;  /* 0x000000ff00037210 */ /* 0x000fe20007ffe1ff */
[----:B------:R-:W-:-:S04]  /*1b70*/  IMAD.MOV.U32 R0, RZ, RZ, RZ ;  /* 0x000000ffff007224 */ /* 0x000fc800078e00ff */
[----:B------:R-:W-:-:S05]  /*1b80*/  IMAD R2, R10, R3, R42 ;  /* 0x000000030a027224 */ /* 0x000fca00078e022a */
[----:B------:R-:W-:-:S13]  /*1b90*/  ISETP.GE.U32.AND P0, PT, R2, R10, PT ;  /* 0x0000000a0200720c */ /* 0x000fda0003f06070 */
[----:B------:R-:W-:-:S05]  /*1ba0*/  @P0 IMAD.IADD R2, R2, 0x1, -R10 ;  /* 0x0000000102020824 */ /* 0x000fca00078e0a0a */
[----:B------:R-:W-:-:S13]  /*1bb0*/  ISETP.GE.U32.AND P0, PT, R2, R10, PT ;  /* 0x0000000a0200720c */ /* 0x000fda0003f06070 */
[----:B------:R-:W-:Y:S01]  /*1bc0*/  @P0 IMAD.IADD R2, R2, 0x1, -R10 ;  /* 0x0000000102020824 */ /* 0x000fe200078e0a0a */
[----:B------:R-:W-:Y:S01]  /*1bd0*/  @!P1 LOP3.LUT R2, RZ, R10, RZ, 0x33, !PT ;  /* 0x0000000aff029212 */ /* 0x000fe200078e33ff */
[----:B------:R-:W-:Y:S06]  /*1be0*/  BRA `(.L_x_1428) ;  /* 0x0000000000187947 */ /* 0x000fec0003800000 */
.L_x_1429:
[----:B------:R-:W-:Y:S01]  /*1bf0*/  IMAD.MOV.U32 R6, RZ, RZ, R42 ;  /* 0x000000ffff067224 */ /* 0x000fe200078e002a */
[----:B------:R-:W-:Y:S01]  /*1c00*/  MOV R66, 0x1c30 ;  /* 0x00001c3000427802 */ /* 0x000fe20000000f00 */
[----:B------:R-:W-:-:S07]  /*1c10*/  IMAD.MOV.U32 R4, RZ, RZ, R10 ;  /* 0x000000ffff047224 */ /* 0x000fce00078e000a */
[----:B------:R-:W-:Y:S05]  /*1c20*/  CALL.REL.NOINC `($__internal_1_$__cuda_sm20_rem_u64) ;  /* 0x00000060003c7944 */ /* 0x000fea0003c00000 */
[----:B------:R-:W-:Y:S02]  /*1c30*/  IMAD.MOV.U32 R2, RZ, RZ, R42 ;  /* 0x000000ffff027224 */ /* 0x000fe400078e002a */
[----:B------:R-:W-:-:S07]  /*1c40*/  IMAD.MOV.U32 R0, RZ, RZ, R43 ;  /* 0x000000ffff007224 */ /* 0x000fce00078e002b */
.L_x_1428:
[----:B------:R-:W-:Y:S05]  /*1c50*/  BSYNC.RECONVERGENT B5 ;  /* 0x0000000000057941 */ /* 0x000fea0003800200 */
.L_x_1427:
        /* <DEDUP_REMOVED lines=26> */
.L_x_1431:
[----:B------:R-:W-:Y:S01]  /*1e00*/  IMAD.MOV.U32 R6, RZ, RZ, R42 ;  /* 0x000000ffff067224 */ /* 0x000fe200078e002a */
[----:B------:R-:W-:Y:S01]  /*1e10*/  MOV R66, 0x1e40 ;  /* 0x00001e4000427802 */ /* 0x000fe20000000f00 */
[----:B------:R-:W-:-:S07]  /*1e20*/  IMAD.MOV.U32 R4, RZ, RZ, R10 ;  /* 0x000000ffff047224 */ /* 0x000fce00078e000a */
[----:B------:R-:W-:Y:S05]  /*1e30*/  CALL.REL.NOINC `($__internal_1_$__cuda_sm20_rem_u64) ;  /* 0x0000005c00b87944 */ /* 0x000fea0003c00000 */
[----:B------:R-:W-:Y:S01]  /*1e40*/  MOV R74, R42 ;  /* 0x0000002a004a7202 */ /* 0x000fe20000000f00 */
[----:B------:R-:W-:-:S07]  /*1e50*/  IMAD.MOV.U32 R75, RZ, RZ, R43 ;  /* 0x000000ffff4b7224 */ /* 0x000fce00078e002b */
.L_x_1432:
[----:B------:R-:W-:Y:S05]  /*1e60*/  BSYNC.RECONVERGENT B5 ;  /* 0x0000000000057941 */ /* 0x000fea0003800200 */
.L_x_1430:
[----:B------:R-:W-:Y:S02]  /*1e70*/  ISETP.GT.U32.AND P0, PT, R71, 0x1, PT ;  /* 0x000000014700780c */ /* 0x000fe40003f04070 */
[----:B------:R-:W-:-:S11]  /*1e80*/  SHF.R.U32.HI R71, RZ, 0x1, R71 ;  /* 0x00000001ff477819 */ /* 0x000fd60000011647 */
[----:B------:R-:W-:Y:S05]  /*1e90*/  @P0 BRA `(.L_x_1433) ;  /* 0xfffffff800e00947 */ /* 0x000fea000383ffff */
[----:B------:R-:W-:Y:S05]  /*1ea0*/  BSYNC.RECONVERGENT B4 ;  /* 0x0000000000047941 */ /* 0x000fea0003800200 */
.L_x_1426:
        /* <DEDUP_REMOVED lines=10> */
.L_x_1437:
        /* <DEDUP_REMOVED lines=23> */
[----:B------:R-:W-:Y:S02]  /*20c0*/  @P0 IADD3 R2, PT, PT, -R10, R2, RZ ;  /* 0x000000020a020210 */ /* 0x000fe40007ffe1ff */
[----:B------:R-:W-:Y:S01]  /*20d0*/  @!P1 LOP3.LUT R2, RZ, R10, RZ, 0x33, !PT ;  /* 0x0000000aff029212 */ /* 0x000fe200078e33ff */
[----:B------:R-:W-:Y:S06]  /*20e0*/  BRA `(.L_x_1436) ;  /* 0x0000000000187947 */ /* 0x000fec0003800000 */
.L_x_1435:
[----:B------:R-:W-:Y:S01]  /*20f0*/  IMAD.MOV.U32 R6, RZ, RZ, R42 ;  /* 0x000000ffff067224 */ /* 0x000fe200078e002a */
[----:B------:R-:W-:Y:S01]  /*2100*/  MOV R66, 0x2130 ;  /* 0x0000213000427802 */ /* 0x000fe20000000f00 */
[----:B------:R-:W-:-:S07]  /*2110*/  IMAD.MOV.U32 R4, RZ, RZ, R10 ;  /* 0x000000ffff047224 */ /* 0x000fce00078e000a */
[----:B------:R-:W-:Y:S05]  /*2120*/  CALL.REL.NOINC `($__internal_1_$__cuda_sm20_rem_u64) ;  /* 0x0000005800fc7944 */ /* 0x000fea0003c00000 */
[----:B------:R-:W-:Y:S02]  /*2130*/  IMAD.MOV.U32 R2, RZ, RZ, R42 ;  /* 0x000000ffff027224 */ /* 0x000fe400078e002a */
[----:B------:R-:W-:-:S07]  /*2140*/  IMAD.MOV.U32 R0, RZ, RZ, R43 ;  /* 0x000000ffff007224 */ /* 0x000fce00078e002b */
.L_x_1436:
[----:B------:R-:W-:Y:S05]  /*2150*/  BSYNC.RECONVERGENT B4 ;  /* 0x0000000000047941 */ /* 0x000fea0003800200 */
.L_x_1434:
[----:B------:R-:W-:Y:S01]  /*2160*/  VIADD R70, R70, 0x1 ;  /* 0x0000000146467836 */ /* 0x000fe20000000000 */
[----:B------:R-:W-:-:S04]  /*2170*/  ISETP.NE.U32.AND P0, PT, R2, R11, PT ;  /* 0x0000000b0200720c */ /* 0x000fc80003f05070 */
[----:B------:R-:W-:Y:S02]  /*2180*/  ISETP.NE.AND.EX P0, PT, R0, RZ, PT, P0 ;  /* 0x000000ff0000720c */ /* 0x000fe40003f05300 */
[----:B------:R-:W-:-:S13]  /*2190*/  ISETP.NE.AND P1, PT, R70, R69, PT ;  /* 0x000000454600720c */ /* 0x000fda0003f25270 */
[----:B------:R-:W-:Y:S05]  /*21a0*/  @P0 BRA P1, `(.L_x_1437) ;  /* 0xfffffffc00680947 */ /* 0x000fea000083ffff */
.L_x_1397:
[----:B------:R-:W-:Y:S05]  /*21b0*/  BSYNC.RECONVERGENT B2 ;  /* 0x0000000000027941 */ /* 0x000fea0003800200 */
.L_x_1396:
[----:B------:R-:W-:Y:S05]  /*21c0*/  BRA `(.L_x_1438) ;  /* 0x0000001c00fc7947 */ /* 0x000fea0003800000 */
.L_x_1395:
[----:B------:R-:W-:Y:S02]  /*21d0*/  SHF.R.U32.HI R2, RZ, 0x1, R10 ;  /* 0x00000001ff027819 */ /* 0x000fe4000001160a */
[----:B------:R-:W-:Y:S02]  /*21e0*/  LOP3.LUT R0, R10, 0x55555555, RZ, 0xc0, !PT ;  /* 0x555555550a007812 */ /* 0x000fe400078ec0ff */
[----:B------:R-:W-:-:S04]  /*21f0*/  LOP3.LUT R2, R2, 0x55555555, RZ, 0xc0, !PT ;  /* 0x5555555502027812 */ /* 0x000fc800078ec0ff */
[----:B------:R-:W-:Y:S08]  /*2200*/  POPC R0, R0 ;  /* 0x0000000000007309 */ /* 0x000ff00000000000 */
[----:B------:R-:W0:Y:S02]  /*2210*/  POPC R3, R2 ;  /* 0x0000000200037309 */ /* 0x000e240000000000 */
[----:B0-----:R-:W-:-:S05]  /*2220*/  IMAD.IADD R3, R0, 0x1, -R3 ;  /* 0x0000000100037824 */ /* 0x001fca00078e0a03 */
        /* <DEDUP_REMOVED lines=10> */
[--C-:B------:R-:W-:Y:S02]  /*22d0*/  SHF.R.U32.HI R0, RZ, 0x8, R10.reuse ;  /* 0x00000008ff007819 */ /* 0x100fe4000001160a */
[----:B------:R-:W-:Y:S02]  /*22e0*/  SHF.R.U32.HI R2, RZ, 0x10, R10 ;  /* 0x00000010ff027819 */ /* 0x000fe4000001160a */
[----:B------:R-:W-:Y:S02]  /*22f0*/  LOP3.LUT R3, R10, 0xff, RZ, 0xc0, !PT ;  /* 0x000000ff0a037812 */ /* 0x000fe400078ec0ff */
[----:B------:R-:W-:Y:S02]  /*2300*/  LOP3.LUT R0, R0, 0xff, RZ, 0xc0, !PT ;  /* 0x000000ff00007812 */ /* 0x000fe400078ec0ff */
[----:B------:R-:W-:Y:S02]  /*2310*/  LOP3.LUT R5, R2, 0xff, RZ, 0xc0, !PT ;  /* 0x000000ff02057812 */ /* 0x000fe400078ec0ff */
[----:B------:R-:W-:-:S04]  /*2320*/  LEA.HI R3, R10, R3, RZ, 0x8 ;  /* 0x000000030a037211 */ /* 0x000fc800078f40ff */
[----:B------:R-:W-:-:S04]  /*2330*/  IADD3 R0, PT, PT, R5, R3, R0 ;  /* 0x0000000305007210 */ /* 0x000fc80007ffe000 */
        /* <DEDUP_REMOVED lines=26> */
[----:B------:R-:W-:Y:S01]  /*24e0*/  @!P1 IADD3 R26, P2, PT, R26, 0x1, RZ ;  /* 0x000000011a1a9810 */ /* 0x000fe20007f5e0ff */
[----:B------:R-:W-:Y:S01]  /*24f0*/  @!P1 IMAD.MOV.U32 R5, RZ, RZ, 0x1 ;  /* 0x00000001ff059424 */ /* 0x000fe200078e00ff */
[----:B------:R-:W-:-:S03]  /*2500*/  @!P1 PLOP3.LUT P0, PT, PT, PT, PT, 0x80, 0x8 ;  /* 0x000000000008981c */ /* 0x000fc60003f0f070 */
[----:B------:R-:W-:Y:S01]  /*2510*/  @!P1 IMAD.X R25, RZ, RZ, R25, P2 ;  /* 0x000000ffff199224 */ /* 0x000fe200010e0619 */
[----:B------:R-:W-:Y:S09]  /*2520*/  @!P1 BRA `(.L_x_1438) ;  /* 0x0000001c00249947 */ /* 0x000ff20003800000 */
        /* <DEDUP_REMOVED lines=20> */
[----:B------:R-:W-:Y:S02]  /*2670*/  SHF.R.U32.HI R0, RZ, 0xc, R10 ;  /* 0x0000000cff007819 */ /* 0x000fe4000001160a */
[----:B------:R-:W-:Y:S02]  /*2680*/  LOP3.LUT R3, R10, 0xfff, RZ, 0xc0, !PT ;  /* 0x00000fff0a037812 */ /* 0x000fe400078ec0ff */
[----:B------:R-:W-:Y:S02]  /*2690*/  LOP3.LUT R0, R0, 0xfff, RZ, 0xc0, !PT ;  /* 0x00000fff00007812 */ /* 0x000fe400078ec0ff */
[----:B------:R-:W-:-:S05]  /*26a0*/  LEA.HI R3, R10, R3, RZ, 0x8 ;  /* 0x000000030a037211 */ /* 0x000fca00078f40ff */
        /* <DEDUP_REMOVED lines=11> */
[----:B------:R-:W-:Y:S02]  /*2760*/  @!P1 PLOP3.LUT P0, PT, PT, PT, PT, 0x80, 0x8 ;  /* 0x000000000008981c */ /* 0x000fe40003f0f070 */
[----:B------:R-:W-:Y:S01]  /*2770*/  @!P1 IADD3.X R29, PT, PT, RZ, R29, RZ, P2, !PT ;  /* 0x0000001dff1d9210 */ /* 0x000fe200017fe4ff */
[----:B------:R-:W-:Y:S10]  /*2780*/  @!P1 BRA `(.L_x_1438) ;  /* 0x00000018008c9947 */ /* 0x000ff40003800000 */
[----:B------:R-:W-:Y:S01]  /*2790*/  IMAD.MOV.U32 R0, RZ, RZ, -0x55555555 ;  /* 0xaaaaaaabff007424 */ /* 0x000fe200078e00ff */
[----:B------:R-:W-:Y:S01]  /*27a0*/  IADD3 R32, P2, PT, R32, 0x1, RZ ;  /* 0x0000000120207810 */ /* 0x000fe20007f5e0ff */
[----:B------:R-:W-:Y:S01]  /*27b0*/  IMAD.MOV.U32 R5, RZ, RZ, RZ ;  /* 0x000000ffff057224 */ /* 0x000fe200078e00ff */
[----:B------:R-:W-:Y:S01]  /*27c0*/  PLOP3.LUT P0, PT, PT, PT, PT, 0x80, 0x8 ;  /* 0x000000000008781c */ /* 0x000fe20003f0f070 */
[----:B------:R-:W-:Y:S02]  /*27d0*/  IMAD R0, R11, R0, -0x55555555 ;  /* 0xaaaaaaab0b007424 */ /* 0x000fe400078e0200 */
[----:B------:R-:W-:-:S03]  /*27e0*/  IMAD.X R31, RZ, RZ, R31, P2 ;  /* 0x000000ffff1f7224 */ /* 0x000fc600010e061f */
[----:B------:R-:W-:-:S04]  /*27f0*/  ISETP.GE.U32.AND P1, PT, R0, 0x55555556, PT ;  /* 0x555555560000780c */ /* 0x000fc80003f26070 */
[----:B------:R-:W-:-:S13]  /*2800*/  ISETP.EQ.OR P1, PT, RZ, UR7, !P1 ;  /* 0x00000007ff007c0c */ /* 0x000fda000cf22670 */
[----:B------:R-:W-:Y:S05]  /*2810*/  @P1 BRA `(.L_x_1438) ;  /* 0x0000001800681947 */ /* 0x000fea0003800000 */
[----:B------:R-:W-:Y:S01]  /*2820*/  BSSY.RECONVERGENT B2, `(.L_x_1439) ;  /* 0x0000007000027945 */ /* 0x000fe20003800200 */
[----:B------:R-:W-:Y:S02]  /*2830*/  IMAD.MOV.U32 R2, RZ, RZ, -0x2 ;  /* 0xfffffffeff027424 */ /* 0x000fe400078e00ff */
[----:B------:R-:W-:-:S07]  /*2840*/  IMAD.MOV.U32 R0, RZ, RZ, R11 ;  /* 0x000000ffff007224 */ /* 0x000fce00078e000b */
.L_x_1440:
[----:B------:R-:W-:Y:S01]  /*2850*/  LOP3.LUT P0, RZ, R0, 0x2, RZ, 0xc0, !PT ;  /* 0x0000000200ff7812 */ /* 0x000fe2000780c0ff */
[----:B------:R-:W-:Y:S01]  /*2860*/  VIADD R2, R2, 0x1 ;  /* 0x0000000102027836 */ /* 0x000fe20000000000 */
[----:B------:R-:W-:-:S11]  /*2870*/  SHF.R.U32.HI R0, RZ, 0x1, R0 ;  /* 0x00000001ff007819 */ /* 0x000fd60000011600 */
[----:B------:R-:W-:Y:S05]  /*2880*/  @!P0 BRA `(.L_x_1440) ;  /* 0xfffffffc00f08947 */ /* 0x000fea000383ffff */
[----:B------:R-:W-:Y:S05]  /*2890*/  BSYNC.RECONVERGENT B2 ;  /* 0x0000000000027941 */ /* 0x000fea0003800200 */
.L_x_1439:
[----:B------:R-:W0:Y:S02]  /*28a0*/  LDCU.64 UR10, c[0x3][URZ] ;  /* 0x00c00000ff0a77ac */ /* 0x000e240008000a00 */
[----:B0-----:R-:W-:-:S04]  /*28b0*/  ISETP.GT.U32.AND P0, PT, R10, UR10, PT ;  /* 0x0000000a0a007c0c */ /* 0x001fc8000bf04070 */
[----:B------:R-:W-:-:S13]  /*28c0*/  ISETP.GT.U32.AND.EX P0, PT, RZ, UR11, PT, P0 ;  /* 0x0000000bff007c0c */ /* 0x000fda000bf04100 */
        /* <DEDUP_REMOVED lines=8> */
.L_x_1449:
        /* <DEDUP_REMOVED lines=26> */
[----:B------:R-:W-:Y:S02]  /*2af0*/  @P0 IADD3 R70, PT, PT, -R10, R70, RZ ;  /* 0x000000460a460210 */ /* 0x000fe40007ffe1ff */
[----:B------:R-:W-:Y:S01]  /*2b00*/  @!P1 LOP3.LUT R70, RZ, R10, RZ, 0x33, !PT ;  /* 0x0000000aff469212 */ /* 0x000fe200078e33ff */
[----:B------:R-:W-:Y:S06]  /*2b10*/  BRA `(.L_x_1444) ;  /* 0x0000000000187947 */ /* 0x000fec0003800000 */
.L_x_1445:
[----:B------:R-:W-:Y:S01]  /*2b20*/  IMAD.MOV.U32 R6, RZ, RZ, R42 ;  /* 0x000000ffff067224 */ /* 0x000fe200078e002a */
[----:B------:R-:W-:Y:S01]  /*2b30*/  MOV R66, 0x2b60 ;  /* 0x00002b6000427802 */ /* 0x000fe20000000f00 */
[----:B------:R-:W-:-:S07]  /*2b40*/  IMAD.MOV.U32 R4, RZ, RZ, R10 ;  /* 0x000000ffff047224 */ /* 0x000fce00078e000a */
[----:B------:R-:W-:Y:S05]  /*2b50*/  CALL.REL.NOINC `($__internal_1_$__cuda_sm20_rem_u64) ;  /* 0x0000005000707944 */ /* 0x000fea0003c00000 */
[----:B------:R-:W-:Y:S02]  /*2b60*/  IMAD.MOV.U32 R70, RZ, RZ, R42 ;  /* 0x000000ffff467224 */ /* 0x000fe400078e002a */
[----:B------:R-:W-:-:S07]  /*2b70*/  IMAD.MOV.U32 R69, RZ, RZ, R43 ;  /* 0x000000ffff457224 */ /* 0x000fce00078e002b */
.L_x_1444:
[----:B------:R-:W-:Y:S05]  /*2b80*/  BSYNC.RECONVERGENT B4 ;  /* 0x0000000000047941 */ /* 0x000fea0003800200 */
.L_x_1443:
        /* <DEDUP_REMOVED lines=14> */
[----:B0-----:R-:W-:Y:S02]  /*2c70*/  HFMA2 R66, -RZ, RZ, 0, 0 ;  /* 0x00000000ff427431 */ /* 0x001fe400000001ff */
        /* <DEDUP_REMOVED lines=11> */
.L_x_1447:
[----:B------:R-:W-:Y:S01]  /*2d30*/  IMAD.MOV.U32 R6, RZ, RZ, R42 ;  /* 0x000000ffff067224 */ /* 0x000fe200078e002a */
[----:B------:R-:W-:Y:S01]  /*2d40*/  MOV R66, 0x2d70 ;  /* 0x00002d7000427802 */ /* 0x000fe20000000f00 */
[----:B------:R-:W-:-:S07]  /*2d50*/  IMAD.MOV.U32 R4, RZ, RZ, R10 ;  /* 0x000000ffff047224 */ /* 0x000fce00078e000a */
[----:B------:R-:W-:Y:S05]  /*2d60*/  CALL.REL.NOINC `($__internal_1_$__cuda_sm20_rem_u64) ;  /* 0x0000004c00ec7944 */ /* 0x000fea0003c00000 */
[----:B------:R-:W-:Y:S02]  /*2d70*/  IMAD.MOV.U32 R74, RZ, RZ, R42 ;  /* 0x000000ffff4a7224 */ /* 0x000fe400078e002a */
[----:B------:R-:W-:-:S07]  /*2d80*/  IMAD.MOV.U32 R75, RZ, RZ, R43 ;  /* 0x000000ffff4b7224 */ /* 0x000fce00078e002b */
.L_x_1448:
[----:B------:R-:W-:Y:S05]  /*2d90*/  BSYNC.RECONVERGENT B4 ;  /* 0x0000000000047941 */ /* 0x000fea0003800200 */
.L_x_1446:
[----:B------:R-:W-:Y:S02]  /*2da0*/  ISETP.GT.U32.AND P0, PT, R71, 0x1, PT ;  /* 0x000000014700780c */ /* 0x000fe40003f04070 */
[----:B------:R-:W-:-:S11]  /*2db0*/  SHF.R.U32.HI R71, RZ, 0x1, R71 ;  /* 0x00000001ff477819 */ /* 0x000fd60000011647 */
[----:B------:R-:W-:Y:S05]  /*2dc0*/  @P0 BRA `(.L_x_1449) ;  /* 0xfffffff800e00947 */ /* 0x000fea000383ffff */
[----:B------:R-:W-:Y:S05]  /*2dd0*/  BSYNC.RECONVERGENT B2 ;  /* 0x0000000000027941 */ /* 0x000fea0003800200 */
.L_x_1442:
[C---:B------:R-:W-:Y:S02]  /*2de0*/  ISETP.NE.U32.AND P0, PT, R70.reuse, R11, PT ;  /* 0x0000000b4600720c */ /* 0x040fe40003f05070 */
[----:B------:R-:W-:Y:S02]  /*2df0*/  ISETP.EQ.U32.AND P1, PT, R70, 0x1, PT ;  /* 0x000000014600780c */ /* 0x000fe40003f22070 */
[----:B------:R-:W-:-:S04]  /*2e00*/  ISETP.NE.AND.EX P0, PT, R69, RZ, PT, P0 ;  /* 0x000000ff4500720c */ /* 0x000fc80003f05300 */
[----:B------:R-:W-:-:S13]  /*2e10*/  ISETP.EQ.OR.EX P0, PT, R69, RZ, !P0, P1 ;  /* 0x000000ff4500720c */ /* 0x000fda0004702710 */
[----:B------:R-:W-:Y:S05]  /*2e20*/  @P0 BRA `(.L_x_1441) ;  /* 0x0000000000b80947 */ /* 0x000fea0003800000 */
[----:B------:R-:W-:Y:S02]  /*2e30*/  ISETP.NE.AND P1, PT, R2, -0x1, PT ;  /* 0xffffffff0200780c */ /* 0x000fe40003f25270 */
[----:B------:R-:W-:-:S11]  /*2e40*/  PLOP3.LUT P0, PT, PT, PT, PT, 0x80, 0x8 ;  /* 0x000000000008781c */ /* 0x000fd60003f0f070 */
[----:B------:R-:W-:Y:S05]  /*2e50*/  @!P1 BRA `(.L_x_1438) ;  /* 0x0000001000d89947 */ /* 0x000fea0003800000 */
[----:B------:R-:W-:-:S07]  /*2e60*/  HFMA2 R71, -RZ, RZ, 0, 0 ;  /* 0x00000000ff477431 */ /* 0x000fce00000001ff */
.L_x_1453:
        /* <DEDUP_REMOVED lines=26> */
.L_x_1451:
[----:B------:R-:W-:Y:S01]  /*3010*/  MOV R6, R42 ;  /* 0x0000002a00067202 */ /* 0x000fe20000000f00 */
[----:B------:R-:W-:Y:S01]  /*3020*/  IMAD.MOV.U32 R4, RZ, RZ, R10 ;  /* 0x000000ffff047224 */ /* 0x000fe200078e000a */
[----:B------:R-:W-:-:S07]  /*3030*/  MOV R66, 0x3050 ;  /* 0x0000305000427802 */ /* 0x000fce0000000f00 */
[----:B------:R-:W-:Y:S05]  /*3040*/  CALL.REL.NOINC `($__internal_1_$__cuda_sm20_rem_u64) ;  /* 0x0000004c00347944 */ /* 0x000fea0003c00000 */
[----:B------:R-:W-:Y:S02]  /*3050*/  IMAD.MOV.U32 R70, RZ, RZ, R42 ;  /* 0x000000ffff467224 */ /* 0x000fe400078e002a */
[----:B------:R-:W-:-:S07]  /*3060*/  IMAD.MOV.U32 R69, RZ, RZ, R43 ;  /* 0x000000ffff457224 */ /* 0x000fce00078e002b */
.L_x_1452:
[----:B------:R-:W-:Y:S05]  /*3070*/  BSYNC.RECONVERGENT B2 ;  /* 0x0000000000027941 */ /* 0x000fea0003800200 */
.L_x_1450:
[----:B------:R-:W-:-:S04]  /*3080*/  ISETP.NE.U32.AND P0, PT, R70, R11, PT ;  /* 0x0000000b4600720c */ /* 0x000fc80003f05070 */
[----:B------:R-:W-:-:S13]  /*3090*/  ISETP.NE.AND.EX P0, PT, R69, RZ, PT, P0 ;  /* 0x000000ff4500720c */ /* 0x000fda0003f05300 */
[----:B------:R-:W-:Y:S05]  /*30a0*/  @!P0 BRA `(.L_x_1441) ;  /* 0x0000000000188947 */ /* 0x000fea0003800000 */
[----:B------:R-:W-:Y:S01]  /*30b0*/  IMAD.IADD R3, R2, 0x1, -R71 ;  /* 0x0000000102037824 */ /* 0x000fe200078e0a47 */
[----:B------:R-:W-:-:S04]  /*30c0*/  PLOP3.LUT P0, PT, PT, PT, PT, 0x80, 0x8 ;  /* 0x000000000008781c */ /* 0x000fc80003f0f070 */
[----:B------:R-:W-:-:S13]  /*30d0*/  ISETP.NE.AND P1, PT, R3, RZ, PT ;  /* 0x000000ff0300720c */ /* 0x000fda0003f25270 */
[----:B------:R-:W-:Y:S05]  /*30e0*/  @!P1 BRA `(.L_x_1438) ;  /* 0x0000001000349947 */ /* 0x000fea0003800000 */
[----:B------:R-:W-:Y:S01]  /*30f0*/  VIADD R71, R71, 0x1 ;  /* 0x0000000147477836 */ /* 0x000fe20000000000 */
[----:B------:R-:W-:Y:S06]  /*3100*/  BRA `(.L_x_1453) ;  /* 0xfffffffc00587947 */ /* 0x000fec000383ffff */
.L_x_1441:
        /* <DEDUP_REMOVED lines=11> */
.L_x_1462:
        /* <DEDUP_REMOVED lines=29> */
.L_x_1458:
[----:B------:R-:W-:Y:S01]  /*3390*/  IMAD.MOV.U32 R6, RZ, RZ, R42 ;  /* 0x000000ffff067224 */ /* 0x000fe200078e002a */
[----:B------:R-:W-:Y:S01]  /*33a0*/  MOV R66, 0x33d0 ;  /* 0x000033d000427802 */ /* 0x000fe20000000f00 */
[----:B------:R-:W-:-:S07]  /*33b0*/  IMAD.MOV.U32 R4, RZ, RZ, R10 ;  /* 0x000000ffff047224 */ /* 0x000fce00078e000a */
[----:B------:R-:W-:Y:S05]  /*33c0*/  CALL.REL.NOINC `($__internal_1_$__cuda_sm20_rem_u64) ;  /* 0x0000004800547944 */ /* 0x000fea0003c00000 */
[----:B------:R-:W-:Y:S02]  /*33d0*/  IMAD.MOV.U32 R70, RZ, RZ, R42 ;  /* 0x000000ffff467224 */ /* 0x000fe400078e002a */
[----:B------:R-:W-:-:S07]  /*33e0*/  IMAD.MOV.U32 R69, RZ, RZ, R43 ;  /* 0x000000ffff457224 */ /* 0x000fce00078e002b */
.L_x_1457:
[----:B------:R-:W-:Y:S05]  /*33f0*/  BSYNC.RECONVERGENT B4 ;  /* 0x0000000000047941 */ /* 0x000fea0003800200 */
.L_x_1456:
        /* <DEDUP_REMOVED lines=26> */
.L_x_1460:
[----:B------:R-:W-:Y:S01]  /*35a0*/  IMAD.MOV.U32 R6, RZ, RZ, R42 ;  /* 0x000000ffff067224 */ /* 0x000fe200078e002a */
[----:B------:R-:W-:Y:S01]  /*35b0*/  MOV R66, 0x35e0 ;  /* 0x000035e000427802 */ /* 0x000fe20000000f00 */
[----:B------:R-:W-:-:S07]  /*35c0*/  IMAD.MOV.U32 R4, RZ, RZ, R10 ;  /* 0x000000ffff047224 */ /* 0x000fce00078e000a */
[----:B------:R-:W-:Y:S05]  /*35d0*/  CALL.REL.NOINC `($__internal_1_$__cuda_sm20_rem_u64) ;  /* 0x0000004400d07944 */ /* 0x000fea0003c00000 */
[----:B------:R-:W-:Y:S02]  /*35e0*/  IMAD.MOV.U32 R74, RZ, RZ, R42 ;  /* 0x000000ffff4a7224 */ /* 0x000fe400078e002a */
[----:B------:R-:W-:-:S07]  /*35f0*/  IMAD.MOV.U32 R75, RZ, RZ, R43 ;  /* 0x000000ffff4b7224 */ /* 0x000fce00078e002b */
.L_x_1461:
[----:B------:R-:W-:Y:S05]  /*3600*/  BSYNC.RECONVERGENT B4 ;  /* 0x0000000000047941 */ /* 0x000fea0003800200 */
.L_x_1459:
[----:B------:R-:W-:Y:S02]  /*3610*/  ISETP.GT.U32.AND P0, PT, R71, 0x1, PT ;  /* 0x000000014700780c */ /* 0x000fe40003f04070 */
[----:B------:R-:W-:-:S11]  /*3620*/  SHF.R.U32.HI R71, RZ, 0x1, R71 ;  /* 0x00000001ff477819 */ /* 0x000fd60000011647 */
[----:B------:R-:W-:Y:S05]  /*3630*/  @P0 BRA `(.L_x_1462) ;  /* 0xfffffff800e00947 */ /* 0x000fea000383ffff */
[----:B------:R-:W-:Y:S05]  /*3640*/  BSYNC.RECONVERGENT B2 ;  /* 0x0000000000027941 */ /* 0x000fea0003800200 */
.L_x_1455:
        /* <DEDUP_REMOVED lines=8> */
[----:B------:R-:W-:-:S07]  /*36d0*/  IMAD.MOV.U32 R71, RZ, RZ, RZ ;  /* 0x000000ffff477224 */ /* 0x000fce00078e00ff */
.L_x_1466:
[-C--:B------:R-:W-:Y:S01]  /*36e0*/  IMAD R3, R69, R70.reuse, RZ ;  /* 0x0000004645037224 */ /* 0x080fe200078e02ff */
[----:B------:R-:W-:Y:S01]  /*36f0*/  BSSY.RECONVERGENT B2, `(.L_x_1463) ;  /* 0x000001f000027945 */ /* 0x000fe20003800200 */
[----:B------:R-:W-:-:S04]  /*3700*/  IMAD.WIDE.U32 R42, R70, R70, RZ ;  /* 0x00000046462a7225 */ /* 0x000fc800078e00ff */
[----:B------:R-:W-:-:S05]  /*3710*/  IMAD R3, R70, R69, R3 ;  /* 0x0000004546037224 */ /* 0x000fca00078e0203 */
[----:B------:R-:W-:-:S04]  /*3720*/  IADD3 R3, PT, PT, R43, R3, RZ ;  /* 0x000000032b037210 */ /* 0x000fc80007ffe0ff */
        /* <DEDUP_REMOVED lines=21> */
.L_x_1464:
[----:B------:R-:W-:Y:S01]  /*3880*/  IMAD.MOV.U32 R6, RZ, RZ, R42 ;  /* 0x000000ffff067224 */ /* 0x000fe200078e002a */
[----:B------:R-:W-:Y:S02]  /*3890*/  MOV R4, R10 ;  /* 0x0000000a00047202 */ /* 0x000fe40000000f00 */
[----:B------:R-:W-:-:S07]  /*38a0*/  MOV R66, 0x38c0 ;  /* 0x000038c000427802 */ /* 0x000fce0000000f00 */
[----:B------:R-:W-:Y:S05]  /*38b0*/  CALL.REL.NOINC `($__internal_1_$__cuda_sm20_rem_u64) ;  /* 0x0000004400187944 */ /* 0x000fea0003c00000 */
[----:B------:R-:W-:Y:S02]  /*38c0*/  IMAD.MOV.U32 R70, RZ, RZ, R42 ;  /* 0x000000ffff467224 */ /* 0x000fe400078e002a */
[----:B------:R-:W-:-:S07]  /*38d0*/  IMAD.MOV.U32 R69, RZ, RZ, R43 ;  /* 0x000000ffff457224 */ /* 0x000fce00078e002b */
.L_x_1465:
[----:B------:R-:W-:Y:S05]  /*38e0*/  BSYNC.RECONVERGENT B2 ;  /* 0x0000000000027941 */ /* 0x000fea0003800200 */
.L_x_1463:
        /* <DEDUP_REMOVED lines=9> */
.L_x_1454:
        /* <DEDUP_REMOVED lines=11> */
.L_x_1474:
        /* <DEDUP_REMOVED lines=29> */
.L_x_1470:
[----:B------:R-:W-:Y:S01]  /*3c00*/  IMAD.MOV.U32 R6, RZ, RZ, R42 ;  /* 0x000000ffff067224 */ /* 0x000fe200078e002a */
[----:B------:R-:W-:Y:S02]  /*3c10*/  MOV R4, R10 ;  /* 0x0000000a00047202 */ /* 0x000fe40000000f00 */
[----:B------:R-:W-:-:S07]  /*3c20*/  MOV R66, 0x3c40 ;  /* 0x00003c4000427802 */ /* 0x000fce0000000f00 */
[----:B------:R-:W-:Y:S05]  /*3c30*/  CALL.REL.NOINC `($__internal_1_$__cuda_sm20_rem_u64) ;  /* 0x0000004000387944 */ /* 0x000fea0003c00000 */
[----:B------:R-:W-:Y:S02]  /*3c40*/  IMAD.MOV.U32 R70, RZ, RZ, R42 ;  /* 0x000000ffff467224 */ /* 0x000fe400078e002a */
[----:B------:R-:W-:-:S07]  /*3c50*/  IMAD.MOV.U32 R69, RZ, RZ, R43 ;  /* 0x000000ffff457224 */ /* 0x000fce00078e002b */
.L_x_1469:
[----:B------:R-:W-:Y:S05]  /*3c60*/  BSYNC.RECONVERGENT B4 ;  /* 0x0000000000047941 */ /* 0x000fea0003800200 */
.L_x_1468:
        /* <DEDUP_REMOVED lines=26> */
.L_x_1472:
[----:B------:R-:W-:Y:S01]  /*3e10*/  IMAD.MOV.U32 R6, RZ, RZ, R42 ;  /* 0x000000ffff067224 */ /* 0x000fe200078e002a */
[----:B------:R-:W-:Y:S01]  /*3e20*/  MOV R66, 0x3e50 ;  /* 0x00003e5000427802 */ /* 0x000fe20000000f00 */
[----:B------:R-:W-:-:S07]  /*3e30*/  IMAD.MOV.U32 R4, RZ, RZ, R10 ;  /* 0x000000ffff047224 */ /* 0x000fce00078e000a */
[----:B------:R-:W-:Y:S05]  /*3e40*/  CALL.REL.NOINC `($__internal_1_$__cuda_sm20_rem_u64) ;  /* 0x0000003c00b47944 */ /* 0x000fea0003c00000 */
[----:B------:R-:W-:Y:S02]  /*3e50*/  IMAD.MOV.U32 R74, RZ, RZ, R42 ;  /* 0x000000ffff4a7224 */ /* 0x000fe400078e002a */
[----:B------:R-:W-:-:S07]  /*3e60*/  IMAD.MOV.U32 R75, RZ, RZ, R43 ;  /* 0x000000ffff4b7224 */ /* 0x000fce00078e002b */
.L_x_1473:
[----:B------:R-:W-:Y:S05]  /*3e70*/  BSYNC.RECONVERGENT B4 ;  /* 0x0000000000047941 */ /* 0x000fea0003800200 */
.L_x_1471:
[----:B------:R-:W-:Y:S02]  /*3e80*/  ISETP.GT.U32.AND P1, PT, R0, 0x1, PT ;  /* 0x000000010000780c */ /* 0x000fe40003f24070 */
[----:B------:R-:W-:-:S11]  /*3e90*/  SHF.R.U32.HI R0, RZ, 0x1, R0 ;  /* 0x00000001ff007819 */ /* 0x000fd60000011600 */
[----:B------:R-:W-:Y:S05]  /*3ea0*/  @P1 BRA `(.L_x_1474) ;  /* 0xfffffff800e01947 */ /* 0x000fea000383ffff */
[----:B------:R-:W-:Y:S05]  /*3eb0*/  BSYNC.RECONVERGENT B2 ;  /* 0x0000000000027941 */ /* 0x000fea0003800200 */
.L_x_1467:
        /* <DEDUP_REMOVED lines=9> */
.L_x_1478:
        /* <DEDUP_REMOVED lines=8> */
[----:B------:R-:W-:Y:S01]  /*3fd0*/  IADD3 R3, PT, PT, RZ, -R10, RZ ;  /* 0x8000000aff037210 */ /* 0x000fe20007ffe0ff */
[----:B------:R-:W-:Y:S01]  /*3fe0*/  IMAD.MOV.U32 R69, RZ, RZ, RZ ;  /* 0x000000ffff457224 */ /* 0x000fe200078e00ff */
[----:B------:R-:W-:-:S05]  /*3ff0*/  ISETP.NE.U32.AND P1, PT, R10, RZ, PT ;  /* 0x000000ff0a00720c */ /* 0x000fca0003f25070 */
        /* <DEDUP_REMOVED lines=15> */
.L_x_1476:
[----:B------:R-:W-:Y:S01]  /*40f0*/  IMAD.MOV.U32 R6, RZ, RZ, R42 ;  /* 0x000000ffff067224 */ /* 0x000fe200078e002a */
[----:B------:R-:W-:Y:S01]  /*4100*/  MOV R66, 0x4130 ;  /* 0x0000413000427802 */ /* 0x000fe20000000f00 */
[----:B------:R-:W-:-:S07]  /*4110*/  IMAD.MOV.U32 R4, RZ, RZ, R10 ;  /* 0x000000ffff047224 */ /* 0x000fce00078e000a */
[----:B------:R-:W-:Y:S05]  /*4120*/  CALL.REL.NOINC `($__internal_1_$__cuda_sm20_rem_u64) ;  /* 0x0000003800fc7944 */ /* 0x000fea0003c00000 */
[----:B------:R-:W-:Y:S01]  /*4130*/  IMAD.MOV.U32 R70, RZ, RZ, R42 ;  /* 0x000000ffff467224 */ /* 0x000fe200078e002a */
[----:B------:R-:W-:-:S07]  /*4140*/  MOV R69, R43 ;  /* 0x0000002b00457202 */ /* 0x000fce0000000f00 */
.L_x_1477:
[----:B------:R-:W-:Y:S05]  /*4150*/  BSYNC.RECONVERGENT B2 ;  /* 0x0000000000027941 */ /* 0x000fea0003800200 */
.L_x_1475:
[----:B------:R-:W-:Y:S01]  /*4160*/  IMAD.IADD R0, R2, 0x1, -R71 ;  /* 0x0000000102007824 */ /* 0x000fe200078e0a47 */
[----:B------:R-:W-:Y:S01]  /*4170*/  ISETP.NE.U32.AND P0, PT, R70, R11, PT ;  /* 0x0000000b4600720c */ /* 0x000fe20003f05070 */
[----:B------:R-:W-:-:S03]  /*4180*/  VIADD R71, R71, 0x1 ;  /* 0x0000000147477836 */ /* 0x000fc60000000000 */
[----:B------:R-:W-:Y:S02]  /*4190*/  ISETP.NE.AND P1, PT, R0, RZ, PT ;  /* 0x000000ff0000720c */ /* 0x000fe40003f25270 */
[----:B------:R-:W-:-:S13]  /*41a0*/  ISETP.NE.AND.EX P0, PT, R69, RZ, PT, P0 ;  /* 0x000000ff4500720c */ /* 0x000fda0003f05300 */
[----:B------:R-:W-:Y:S05]  /*41b0*/  @P0 BRA P1, `(.L_x_1478) ;  /* 0xfffffffc00640947 */ /* 0x000fea000083ffff */
.L_x_1438:
[----:B------:R-:W-:Y:S05]  /*41c0*/  BSYNC.RECONVERGENT B3 ;  /* 0x0000000000037941 */ /* 0x000fea0003800200 */
.L_x_1394:
[----:B------:R-:W0:Y:S01]  /*41d0*/  POPC R0, R10 ;  /* 0x0000000a00007309 */ /* 0x000e220000000000 */
[----:B------:R-:W-:Y:S02]  /*41e0*/  IADD3 R20, P1, PT, R5, R20, RZ ;  /* 0x0000001405147210 */ /* 0x000fe40007f3e0ff */
[----:B------:R-:W-:Y:S02]  /*41f0*/  VIMNMX.U32 R33, PT, PT, R33, UR7, PT ;  /* 0x0000000721217c48 */ /* 0x000fe4000bfe0000 */
[----:B------:R-:W-:Y:S01]  /*4200*/  VIMNMX.U32 R44, PT, PT, R44, UR7, !PT ;  /* 0x000000072c2c7c48 */ /* 0x000fe2000ffe0000 */
[----:B------:R-:W-:Y:S01]  /*4210*/  IMAD.X R19, R8, 0x1, R19, P1 ;  /* 0x0000000108137824 */ /* 0x000fe200008e0613 */
[----:B------:R-:W-:Y:S01]  /*4220*/  IADD3 R18, P1, PT, R18, 0x1, RZ ;  /* 0x0000000112127810 */ /* 0x000fe20007f3e0ff */
[----:B------:R-:W1:Y:S04]  /*4230*/  I2F.F64.U32 R42, UR7 ;  /* 0x00000007002a7d12 */ /* 0x000e680008201800 */
[----:B------:R-:W-:Y:S01]  /*4240*/  IMAD.X R17, RZ, RZ, R17, P1 ;  /* 0x000000ffff117224 */ /* 0x000fe200008e0611 */
[----:B0-----:R-:W-:-:S03]  /*4250*/  VIMNMX.U32 R64, PT, PT, R64, R0, PT ;  /* 0x0000000040407248 */ /* 0x001fc60003fe0000 */
[----:B------:R-:W0:Y:S01]  /*4260*/  I2F.F64.U32 R2, R0 ;  /* 0x0000000000027312 */ /* 0x000e220000201800 */
[----:B------:R-:W-:Y:S01]  /*4270*/  VIMNMX.U32 R63, PT, PT, R63, R0, !PT ;  /* 0x000000003f3f7248 */ /* 0x000fe20007fe0000 */
[----:B-1----:R-:W-:Y:S02]  /*4280*/  DADD R36, R36, R42 ;  /* 0x0000000024247229 */ /* 0x002fe4000000002a */
[----:B0-----:R-:W-:Y:S01]  /*4290*/  DADD R34, R34, R2 ;  /* 0x0000000022227229 */ /* 0x001fe20000000002 */
[----:B------:R-:W-:Y:S10]  /*42a0*/  @P0 BRA `(.L_x_1393) ;  /* 0x0000001c00880947 */ /* 0x000ff40003800000 */
[CC--:B------:R-:W-:Y:S01]  /*42b0*/  ISETP.LT.U32.AND P0, PT, R62.reuse, R9.reuse, PT ;  /* 0x000000093e00720c */ /* 0x0c0fe20003f01070 */
[----:B------:R-:W-:Y:S01]  /*42c0*/  VIADD R4, R11, 0x3 ;  /* 0x000000030b047836 */ /* 0x000fe20000000000 */
[-C--:B------:R-:W-:Y:S01]  /*42d0*/  ISETP.GT.U32.AND P2, PT, R62, R9.reuse, PT ;  /* 0x000000093e00720c */ /* 0x080fe20003f44070 */
[----:B------:R-:W-:Y:S01]  /*42e0*/  BSSY.RECONVERGENT B2, `(.L_x_1479) ;  /* 0x00001cc000027945 */ /* 0x000fe20003800200 */
[C---:B------:R-:W-:Y:S01]  /*42f0*/  ISETP.LT.U32.AND.EX P0, PT, R61.reuse, RZ, PT, P0 ;  /* 0x000000ff3d00720c */ /* 0x040fe20003f01100 */
[----:B------:R-:W-:Y:S01]  /*4300*/  IMAD.MOV.U32 R3, RZ, RZ, RZ ;  /* 0x000000ffff037224 */ /* 0x000fe200078e00ff */
[----:B------:R-:W-:Y:S01]  /*4310*/  ISETP.GE.U32.AND P6, PT, R4, 0x2, PT ;  /* 0x000000020400780c */ /* 0x000fe20003fc6070 */
[----:B------:R-:W-:Y:S01]  /*4320*/  IMAD.MOV.U32 R0, RZ, RZ, RZ ;  /* 0x000000ffff007224 */ /* 0x000fe200078e00ff */
[----:B------:R-:W-:Y:S02]  /*4330*/  ISETP.GT.U32.AND.EX P2, PT, R61, RZ, PT, P2 ;  /* 0x000000ff3d00720c */ /* 0x000fe40003f44120 */
[----:B------:R-:W-:-:S02]  /*4340*/  SEL R62, R62, R9, P0 ;  /* 0x000000093e3e7207 */ /* 0x000fc40000000000 */
[----:B------:R-:W-:Y:S02]  /*4350*/  SEL R61, R61, RZ, P0 ;  /* 0x000000ff3d3d7207 */ /* 0x000fe40000000000 */
[-C--:B------:R-:W-:Y:S02]  /*4360*/  ISETP.LE.U32.OR P0, PT, R4, R10.reuse, !P6 ;  /* 0x0000000a0400720c */ /* 0x080fe40007703470 */
[CC--:B------:R-:W-:Y:S02]  /*4370*/  ISETP.GT.U32.AND P1, PT, R54.reuse, R9.reuse, PT ;  /* 0x000000093600720c */ /* 0x0c0fe40003f24070 */
[----:B------:R-:W-:Y:S02]  /*4380*/  ISETP.GE.U32.AND P3, PT, R54, R9, PT ;  /* 0x000000093600720c */ /* 0x000fe40003f66070 */
[-C--:B------:R-:W-:Y:S02]  /*4390*/  ISETP.LT.U32.AND P5, PT, R47, R10.reuse, PT ;  /* 0x0000000a2f00720c */ /* 0x080fe40003fa1070 */
[----:B------:R-:W-:-:S02]  /*43a0*/  ISETP.GT.U32.AND P4, PT, R49, R10, PT ;  /* 0x0000000a3100720c */ /* 0x000fc40003f84070 */
[C---:B------:R-:W-:Y:S02]  /*43b0*/  ISETP.GT.U32.AND.EX P1, PT, R52.reuse, RZ, PT, P1 ;  /* 0x000000ff3400720c */ /* 0x040fe40003f24110 */
[----:B------:R-:W-:Y:S02]  /*43c0*/  ISETP.GE.U32.AND.EX P3, PT, R52, RZ, PT, P3 ;  /* 0x000000ff3400720c */ /* 0x000fe40003f66130 */
[----:B------:R-:W-:Y:S02]  /*43d0*/  ISETP.LT.U32.AND.EX P5, PT, R45, RZ, PT, P5 ;  /* 0x000000ff2d00720c */ /* 0x000fe40003fa1150 */
[----:B------:R-:W-:Y:S02]  /*43e0*/  ISETP.GT.U32.AND.EX P4, PT, R46, RZ, PT, P4 ;  /* 0x000000ff2e00720c */ /* 0x000fe40003f84140 */
[----:B------:R-:W-:Y:S02]  /*43f0*/  SEL R54, R54, R9, P1 ;  /* 0x0000000936367207 */ /* 0x000fe40000800000 */
[----:B------:R-:W-:-:S02]  /*4400*/  SEL R51, R10, R51, P2 ;  /* 0x000000330a337207 */ /* 0x000fc40001000000 */
[----:B------:R-:W-:Y:S02]  /*4410*/  SEL R48, R48, RZ, !P2 ;  /* 0x000000ff30307207 */ /* 0x000fe40005000000 */
[----:B------:R-:W-:Y:S02]  /*4420*/  SEL R52, R52, RZ, P1 ;  /* 0x000000ff34347207 */ /* 0x000fe40000800000 */
[----:B------:R-:W-:Y:S02]  /*4430*/  SEL R53, R10, R53, !P3 ;  /* 0x000000350a357207 */ /* 0x000fe40005800000 */
[----:B------:R-:W-:Y:S02]  /*4440*/  SEL R50, R50, RZ, P3 ;  /* 0x000000ff32327207 */ /* 0x000fe40001800000 */
[----:B------:R-:W-:Y:S02]  /*4450*/  SEL R47, R47, R10, P5 ;  /* 0x0000000a2f2f7207 */ /* 0x000fe40002800000 */
[----:B------:R-:W-:-:S02]  /*4460*/  SEL R45, R45, RZ, P5 ;  /* 0x000000ff2d2d7207 */ /* 0x000fc40002800000 */
[----:B------:R-:W-:Y:S02]  /*4470*/  SEL R49, R49, R10, P4 ;  /* 0x0000000a31317207 */ /* 0x000fe40002000000 */
[----:B------:R-:W-:Y:S01]  /*4480*/  SEL R46, R46, RZ, P4 ;  /* 0x000000ff2e2e7207 */ /* 0x000fe20002000000 */
[----:B------:R-:W-:Y:S06]  /*4490*/  @P0 BRA `(.L_x_1480) ;  /* 0x0000001800c00947 */ /* 0x000fec0003800000 */
[----:B------:R-:W-:Y:S01]  /*44a0*/  VIADD R2, R11, 0x1 ;  /* 0x000000010b027836 */ /* 0x000fe20000000000 */
[----:B------:R-:W-:-:S04]  /*44b0*/  MOV R3, 0x1 ;  /* 0x0000000100037802 */ /* 0x000fc80000000f00 */
[----:B------:R-:W-:-:S13]  /*44c0*/  ISETP.GE.U32.AND P0, PT, R2, 0x2, PT ;  /* 0x000000020200780c */ /* 0x000fda0003f06070 */
[----:B------:R-:W-:Y:S05]  /*44d0*/  @!P0 BRA `(.L_x_1480) ;  /* 0x0000001800b08947 */ /* 0x000fea0003800000 */
[----:B------:R-:W-:Y:S01]  /*44e0*/  LOP3.LUT R2, R4, 0x1, RZ, 0xc0, !PT ;  /* 0x0000000104027812 */ /* 0x000fe200078ec0ff */
[----:B------:R-:W-:-:S03]  /*44f0*/  IMAD.MOV.U32 R3, RZ, RZ, RZ ;  /* 0x000000ffff037224 */ /* 0x000fc600078e00ff */
[----:B------:R-:W-:-:S13]  /*4500*/  ISETP.NE.U32.AND P0, PT, R2, 0x1, PT ;  /* 0x000000010200780c */ /* 0x000fda0003f05070 */
[----:B------:R-:W-:Y:S05]  /*4510*/  @P0 BRA `(.L_x_1480) ;  /* 0x0000001800a00947 */ /* 0x000fea0003800000 */
[----:B------:R-:W-:Y:S01]  /*4520*/  ISETP.GE.U32.AND P0, PT, R4, 0x9, PT ;  /* 0x000000090400780c */ /* 0x000fe20003f06070 */
[----:B------:R-:W-:-:S12]  /*4530*/  IMAD.MOV.U32 R3, RZ, RZ, 0x1 ;  /* 0x00000001ff037424 */ /* 0x000fd800078e00ff */
[----:B------:R-:W-:Y:S05]  /*4540*/  @!P0 BRA `(.L_x_1480) ;  /* 0x0000001800948947 */ /* 0x000fea0003800000 */
[----:B------:R-:W-:Y:S02]  /*4550*/  IMAD.MOV.U32 R2, RZ, RZ, 0x1 ;  /* 0x00000001ff027424 */ /* 0x000fe400078e00ff */
[----:B------:R-:W-:Y:S02]  /*4560*/  IMAD.MOV.U32 R3, RZ, RZ, RZ ;  /* 0x000000ffff037224 */ /* 0x000fe400078e00ff */
[----:B------:R-:W-:-:S05]  /*4570*/  IMAD R2, R11, -0x55555555, R2 ;  /* 0xaaaaaaab0b027824 */ /* 0x000fca00078e0202 */
[----:B------:R-:W-:-:S13]  /*4580*/  ISETP.GE.U32.AND P0, PT, R2, 0x55555556, PT ;  /* 0x555555560200780c */ /* 0x000fda0003f06070 */
[----:B------:R-:W-:Y:S05]  /*4590*/  @!P0 BRA `(.L_x_1480) ;  /* 0x0000001800808947 */ /* 0x000fea0003800000 */
[----:B------:R-:W-:Y:S01]  /*45a0*/  UISETP.NE.AND UP0, UPT, UR7, URZ, UPT ;  /* 0x000000ff0700728c */ /* 0x000fe2000bf05270 */
[----:B------:R-:W-:Y:S02]  /*45b0*/  VIADD R11, R11, 0x2 ;  /* 0x000000020b0b7836 */ /* 0x000fe40000000000 */
[----:B------:R-:W-:Y:S02]  /*45c0*/  IMAD.MOV.U32 R69, RZ, RZ, -0x1 ;  /* 0xffffffffff457424 */ /* 0x000fe400078e00ff */
[----:B------:R-:W-:-:S04]  /*45d0*/  IMAD.MOV.U32 R9, RZ, RZ, R11 ;  /* 0x000000ffff097224 */ /* 0x000fc800078e000b */
[----:B------:R-:W-:Y:S05]  /*45e0*/  BRA.U !UP0, `(.L_x_1481) ;  /* 0x0000000108287547 */ /* 0x000fea000b800000 */
[----:B------:R-:W-:Y:S01]  /*45f0*/  BSSY.RECONVERGENT B3, `(.L_x_1481) ;  /* 0x0000009000037945 */ /* 0x000fe20003800200 */
[----:B------:R-:W-:Y:S01]  /*4600*/  IMAD.MOV.U32 R2, RZ, RZ, RZ ;  /* 0x000000ffff027224 */ /* 0x000fe200078e00ff */
[----:B------:R-:W-:-:S07]  /*4610*/  MOV R3, R11 ;  /* 0x0000000b00037202 */ /* 0x000fce0000000f00 */
.L_x_1482:
[----:B------:R-:W-:Y:S01]  /*4620*/  LOP3.LUT P0, RZ, R3, 0x2, RZ, 0xc0, !PT ;  /* 0x0000000203ff7812 */ /* 0x000fe2000780c0ff */
[----:B------:R-:W-:Y:S01]  /*4630*/  IMAD.MOV.U32 R69, RZ, RZ, R2 ;  /* 0x000000ffff457224 */ /* 0x000fe200078e0002 */
[----:B------:R-:W-:Y:S01]  /*4640*/  SHF.R.U32.HI R9, RZ, 0x1, R3 ;  /* 0x00000001ff097819 */ /* 0x000fe20000011603 */
[----:B------:R-:W-:-:S04]  /*4650*/  VIADD R2, R2, 0x1 ;  /* 0x0000000102027836 */ /* 0x000fc80000000000 */
[----:B------:R-:W-:-:S06]  /*4660*/  IMAD.MOV.U32 R3, RZ, RZ, R9 ;  /* 0x000000ffff037224 */ /* 0x000fcc00078e0009 */
[----:B------:R-:W-:Y:S05]  /*4670*/  @!P0 BRA `(.L_x_1482) ;  /* 0xfffffffc00e88947 */ /* 0x000fea000383ffff */
[----:B------:R-:W-:Y:S05]  /*4680*/  BSYNC.RECONVERGENT B3 ;  /* 0x0000000000037941 */ /* 0x000fea0003800200 */
.L_x_1481:
[----:B------:R-:W0:Y:S02]  /*4690*/  LDCU.64 UR10, c[0x3][URZ] ;  /* 0x00c00000ff0a77ac */ /* 0x000e240008000a00 */
[----:B0-----:R-:W-:-:S04]  /*46a0*/  ISETP.GT.U32.AND P0, PT, R4, UR10, PT ;  /* 0x0000000a04007c0c */ /* 0x001fc8000bf04070 */
[----:B------:R-:W-:-:S13]  /*46b0*/  ISETP.GT.U32.AND.EX P0, PT, RZ, UR11, PT, P0 ;  /* 0x0000000bff007c0c */ /* 0x000fda000bf04100 */
[----:B------:R-:W-:Y:S05]  /*46c0*/  @!P0 BRA `(.L_x_1483) ;  /* 0x0000000800088947 */ /* 0x000fea0003800000 */
[----:B------:R-:W-:Y:S01]  /*46d0*/  ISETP.NE.AND P0, PT, R9, RZ, PT ;  /* 0x000000ff0900720c */ /* 0x000fe20003f05270 */
[----:B------:R-:W-:Y:S01]  /*46e0*/  BSSY.RECONVERGENT B3, `(.L_x_1484) ;  /* 0x000004f000037945 */ /* 0x000fe20003800200 */
[----:B------:R-:W-:Y:S02]  /*46f0*/  IMAD.MOV.U32 R5, RZ, RZ, 0x1 ;  /* 0x00000001ff057424 */ /* 0x000fe400078e00ff */
[----:B------:R-:W-:-:S09]  /*4700*/  IMAD.MOV.U32 R2, RZ, RZ, RZ ;  /* 0x000000ffff027224 */ /* 0x000fd200078e00ff */
[----:B------:R-:W-:Y:S05]  /*4710*/  @!P0 BRA `(.L_x_1485) ;  /* 0x00000004002c8947 */ /* 0x000fea0003800000 */
[----:B------:R-:W0:Y:S01]  /*4720*/  LDCU.64 UR10, c[0x3][URZ] ;  /* 0x00c00000ff0a77ac */ /* 0x000e220008000a00 */
[----:B------:R-:W-:Y:S02]  /*4730*/  IMAD.MOV.U32 R8, RZ, RZ, R9 ;  /* 0x000000ffff087224 */ /* 0x000fe400078e0009 */
[----:B0-----:R-:W-:Y:S02]  /*4740*/  IMAD.U32 R70, RZ, RZ, UR10 ;  /* 0x0000000aff467e24 */ /* 0x001fe4000f8e00ff */
[----:B------:R-:W-:-:S07]  /*4750*/  IMAD.U32 R71, RZ, RZ, UR11 ;  /* 0x0000000bff477e24 */ /* 0x000fce000f8e00ff */
.L_x_1492:
        /* <DEDUP_REMOVED lines=21> */
[----:B------:R-:W-:Y:S02]  /*48b0*/  IMAD R5, R4, R43, R2 ;  /* 0x0000002b04057224 */ /* 0x000fe400078e0202 */
[----:B------:R-:W-:-:S03]  /*48c0*/  IMAD.MOV.U32 R2, RZ, RZ, RZ ;  /* 0x000000ffff027224 */ /* 0x000fc600078e00ff */
[----:B------:R-:W-:-:S13]  /*48d0*/  ISETP.GE.U32.AND P0, PT, R5, R4, PT ;  /* 0x000000040500720c */ /* 0x000fda0003f06070 */
[----:B------:R-:W-:-:S05]  /*48e0*/  @P0 IMAD.IADD R5, R5, 0x1, -R4 ;  /* 0x0000000105050824 */ /* 0x000fca00078e0a04 */
[----:B------:R-:W-:-:S13]  /*48f0*/  ISETP.GE.U32.AND P0, PT, R5, R4, PT ;  /* 0x000000040500720c */ /* 0x000fda0003f06070 */
[----:B------:R-:W-:Y:S01]  /*4900*/  @P0 IMAD.IADD R5, R5, 0x1, -R4 ;  /* 0x0000000105050824 */ /* 0x000fe200078e0a04 */
[----:B------:R-:W-:Y:S01]  /*4910*/  @!P1 LOP3.LUT R5, RZ, R4, RZ, 0x33, !PT ;  /* 0x00000004ff059212 */ /* 0x000fe200078e33ff */
[----:B------:R-:W-:Y:S06]  /*4920*/  BRA `(.L_x_1487) ;  /* 0x0000000000187947 */ /* 0x000fec0003800000 */
.L_x_1488:
[----:B------:R-:W-:Y:S01]  /*4930*/  MOV R6, R2 ;  /* 0x0000000200067202 */ /* 0x000fe20000000f00 */
[----:B------:R-:W-:Y:S01]  /*4940*/  IMAD.MOV.U32 R3, RZ, RZ, R5 ;  /* 0x000000ffff037224 */ /* 0x000fe200078e0005 */
[----:B------:R-:W-:-:S07]  /*4950*/  MOV R66, 0x4970 ;  /* 0x0000497000427802 */ /* 0x000fce0000000f00 */
[----:B------:R-:W-:Y:S05]  /*4960*/  CALL.REL.NOINC `($__internal_1_$__cuda_sm20_rem_u64) ;  /* 0x0000003000ec7944 */ /* 0x000fea0003c00000 */
[----:B------:R-:W-:Y:S02]  /*4970*/  IMAD.MOV.U32 R5, RZ, RZ, R42 ;  /* 0x000000ffff057224 */ /* 0x000fe400078e002a */
[----:B------:R-:W-:-:S07]  /*4980*/  IMAD.MOV.U32 R2, RZ, RZ, R43 ;  /* 0x000000ffff027224 */ /* 0x000fce00078e002b */
.L_x_1487:
[----:B------:R-:W-:Y:S05]  /*4990*/  BSYNC.RECONVERGENT B4 ;  /* 0x0000000000047941 */ /* 0x000fea0003800200 */
.L_x_1486:
        /* <DEDUP_REMOVED lines=26> */
.L_x_1490:
[----:B------:R-:W-:Y:S01]  /*4b40*/  IMAD.MOV.U32 R6, RZ, RZ, R42 ;  /* 0x000000ffff067224 */ /* 0x000fe200078e002a */
[----:B------:R-:W-:-:S07]  /*4b50*/  MOV R66, 0x4b70 ;  /* 0x00004b7000427802 */ /* 0x000fce0000000f00 */
[----:B------:R-:W-:Y:S05]  /*4b60*/  CALL.REL.NOINC `($__internal_1_$__cuda_sm20_rem_u64) ;  /* 0x00000030006c7944 */ /* 0x000fea0003c00000 */
[----:B------:R-:W-:Y:S02]  /*4b70*/  IMAD.MOV.U32 R70, RZ, RZ, R42 ;  /* 0x000000ffff467224 */ /* 0x000fe400078e002a */
[----:B------:R-:W-:-:S07]  /*4b80*/  IMAD.MOV.U32 R71, RZ, RZ, R43 ;  /* 0x000000ffff477224 */ /* 0x000fce00078e002b */
.L_x_1491:
[----:B------:R-:W-:Y:S05]  /*4b90*/  BSYNC.RECONVERGENT B4 ;  /* 0x0000000000047941 */ /* 0x000fea0003800200 */
.L_x_1489:
[----:B------:R-:W-:Y:S02]  /*4ba0*/  ISETP.GT.U32.AND P0, PT, R8, 0x1, PT ;  /* 0x000000010800780c */ /* 0x000fe40003f04070 */
[----:B------:R-:W-:-:S11]  /*4bb0*/  SHF.R.U32.HI R8, RZ, 0x1, R8 ;  /* 0x00000001ff087819 */ /* 0x000fd60000011608 */
[----:B------:R-:W-:Y:S05]  /*4bc0*/  @P0 BRA `(.L_x_1492) ;  /* 0xfffffff800e40947 */ /* 0x000fea000383ffff */
.L_x_1485:
[----:B------:R-:W-:Y:S05]  /*4bd0*/  BSYNC.RECONVERGENT B3 ;  /* 0x0000000000037941 */ /* 0x000fea0003800200 */
.L_x_1484:
[C---:B------:R-:W-:Y:S02]  /*4be0*/  ISETP.NE.U32.AND P0, PT, R5.reuse, R11, PT ;  /* 0x0000000b0500720c */ /* 0x040fe40003f05070 */
[----:B------:R-:W-:Y:S02]  /*4bf0*/  ISETP.EQ.U32.AND P1, PT, R5, 0x1, PT ;  /* 0x000000010500780c */ /* 0x000fe40003f22070 */
[----:B------:R-:W-:-:S04]  /*4c00*/  ISETP.NE.AND.EX P0, PT, R2, RZ, PT, P0 ;  /* 0x000000ff0200720c */ /* 0x000fc80003f05300 */
[----:B------:R-:W-:-:S13]  /*4c10*/  ISETP.EQ.OR.EX P0, PT, R2, RZ, !P0, P1 ;  /* 0x000000ff0200720c */ /* 0x000fda0004702710 */
[----:B------:R-:W-:Y:S05]  /*4c20*/  @P0 BRA `(.L_x_1483) ;  /* 0x0000000000b00947 */ /* 0x000fea0003800000 */
[----:B------:R-:W-:Y:S01]  /*4c30*/  ISETP.GE.AND P0, PT, R69, 0x1, PT ;  /* 0x000000014500780c */ /* 0x000fe20003f06270 */
[----:B------:R-:W-:-:S12]  /*4c40*/  IMAD.MOV.U32 R3, RZ, RZ, RZ ;  /* 0x000000ffff037224 */ /* 0x000fd800078e00ff */
[----:B------:R-:W-:Y:S05]  /*4c50*/  @!P0 BRA `(.L_x_1480) ;  /* 0x0000001000d08947 */ /* 0x000fea0003800000 */
[----:B------:R-:W-:-:S07]  /*4c60*/  HFMA2 R8, -RZ, RZ, 0, 0 ;  /* 0x00000000ff087431 */ /* 0x000fce00000001ff */
.L_x_1496:
        /* <DEDUP_REMOVED lines=17> */
[----:B------:R-:W-:Y:S01]  /*4d80*/  IMAD.MOV R5, RZ, RZ, -R2 ;  /* 0x000000ffff057224 */ /* 0x000fe200078e0a02 */
[----:B------:R-:W-:-:S03]  /*4d90*/  MOV R2, RZ ;  /* 0x000000ff00027202 */ /* 0x000fc60000000f00 */
[----:B------:R-:W-:-:S05]  /*4da0*/  IMAD R5, R4, R5, R42 ;  /* 0x0000000504057224 */ /* 0x000fca00078e022a */
[----:B------:R-:W-:-:S13]  /*4db0*/  ISETP.GE.U32.AND P0, PT, R5, R4, PT ;  /* 0x000000040500720c */ /* 0x000fda0003f06070 */
[----:B------:R-:W-:-:S05]  /*4dc0*/  @P0 IMAD.IADD R5, R5, 0x1, -R4 ;  /* 0x0000000105050824 */ /* 0x000fca00078e0a04 */
[----:B------:R-:W-:-:S13]  /*4dd0*/  ISETP.GE.U32.AND P0, PT, R5, R4, PT ;  /* 0x000000040500720c */ /* 0x000fda0003f06070 */
[----:B------:R-:W-:Y:S01]  /*4de0*/  @P0 IMAD.IADD R5, R5, 0x1, -R4 ;  /* 0x0000000105050824 */ /* 0x000fe200078e0a04 */
[----:B------:R-:W-:Y:S01]  /*4df0*/  @!P1 LOP3.LUT R5, RZ, R4, RZ, 0x33, !PT ;  /* 0x00000004ff059212 */ /* 0x000fe200078e33ff */
[----:B------:R-:W-:Y:S06]  /*4e00*/  BRA `(.L_x_1495) ;  /* 0x0000000000147947 */ /* 0x000fec0003800000 */
.L_x_1494:
[----:B------:R-:W-:Y:S01]  /*4e10*/  IMAD.MOV.U32 R6, RZ, RZ, R42 ;  /* 0x000000ffff067224 */ /* 0x000fe200078e002a */
[----:B------:R-:W-:-:S07]  /*4e20*/  MOV R66, 0x4e40 ;  /* 0x00004e4000427802 */ /* 0x000fce0000000f00 */
[----:B------:R-:W-:Y:S05]  /*4e30*/  CALL.REL.NOINC `($__internal_1_$__cuda_sm20_rem_u64) ;  /* 0x0000002c00b87944 */ /* 0x000fea0003c00000 */
[----:B------:R-:W-:Y:S02]  /*4e40*/  IMAD.MOV.U32 R5, RZ, RZ, R42 ;  /* 0x000000ffff057224 */ /* 0x000fe400078e002a */
[----:B------:R-:W-:-:S07]  /*4e50*/  IMAD.MOV.U32 R2, RZ, RZ, R43 ;  /* 0x000000ffff027224 */ /* 0x000fce00078e002b */
.L_x_1495:
[----:B------:R-:W-:Y:S05]  /*4e60*/  BSYNC.RECONVERGENT B3 ;  /* 0x0000000000037941 */ /* 0x000fea0003800200 */
.L_x_1493:
        /* <DEDUP_REMOVED lines=8> */
.L_x_1483:
        /* <DEDUP_REMOVED lines=10> */
[----:B------:R-:W-:Y:S01]  /*4f90*/  MOV R8, R9 ;  /* 0x0000000900087202 */ /* 0x000fe20000000f00 */
[----:B0-----:R-:W-:Y:S02]  /*4fa0*/  IMAD.U32 R70, RZ, RZ, UR10 ;  /* 0x0000000aff467e24 */ /* 0x001fe4000f8e00ff */
[----:B------:R-:W-:-:S07]  /*4fb0*/  IMAD.U32 R71, RZ, RZ, UR11 ;  /* 0x0000000bff477e24 */ /* 0x000fce000f8e00ff */
.L_x_1506:
        /* <DEDUP_REMOVED lines=24> */
[----:B------:R-:W-:-:S04]  /*5140*/  @P0 IADD3 R5, PT, PT, -R4, R5, RZ ;  /* 0x0000000504050210 */ /* 0x000fc80007ffe1ff */
[----:B------:R-:W-:-:S13]  /*5150*/  ISETP.GE.U32.AND P0, PT, R5, R4, PT ;  /* 0x000000040500720c */ /* 0x000fda0003f06070 */
[----:B------:R-:W-:Y:S01]  /*5160*/  @P0 IMAD.IADD R5, R5, 0x1, -R4 ;  /* 0x0000000105050824 */ /* 0x000fe200078e0a04 */
[----:B------:R-:W-:Y:S01]  /*5170*/  @!P1 LOP3.LUT R5, RZ, R4, RZ, 0x33, !PT ;  /* 0x00000004ff059212 */ /* 0x000fe200078e33ff */
[----:B------:R-:W-:Y:S06]  /*5180*/  BRA `(.L_x_1501) ;  /* 0x0000000000187947 */ /* 0x000fec0003800000 */
.L_x_1502:
[----:B------:R-:W-:Y:S01]  /*5190*/  IMAD.MOV.U32 R6, RZ, RZ, R2 ;  /* 0x000000ffff067224 */ /* 0x000fe200078e0002 */
[----:B------:R-:W-:Y:S01]  /*51a0*/  MOV R66, 0x51d0 ;  /* 0x000051d000427802 */ /* 0x000fe20000000f00 */
[----:B------:R-:W-:-:S07]  /*51b0*/  IMAD.MOV.U32 R3, RZ, RZ, R5 ;  /* 0x000000ffff037224 */ /* 0x000fce00078e0005 */
[----:B------:R-:W-:Y:S05]  /*51c0*/  CALL.REL.NOINC `($__internal_1_$__cuda_sm20_rem_u64) ;  /* 0x0000002800d47944 */ /* 0x000fea0003c00000 */
[----:B------:R-:W-:Y:S02]  /*51d0*/  IMAD.MOV.U32 R5, RZ, RZ, R42 ;  /* 0x000000ffff057224 */ /* 0x000fe400078e002a */
[----:B------:R-:W-:-:S07]  /*51e0*/  IMAD.MOV.U32 R2, RZ, RZ, R43 ;  /* 0x000000ffff027224 */ /* 0x000fce00078e002b */
.L_x_1501:
[----:B------:R-:W-:Y:S05]  /*51f0*/  BSYNC.RECONVERGENT B4 ;  /* 0x0000000000047941 */ /* 0x000fea0003800200 */
.L_x_1500:
        /* <DEDUP_REMOVED lines=26> */
.L_x_1504:
[----:B------:R-:W-:Y:S01]  /*53a0*/  IMAD.MOV.U32 R6, RZ, RZ, R42 ;  /* 0x000000ffff067224 */ /* 0x000fe200078e002a */
[----:B------:R-:W-:-:S07]  /*53b0*/  MOV R66, 0x53d0 ;  /* 0x000053d000427802 */ /* 0x000fce0000000f00 */
[----:B------:R-:W-:Y:S05]  /*53c0*/  CALL.REL.NOINC `($__internal_1_$__cuda_sm20_rem_u64) ;  /* 0x0000002800547944 */ /* 0x000fea0003c00000 */
[----:B------:R-:W-:Y:S01]  /*53d0*/  MOV R70, R42 ;  /* 0x0000002a00467202 */ /* 0x000fe20000000f00 */
[----:B------:R-:W-:-:S07]  /*53e0*/  IMAD.MOV.U32 R71, RZ, RZ, R43 ;  /* 0x000000ffff477224 */ /* 0x000fce00078e002b */
.L_x_1505:
[----:B------:R-:W-:Y:S05]  /*53f0*/  BSYNC.RECONVERGENT B4 ;  /* 0x0000000000047941 */ /* 0x000fea0003800200 */
.L_x_1503:
[----:B------:R-:W-:Y:S02]  /*5400*/  ISETP.GT.U32.AND P0, PT, R8, 0x1, PT ;  /* 0x000000010800780c */ /* 0x000fe40003f04070 */
[----:B------:R-:W-:-:S11]  /*5410*/  SHF.R.U32.HI R8, RZ, 0x1, R8 ;  /* 0x00000001ff087819 */ /* 0x000fd60000011608 */
[----:B------:R-:W-:Y:S05]  /*5420*/  @P0 BRA `(.L_x_1506) ;  /* 0xfffffff800e40947 */ /* 0x000fea000383ffff */
.L_x_1499:
[----:B------:R-:W-:Y:S05]  /*5430*/  BSYNC.RECONVERGENT B3 ;  /* 0x0000000000037941 */ /* 0x000fea0003800200 */
.L_x_1498:
        /* <DEDUP_REMOVED lines=8> */
[----:B------:R-:W-:-:S07]  /*54c0*/  IMAD.MOV.U32 R8, RZ, RZ, RZ ;  /* 0x000000ffff087224 */ /* 0x000fce00078e00ff */
.L_x_1510:
        /* <DEDUP_REMOVED lines=26> */
.L_x_1508:
[----:B------:R-:W-:Y:S01]  /*5670*/  IMAD.MOV.U32 R6, RZ, RZ, R42 ;  /* 0x000000ffff067224 */ /* 0x000fe200078e002a */
[----:B------:R-:W-:-:S07]  /*5680*/  MOV R66, 0x56a0 ;  /* 0x000056a000427802 */ /* 0x000fce0000000f00 */
[----:B------:R-:W-:Y:S05]  /*5690*/  CALL.REL.NOINC `($__internal_1_$__cuda_sm20_rem_u64) ;  /* 0x0000002400a07944 */ /* 0x000fea0003c00000 */
[----:B------:R-:W-:Y:S02]  /*56a0*/  IMAD.MOV.U32 R5, RZ, RZ, R42 ;  /* 0x000000ffff057224 */ /* 0x000fe400078e002a */
[----:B------:R-:W-:-:S07]  /*56b0*/  IMAD.MOV.U32 R2, RZ, RZ, R43 ;  /* 0x000000ffff027224 */ /* 0x000fce00078e002b */
.L_x_1509:
[----:B------:R-:W-:Y:S05]  /*56c0*/  BSYNC.RECONVERGENT B3 ;  /* 0x0000000000037941 */ /* 0x000fea0003800200 */
.L_x_1507:
[----:B------:R-:W-:-:S04]  /*56d0*/  ISETP.NE.U32.AND P0, PT, R5, R11, PT ;  /* 0x0000000b0500720c */ /* 0x000fc80003f05070 */
[----:B------:R-:W-:-:S13]  /*56e0*/  ISETP.NE.AND.EX P0, PT, R2, RZ, PT, P0 ;  /* 0x000000ff0200720c */ /* 0x000fda0003f05300 */
[----:B------:R-:W-:Y:S05]  /*56f0*/  @!P0 BRA `(.L_x_1497) ;  /* 0x0000000000148947 */ /* 0x000fea0003800000 */
[----:B------:R-:W-:Y:S02]  /*5700*/  VIADD R8, R8, 0x1 ;  /* 0x0000000108087836 */ /* 0x000fe40000000000 */
[----:B------:R-:W-:-:S03]  /*5710*/  HFMA2 R3, -RZ, RZ, 0, 0 ;  /* 0x00000000ff037431 */ /* 0x000fc600000001ff */
[----:B------:R-:W-:-:S13]  /*5720*/  ISETP.NE.AND P0, PT, R8, R69, PT ;  /* 0x000000450800720c */ /* 0x000fda0003f05270 */
[----:B------:R-:W-:Y:S05]  /*5730*/  @!P0 BRA `(.L_x_1480) ;  /* 0x0000000800188947 */ /* 0x000fea0003800000 */
[----:B------:R-:W-:Y:S05]  /*5740*/  BRA `(.L_x_1510) ;  /* 0xfffffffc00607947 */ /* 0x000fea000383ffff */
.L_x_1497:
[----:B------:R-:W0:Y:S01]  /*5750*/  LDCU.64 UR10, c[0x3][0x10] ;  /* 0x00c00200ff0a77ac */ /* 0x000e220008000a00 */
[----:B------:R-:W-:Y:S01]  /*5760*/  IMAD.MOV.U32 R3, RZ, RZ, 0x1 ;  /* 0x00000001ff037424 */ /* 0x000fe200078e00ff */
        /* <DEDUP_REMOVED lines=8> */
[----:B------:R-:W0:Y:S02]  /*57f0*/  LDCU.64 UR10, c[0x3][0x10] ;  /* 0x00c00200ff0a77ac */ /* 0x000e240008000a00 */
[----:B0-----:R-:W-:Y:S02]  /*5800*/  IMAD.U32 R70, RZ, RZ, UR10 ;  /* 0x0000000aff467e24 */ /* 0x001fe4000f8e00ff */
[----:B------:R-:W-:-:S07]  /*5810*/  IMAD.U32 R71, RZ, RZ, UR11 ;  /* 0x0000000bff477e24 */ /* 0x000fce000f8e00ff */
.L_x_1519:
        /* <DEDUP_REMOVED lines=11> */
[----:B------:R-:W-:Y:S02]  /*58d0*/  IADD3 R3, PT, PT, RZ, -R4, RZ ;  /* 0x80000004ff037210 */ /* 0x000fe40007ffe0ff */
        /* <DEDUP_REMOVED lines=17> */
.L_x_1515:
[----:B------:R-:W-:Y:S01]  /*59f0*/  IMAD.MOV.U32 R6, RZ, RZ, R2 ;  /* 0x000000ffff067224 */ /* 0x000fe200078e0002 */
[----:B------:R-:W-:Y:S01]  /*5a00*/  MOV R66, 0x5a30 ;  /* 0x00005a3000427802 */ /* 0x000fe20000000f00 */
[----:B------:R-:W-:-:S07]  /*5a10*/  IMAD.MOV.U32 R3, RZ, RZ, R5 ;  /* 0x000000ffff037224 */ /* 0x000fce00078e0005 */
[----:B------:R-:W-:Y:S05]  /*5a20*/  CALL.REL.NOINC `($__internal_1_$__cuda_sm20_rem_u64) ;  /* 0x0000002000bc7944 */ /* 0x000fea0003c00000 */
[----:B------:R-:W-:Y:S01]  /*5a30*/  MOV R5, R42 ;  /* 0x0000002a00057202 */ /* 0x000fe20000000f00 */
[----:B------:R-:W-:-:S07]  /*5a40*/  IMAD.MOV.U32 R2, RZ, RZ, R43 ;  /* 0x000000ffff027224 */ /* 0x000fce00078e002b */
.L_x_1514:
[----:B------:R-:W-:Y:S05]  /*5a50*/  BSYNC.RECONVERGENT B4 ;  /* 0x0000000000047941 */ /* 0x000fea0003800200 */
.L_x_1513:
        /* <DEDUP_REMOVED lines=26> */
.L_x_1517:
[----:B------:R-:W-:Y:S01]  /*5c00*/  IMAD.MOV.U32 R6, RZ, RZ, R42 ;  /* 0x000000ffff067224 */ /* 0x000fe200078e002a */
[----:B------:R-:W-:-:S07]  /*5c10*/  MOV R66, 0x5c30 ;  /* 0x00005c3000427802 */ /* 0x000fce0000000f00 */
[----:B------:R-:W-:Y:S05]  /*5c20*/  CALL.REL.NOINC `($__internal_1_$__cuda_sm20_rem_u64) ;  /* 0x00000020003c7944 */ /* 0x000fea0003c00000 */
[----:B------:R-:W-:Y:S02]  /*5c30*/  IMAD.MOV.U32 R70, RZ, RZ, R42 ;  /* 0x000000ffff467224 */ /* 0x000fe400078e002a */
[----:B------:R-:W-:-:S07]  /*5c40*/  IMAD.MOV.U32 R71, RZ, RZ, R43 ;  /* 0x000000ffff477224 */ /* 0x000fce00078e002b */
.L_x_1518:
[----:B------:R-:W-:Y:S05]  /*5c50*/  BSYNC.RECONVERGENT B4 ;  /* 0x0000000000047941 */ /* 0x000fea0003800200 */
.L_x_1516:
[----:B------:R-:W-:Y:S02]  /*5c60*/  ISETP.GT.U32.AND P0, PT, R9, 0x1, PT ;  /* 0x000000010900780c */ /* 0x000fe40003f04070 */
[----:B------:R-:W-:-:S11]  /*5c70*/  SHF.R.U32.HI R9, RZ, 0x1, R9 ;  /* 0x00000001ff097819 */ /* 0x000fd60000011609 */
[----:B------:R-:W-:Y:S05]  /*5c80*/  @P0 BRA `(.L_x_1519) ;  /* 0xfffffff800e40947 */ /* 0x000fea000383ffff */
.L_x_1512:
[----:B------:R-:W-:Y:S05]  /*5c90*/  BSYNC.RECONVERGENT B3 ;  /* 0x0000000000037941 */ /* 0x000fea0003800200 */
.L_x_1511:
[C---:B------:R-:W-:Y:S02]  /*5ca0*/  ISETP.NE.U32.AND P0, PT, R5.reuse, R11, PT ;  /* 0x0000000b0500720c */ /* 0x040fe40003f05070 */
[----:B------:R-:W-:Y:S02]  /*5cb0*/  ISETP.EQ.U32.AND P1, PT, R5, 0x1, PT ;  /* 0x000000010500780c */ /* 0x000fe40003f22070 */
[----:B------:R-:W-:-:S04]  /*5cc0*/  ISETP.NE.AND.EX P0, PT, R2, RZ, PT, P0 ;  /* 0x000000ff0200720c */ /* 0x000fc80003f05300 */
[----:B------:R-:W-:-:S04]  /*5cd0*/  ISETP.EQ.OR.EX P0, PT, R2, RZ, !P0, P1 ;  /* 0x000000ff0200720c */ /* 0x000fc80004702710 */
[----:B------:R-:W-:Y:S02]  /*5ce0*/  ISETP.LT.OR P1, PT, R69, 0x1, P0 ;  /* 0x000000014500780c */ /* 0x000fe40000721670 */
[----:B------:R-:W-:-:S11]  /*5cf0*/  SEL R3, RZ, 0x1, !P0 ;  /* 0x00000001ff037807 */ /* 0x000fd60004000000 */
[----:B------:R-:W-:Y:S05]  /*5d00*/  @P1 BRA `(.L_x_1480) ;  /* 0x0000000000a41947 */ /* 0x000fea0003800000 */
[----:B------:R-:W-:-:S07]  /*5d10*/  IMAD.MOV.U32 R8, RZ, RZ, RZ ;  /* 0x000000ffff087224 */ /* 0x000fce00078e00ff */
.L_x_1523:
        /* <DEDUP_REMOVED lines=26> */
.L_x_1521:
[----:B------:R-:W-:Y:S01]  /*5ec0*/  IMAD.MOV.U32 R6, RZ, RZ, R42 ;  /* 0x000000ffff067224 */ /* 0x000fe200078e002a */
[----:B------:R-:W-:-:S07]  /*5ed0*/  MOV R66, 0x5ef0 ;  /* 0x00005ef000427802 */ /* 0x000fce0000000f00 */
[----:B------:R-:W-:Y:S05]  /*5ee0*/  CALL.REL.NOINC `($__internal_1_$__cuda_sm20_rem_u64) ;  /* 0x0000001c008c7944 */ /* 0x000fea0003c00000 */
[----:B------:R-:W-:Y:S01]  /*5ef0*/  IMAD.MOV.U32 R5, RZ, RZ, R42 ;  /* 0x000000ffff057224 */ /* 0x000fe200078e002a */
[----:B------:R-:W-:-:S07]  /*5f00*/  MOV R2, R43 ;  /* 0x0000002b00027202 */ /* 0x000fce0000000f00 */
.L_x_1522:
[----:B------:R-:W-:Y:S05]  /*5f10*/  BSYNC.RECONVERGENT B3 ;  /* 0x0000000000037941 */ /* 0x000fea0003800200 */
.L_x_1520:
[----:B------:R-:W-:Y:S01]  /*5f20*/  ISETP.NE.U32.AND P0, PT, R5, R11, PT ;  /* 0x0000000b0500720c */ /* 0x000fe20003f05070 */
[----:B------:R-:W-:-:S03]  /*5f30*/  IMAD.MOV.U32 R3, RZ, RZ, 0x1 ;  /* 0x00000001ff037424 */ /* 0x000fc600078e00ff */
[----:B------:R-:W-:-:S13]  /*5f40*/  ISETP.NE.AND.EX P0, PT, R2, RZ, PT, P0 ;  /* 0x000000ff0200720c */ /* 0x000fda0003f05300 */
[----:B------:R-:W-:Y:S05]  /*5f50*/  @!P0 BRA `(.L_x_1480) ;  /* 0x0000000000108947 */ /* 0x000fea0003800000 */
[----:B------:R-:W-:-:S05]  /*5f60*/  VIADD R8, R8, 0x1 ;  /* 0x0000000108087836 */ /* 0x000fca0000000000 */
[----:B------:R-:W-:-:S13]  /*5f70*/  ISETP.NE.AND P0, PT, R8, R69, PT ;  /* 0x000000450800720c */ /* 0x000fda0003f05270 */
[----:B------:R-:W-:Y:S05]  /*5f80*/  @P0 BRA `(.L_x_1523) ;  /* 0xfffffffc00640947 */ /* 0x000fea000383ffff */
[----:B------:R-:W-:-:S07]  /*5f90*/  IMAD.MOV.U32 R3, RZ, RZ, RZ ;  /* 0x000000ffff037224 */ /* 0x000fce00078e00ff */
.L_x_1480:
[----:B------:R-:W-:Y:S05]  /*5fa0*/  BSYNC.RECONVERGENT B2 ;  /* 0x0000000000027941 */ /* 0x000fea0003800200 */
.L_x_1479:
[----:B------:R-:W-:Y:S02]  /*5fb0*/  ISETP.GE.U32.AND P0, PT, R10, 0x4, PT ;  /* 0x000000040a00780c */ /* 0x000fe40003f06070 */
[----:B------:R-:W-:Y:S02]  /*5fc0*/  IADD3 R56, P2, PT, R3, R56, RZ ;  /* 0x0000003803387210 */ /* 0x000fe40007f5e0ff */
[----:B------:R-:W-:-:S03]  /*5fd0*/  IADD3 R16, P1, PT, R16, 0x1, RZ ;  /* 0x0000000110107810 */ /* 0x000fc60007f3e0ff */
[----:B------:R-:W-:Y:S02]  /*5fe0*/  IMAD.X R55, R0, 0x1, R55, P2 ;  /* 0x0000000100377824 */ /* 0x000fe400010e0637 */
[----:B------:R-:W-:-:S04]  /*5ff0*/  IMAD.X R15, RZ, RZ, R15, P1 ;  /* 0x000000ffff0f7224 */ /* 0x000fc800008e060f */
[----:B------:R-:W-:Y:S05]  /*6000*/  @!P0 BRA `(.L_x_1393) ;  /* 0x0000000000308947 */ /* 0x000fea0003800000 */
[----:B------:R-:W-:-:S05]  /*6010*/  IMAD.HI.U32 R0, R10, -0x55555555, RZ ;  /* 0xaaaaaaab0a007827 */ /* 0x000fca00078e00ff */
[----:B------:R-:W-:-:S05]  /*6020*/  SHF.R.U32.HI R3, RZ, 0x2, R0 ;  /* 0x00000002ff037819 */ /* 0x000fca0000011600 */
        /* <DEDUP_REMOVED lines=8> */
.L_x_1524:
[----:B------:R-:W-:-:S05]  /*60b0*/  IADD3 R60, P0, PT, R60, 0x1, RZ ;  /* 0x000000013c3c7810 */ /* 0x000fca0007f1e0ff */
[----:B------:R-:W-:-:S08]  /*60c0*/  IMAD.X R59, RZ, RZ, R59, P0 ;  /* 0x000000ffff3b7224 */ /* 0x000fd000000e063b */
.L_x_1393:
[----:B------:R-:W-:Y:S05]  /*60d0*/  BSYNC.RECONVERGENT B0 ;  /* 0x0000000000007941 */ /* 0x000fea0003800200 */
.L_x_1392:
[----:B------:R-:W-:Y:S01]  /*60e0*/  IADD3 R12, P0, PT, R12, R40, RZ ;  /* 0x000000280c0c7210 */ /* 0x000fe20007f1e0ff */
[----:B------:R-:W-:-:S03]  /*60f0*/  UIADD3 UR4, UPT, UPT, UR7, -0x1, URZ ;  /* 0xffffffff07047890 */ /* 0x000fc6000fffe0ff */
[----:B------:R-:W-:-:S04]  /*6100*/  IADD3.X R13, PT, PT, R13, R14, RZ, P0, !PT ;  /* 0x0000000e0d0d7210 */ /* 0x000fc800007fe4ff */
[--C-:B------:R-:W-:Y:S02]  /*6110*/  SHF.R.U64 R0, R12, UR4, R13.reuse ;  /* 0x000000040c007c19 */ /* 0x100fe4000800120d */
[----:B------:R-:W-:Y:S02]  /*6120*/  SHF.R.U32.HI R2, RZ, UR4, R13 ;  /* 0x00000004ff027c19 */ /* 0x000fe4000801160d */
[----:B------:R-:W-:-:S04]  /*6130*/  ISETP.NE.U32.AND P0, PT, R0, RZ, PT ;  /* 0x000000ff0000720c */ /* 0x000fc80003f05070 */
[----:B------:R-:W-:-:S13]  /*6140*/  ISETP.NE.AND.EX P0, PT, R2, RZ, PT, P0 ;  /* 0x000000ff0200720c */ /* 0x000fda0003f05300 */
[----:B------:R-:W-:Y:S05]  /*6150*/  @!P0 BRA `(.L_x_1525) ;  /* 0xffffffa000f88947 */ /* 0x000fea000383ffff */
.L_x_1391:
[----:B------:R-:W-:Y:S05]  /*6160*/  BSYNC.RECONVERGENT B1 ;  /* 0x0000000000017941 */ /* 0x000fea0003800200 */
.L_x_1390:
[----:B------:R-:W0:Y:S01]  /*6170*/  LDCU UR4, c[0x0][0x398] ;  /* 0x00007300ff0477ac */ /* 0x000e220008000800 */
[----:B------:R-:W-:-:S04]  /*6180*/  UIADD3 UR7, UPT, UPT, UR7, 0x1, URZ ;  /* 0x0000000107077890 */ /* 0x000fc8000fffe0ff */
[----:B0-----:R-:W-:-:S09]  /*6190*/  UISETP.GT.U32.AND UP0, UPT, UR7, UR4, UPT ;  /* 0x000000040700728c */ /* 0x001fd2000bf04070 */
[----:B------:R-:W-:Y:S05]  /*61a0*/  BRA.U !UP0, `(.L_x_1526) ;  /* 0xffffffa108c07547 */ /* 0x000fea000b83ffff */
.L_x_1389:
[----:B------:R-:W0:Y:S04]  /*61b0*/  SHFL.DOWN PT, R7, R20, 0x10, 0x1f ;  /* 0x0a001f0014077f89 */ /* 0x000e2800000e0000 */
[----:B------:R-:W1:Y:S04]  /*61c0*/  SHFL.DOWN PT, R5, R18, 0x10, 0x1f ;  /* 0x0a001f0012057f89 */ /* 0x000e6800000e0000 */
[----:B------:R-:W2:Y:S04]  /*61d0*/  SHFL.DOWN PT, R4, R17, 0x10, 0x1f ;  /* 0x0a001f0011047f89 */ /* 0x000ea800000e0000 */
[----:B------:R-:W3:Y:S04]  /*61e0*/  SHFL.DOWN PT, R13, R22, 0x10, 0x1f ;  /* 0x0a001f00160d7f89 */ /* 0x000ee800000e0000 */
[----:B------:R-:W4:Y:S04]  /*61f0*/  SHFL.DOWN PT, R39, R24, 0x10, 0x1f ;  /* 0x0a001f0018277f89 */ /* 0x000f2800000e0000 */
[----:B------:R-:W5:Y:S04]  /*6200*/  SHFL.DOWN PT, R0, R23, 0x10, 0x1f ;  /* 0x0a001f0017007f89 */ /* 0x000f6800000e0000 */
[----:B------:R-:W5:Y:S01]  /*6210*/  SHFL.DOWN PT, R10, R19, 0x10, 0x1f ;  /* 0x0a001f00130a7f89 */ /* 0x000f6200000e0000 */
[----:B0-----:R-:W-:-:S03]  /*6220*/  IADD3 R20, P1, PT, R7, R20, RZ ;  /* 0x0000001407147210 */ /* 0x001fc60007f3e0ff */
[----:B------:R-:W0:Y:S01]  /*6230*/  SHFL.DOWN PT, R8, R21, 0x10, 0x1f ;  /* 0x0a001f0015087f89 */ /* 0x000e2200000e0000 */
[----:B-1----:R-:W-:-:S03]  /*6240*/  IADD3 R18, P6, PT, R5, R18, RZ ;  /* 0x0000001205127210 */ /* 0x002fc60007fde0ff */
[----:B------:R-:W1:Y:S02]  /*6250*/  SHFL.DOWN PT, R7, R64, 0x10, 0x1f ;  /* 0x0a001f0040077f89 */ /* 0x000e6400000e0000 */
[----:B--2---:R-:W-:Y:S02]  /*6260*/  IMAD.X R17, R4, 0x1, R17, P6 ;  /* 0x0000000104117824 */ /* 0x004fe400030e0611 */
[----:B------:R-:W2:Y:S01]  /*6270*/  SHFL.DOWN PT, R3, R16, 0x10, 0x1f ;  /* 0x0a001f0010037f89 */ /* 0x000ea200000e0000 */
[----:B---3--:R-:W-:-:S03]  /*6280*/  IADD3 R22, P3, PT, R13, R22, RZ ;  /* 0x000000160d167210 */ /* 0x008fc60007f7e0ff */
[----:B------:R-:W3:Y:S01]  /*6290*/  SHFL.DOWN PT, R9, R58, 0x10, 0x1f ;  /* 0x0a001f003a097f89 */ /* 0x000ee200000e0000 */
[----:B----4-:R-:W-:-:S03]  /*62a0*/  IADD3 R24, P2, PT, R39, R24, RZ ;  /* 0x0000001827187210 */ /* 0x010fc60007f5e0ff */
[----:B------:R-:W4:Y:S02]  /*62b0*/  SHFL.DOWN PT, R6, R33, 0x10, 0x1f ;  /* 0x0a001f0021067f89 */ /* 0x000f2400000e0000 */
[----:B-----5:R-:W-:Y:S02]  /*62c0*/  IMAD.X R23, R0, 0x1, R23, P2 ;  /* 0x0000000100177824 */ /* 0x020fe400010e0617 */
[----:B------:R-:W5:Y:S01]  /*62d0*/  SHFL.DOWN PT, R2, R15, 0x10, 0x1f ;  /* 0x0a001f000f027f89 */ /* 0x000f6200000e0000 */
[----:B------:R-:W-:-:S03]  /*62e0*/  IMAD.X R19, R10, 0x1, R19, P1 ;  /* 0x000000010a137824 */ /* 0x000fc600008e0613 */
[----:B------:R-:W5:Y:S01]  /*62f0*/  SHFL.DOWN PT, R11, R60, 0x10, 0x1f ;  /* 0x0a001f003c0b7f89 */ /* 0x000f6200000e0000 */
[----:B0-----:R-:W-:-:S03]  /*6300*/  IMAD.X R21, R8, 0x1, R21, P3 ;  /* 0x0000000108157824 */ /* 0x001fc600018e0615 */
[----:B------:R-:W0:Y:S01]  /*6310*/  SHFL.DOWN PT, R43, R28, 0x10, 0x1f ;  /* 0x0a001f001c2b7f89 */ /* 0x000e2200000e0000 */
[----:B-1----:R-:W-:-:S03]  /*6320*/  VIMNMX.U32 R64, PT, PT, R7, R64, PT ;  /* 0x0000004007407248 */ /* 0x002fc60003fe0000 */
[----:B------:R-:W-:Y:S01]  /*6330*/  SHFL.DOWN PT, R5, R37, 0x10, 0x1f ;  /* 0x0a001f0025057f89 */ /* 0x000fe200000e0000 */
[----:B--2---:R-:W-:-:S03]  /*6340*/  IADD3 R16, P5, PT, R3, R16, RZ ;  /* 0x0000001003107210 */ /* 0x004fc60007fbe0ff */
[----:B------:R-:W1:Y:S01]  /*6350*/  SHFL.DOWN PT, R4, R36, 0x10, 0x1f ;  /* 0x0a001f0024047f89 */ /* 0x000e6200000e0000 */
[----:B---3--:R-:W-:-:S03]  /*6360*/  IADD3 R58, P3, PT, R9, R58, RZ ;  /* 0x0000003a093a7210 */ /* 0x008fc60007f7e0ff */
[----:B------:R-:W2:Y:S01]  /*6370*/  SHFL.DOWN PT, R41, R26, 0x10, 0x1f ;  /* 0x0a001f001a297f89 */ /* 0x000ea200000e0000 */
[----:B----4-:R-:W-:-:S03]  /*6380*/  VIMNMX.U32 R33, PT, PT, R6, R33, PT ;  /* 0x0000002106217248 */ /* 0x010fc60003fe0000 */
[----:B------:R-:W3:Y:S01]  /*6390*/  SHFL.DOWN PT, R13, R44, 0x10, 0x1f ;  /* 0x0a001f002c0d7f89 */ /* 0x000ee200000e0000 */
[----:B-----5:R-:W-:-:S03]  /*63a0*/  IMAD.X R15, R2, 0x1, R15, P5 ;  /* 0x00000001020f7824 */ /* 0x020fc600028e060f */
[----:B------:R-:W4:Y:S01]  /*63b0*/  SHFL.DOWN PT, R14, R27, 0x10, 0x1f ;  /* 0x0a001f001b0e7f89 */ /* 0x000f2200000e0000 */
[----:B------:R-:W-:-:S03]  /*63c0*/  IADD3 R60, P2, PT, R11, R60, RZ ;  /* 0x0000003c0b3c7210 */ /* 0x000fc60007f5e0ff */
[----:B------:R-:W5:Y:S01]  /*63d0*/  SHFL.DOWN PT, R69, R56, 0x10, 0x1f ;  /* 0x0a001f0038457f89 */ /* 0x000f6200000e0000 */
[----:B0-----:R-:W-:-:S03]  /*63e0*/  IADD3 R28, P4, PT, R43, R28, RZ ;  /* 0x0000001c2b1c7210 */ /* 0x001fc60007f9e0ff */
[----:B------:R-:W0:Y:S04]  /*63f0*/  SHFL.DOWN PT, R42, R25, 0x10, 0x1f ;  /* 0x0a001f00192a7f89 */ /* 0x000e2800000e0000 */
[----:B------:R-:W0:Y:S01]  /*6400*/  SHFL.DOWN PT, R0, R47, 0x10, 0x1f ;  /* 0x0a001f002f007f89 */ /* 0x000e2200000e0000 */
[----:B-1----:R-:W-:-:S03]  /*6410*/  DADD R36, R4, R36 ;  /* 0x0000000004247229 */ /* 0x002fc60000000024 */
[----:B------:R-:W1:Y:S01]  /*6420*/  SHFL.DOWN PT, R68, R55, 0x10, 0x1f ;  /* 0x0a001f0037447f89 */ /* 0x000e6200000e0000 */
[----:B--2---:R-:W-:-:S03]  /*6430*/  IADD3 R26, P0, PT, R41, R26, RZ ;  /* 0x0000001a291a7210 */ /* 0x004fc60007f1e0ff */
[----:B------:R-:W2:Y:S01]  /*6440*/  SHFL.DOWN PT, R10, R45, 0x10, 0x1f ;  /* 0x0a001f002d0a7f89 */ /* 0x000ea200000e0000 */
[----:B---3--:R-:W-:-:S03]  /*6450*/  VIMNMX.U32 R44, PT, PT, R13, R44, !PT ;  /* 0x0000002c0d2c7248 */ /* 0x008fc60007fe0000 */
[----:B------:R-:W3:Y:S01]  /*6460*/  SHFL.DOWN PT, R12, R59, 0x10, 0x1f ;  /* 0x0a001f003b0c7f89 */ /* 0x000ee200000e0000 */
[----:B----4-:R-:W-:-:S03]  /*6470*/  IMAD.X R27, R14, 0x1, R27, P4 ;  /* 0x000000010e1b7824 */ /* 0x010fc600020e061b */
[----:B------:R-:W4:Y:S01]  /*6480*/  SHFL.DOWN PT, R8, R49, 0x10, 0x1f ;  /* 0x0a001f0031087f89 */ /* 0x000f2200000e0000 */
[----:B-----5:R-:W-:-:S03]  /*6490*/  IADD3 R56, P1, PT, R69, R56, RZ ;  /* 0x0000003845387210 */ /* 0x020fc60007f3e0ff */
[----:B------:R-:W5:Y:S01]  /*64a0*/  SHFL.DOWN PT, R7, R62, 0x10, 0x1f ;  /* 0x0a001f003e077f89 */ /* 0x000f6200000e0000 */
[----:B0-----:R-:W-:-:S03]  /*64b0*/  IMAD.X R25, R42, 0x1, R25, P0 ;  /* 0x000000012a197824 */ /* 0x001fc600000e0619 */
[----:B------:R-:W0:Y:S01]  /*64c0*/  SHFL.DOWN PT, R9, R46, 0x10, 0x1f ;  /* 0x0a001f002e097f89 */ /* 0x000e2200000e0000 */
[----:B------:R-:W-:-:S03]  /*64d0*/  ISETP.LT.U32.AND P0, PT, R0, R47, PT ;  /* 0x0000002f0000720c */ /* 0x000fc60003f01070 */
[----:B------:R-:W0:Y:S01]  /*64e0*/  SHFL.DOWN PT, R6, R61, 0x10, 0x1f ;  /* 0x0a001f003d067f89 */ /* 0x000e2200000e0000 */
[----:B-1----:R-:W-:-:S03]  /*64f0*/  IMAD.X R55, R68, 0x1, R55, P1 ;  /* 0x0000000144377824 */ /* 0x002fc600008e0637 */
[----:B------:R-:W-:Y:S01]  /*6500*/  SHFL.DOWN PT, R3, R35, 0x10, 0x1f ;  /* 0x0a001f0023037f89 */ /* 0x000fe200000e0000 */
[----:B--2---:R-:W-:-:S03]  /*6510*/  ISETP.LT.U32.AND.EX P0, PT, R10, R45, PT, P0 ;  /* 0x0000002d0a00720c */ /* 0x004fc60003f01100 */
[----:B------:R-:W1:Y:S01]  /*6520*/  SHFL.DOWN PT, R2, R34, 0x10, 0x1f ;  /* 0x0a001f0022027f89 */ /* 0x000e6200000e0000 */
[----:B---3--:R-:W-:Y:S01]  /*6530*/  IMAD.X R59, R12, 0x1, R59, P2 ;  /* 0x000000010c3b7824 */ /* 0x008fe200010e063b */
[----:B------:R-:W-:Y:S02]  /*6540*/  SEL R0, R0, R47, P0 ;  /* 0x0000002f00007207 */ /* 0x000fe40000000000 */
[----:B------:R-:W2:Y:S01]  /*6550*/  SHFL.DOWN PT, R40, R57, 0x10, 0x1f ;  /* 0x0a001f0039287f89 */ /* 0x000ea200000e0000 */
[----:B----4-:R-:W-:Y:S02]  /*6560*/  ISETP.GT.U32.AND P1, PT, R8, R49, PT ;  /* 0x000000310800720c */ /* 0x010fe40003f24070 */
[----:B------:R-:W-:Y:S01]  /*6570*/  SEL R45, R10, R45, P0 ;  /* 0x0000002d0a2d7207 */ /* 0x000fe20000000000 */
[----:B------:R-:W3:Y:S01]  /*6580*/  SHFL.DOWN PT, R11, R54, 0x10, 0x1f ;  /* 0x0a001f00360b7f89 */ /* 0x000ee200000e0000 */
[----:B-----5:R-:W-:-:S03]  /*6590*/  ISETP.GE.U32.AND P2, PT, R7, R62, PT ;  /* 0x0000003e0700720c */ /* 0x020fc60003f46070 */
[----:B------:R-:W4:Y:S01]  /*65a0*/  SHFL.DOWN PT, R67, R32, 0x10, 0x1f ;  /* 0x0a001f0020437f89 */ /* 0x000f2200000e0000 */
[----:B0-----:R-:W-:-:S03]  /*65b0*/  ISETP.GT.U32.AND.EX P1, PT, R9, R46, PT, P1 ;  /* 0x0000002e0900720c */ /* 0x001fc60003f24110 */
[----:B------:R-:W0:Y:S01]  /*65c0*/  SHFL.DOWN PT, R4, R51, 0x10, 0x1f ;  /* 0x0a001f0033047f89 */ /* 0x000e2200000e0000 */
[----:B------:R-:W-:Y:S02]  /*65d0*/  ISETP.GE.U32.AND.EX P0, PT, R6, R61, PT, P2 ;  /* 0x0000003d0600720c */ /* 0x000fe40003f06120 */
[----:B------:R-:W-:Y:S01]  /*65e0*/  ISETP.LT.U32.AND P2, PT, R7, R62, PT ;  /* 0x0000003e0700720c */ /* 0x000fe20003f41070 */
[----:B------:R-:W5:Y:S04]  /*65f0*/  SHFL.DOWN PT, R5, R48, 0x10, 0x1f ;  /* 0x0a001f0030057f89 */ /* 0x000f6800000e0000 */
[----:B------:R-:W5:Y:S01]  /*6600*/  SHFL.DOWN PT, R65, R30, 0x10, 0x1f ;  /* 0x0a001f001e417f89 */ /* 0x000f6200000e0000 */
[----:B-1----:R-:W-:Y:S01]  /*6610*/  DADD R34, R2, R34 ;  /* 0x0000000002227229 */ /* 0x002fe20000000022 */
[----:B------:R-:W-:-:S02]  /*6620*/  SEL R2, R8, R49, P1 ;  /* 0x0000003108027207 */ /* 0x000fc40000800000 */
[----:B------:R-:W1:Y:S01]  /*6630*/  SHFL.DOWN PT, R13, R52, 0x10, 0x1f ;  /* 0x0a001f00340d7f89 */ /* 0x000e6200000e0000 */
[----:B------:R-:W-:Y:S01]  /*6640*/  SEL R3, R9, R46, P1 ;  /* 0x0000002e09037207 */ /* 0x000fe20000800000 */
[----:B--2---:R-:W-:Y:S01]  /*6650*/  IMAD.X R57, R40, 0x1, R57, P3 ;  /* 0x0000000128397824 */ /* 0x004fe200018e0639 */
[----:B------:R-:W-:Y:S01]  /*6660*/  ISETP.LT.U32.AND.EX P1, PT, R6, R61, PT, P2 ;  /* 0x0000003d0600720c */ /* 0x000fe20003f21120 */
[----:B------:R-:W2:Y:S01]  /*6670*/  SHFL.DOWN PT, R70, R63, 0x10, 0x1f ;  /* 0x0a001f003f467f89 */ /* 0x000ea200000e0000 */
[CC--:B---3--:R-:W-:Y:S01]  /*6680*/  ISETP.GT.U32.AND P3, PT, R11.reuse, R54.reuse, PT ;  /* 0x000000360b00720c */ /* 0x0c8fe20003f64070 */
[----:B------:R-:W-:Y:S01]  /*6690*/  IMAD.MOV.U32 R8, RZ, RZ, 0x10 ;  /* 0x00000010ff087424 */ /* 0x000fe200078e00ff */
[----:B------:R-:W-:Y:S01]  /*66a0*/  ISETP.GT.U32.AND P2, PT, R11, R54, PT ;  /* 0x000000360b00720c */ /* 0x000fe20003f44070 */
[----:B------:R-:W3:Y:S01]  /*66b0*/  SHFL.DOWN PT, R66, R29, 0x10, 0x1f ;  /* 0x0a001f001d427f89 */ /* 0x000ee200000e0000 */
[----:B----4-:R-:W-:Y:S02]  /*66c0*/  IADD3 R32, P6, PT, R67, R32, RZ ;  /* 0x0000002043207210 */ /* 0x010fe40007fde0ff */
[----:B------:R-:W-:Y:S01]  /*66d0*/  SEL R62, R7, R62, P1 ;  /* 0x0000003e073e7207 */ /* 0x000fe20000800000 */
[----:B------:R-:W4:Y:S01]  /*66e0*/  SHFL.DOWN PT, R38, R31, 0x10, 0x1f ;  /* 0x0a001f001f267f89 */ /* 0x000f2200000e0000 */
[----:B0-----:R-:W-:-:S02]  /*66f0*/  SEL R4, R4, R51, !P0 ;  /* 0x0000003304047207 */ /* 0x001fc40004000000 */
[----:B------:R-:W-:Y:S01]  /*6700*/  SEL R61, R6, R61, P1 ;  /* 0x0000003d063d7207 */ /* 0x000fe20000800000 */
[----:B------:R-:W0:Y:S01]  /*6710*/  SHFL.DOWN PT, R14, R53, 0x10, 0x1f ;  /* 0x0a001f00350e7f89 */ /* 0x000e2200000e0000 */
[----:B-----5:R-:W-:-:S03]  /*6720*/  SEL R5, R5, R48, !P0 ;  /* 0x0000003005057207 */ /* 0x020fc60004000000 */
[----:B------:R-:W5:Y:S01]  /*6730*/  SHFL.DOWN PT, R39, R50, 0x10, 0x1f ;  /* 0x0a001f0032277f89 */ /* 0x000f6200000e0000 */
[----:B------:R-:W-:Y:S02]  /*6740*/  IADD3 R30, P5, PT, R65, R30, RZ ;  /* 0x0000001e411e7210 */ /* 0x000fe40007fbe0ff */
[CC--:B-1----:R-:W-:Y:S02]  /*6750*/  ISETP.GT.U32.AND.EX P0, PT, R13.reuse, R52.reuse, PT, P3 ;  /* 0x000000340d00720c */ /* 0x0c2fe40003f04130 */
[----:B------:R-:W-:Y:S02]  /*6760*/  ISETP.GT.U32.AND.EX P2, PT, R13, R52, PT, P2 ;  /* 0x000000340d00720c */ /* 0x000fe40003f44120 */
[----:B--2---:R-:W-:Y:S02]  /*6770*/  VIMNMX.U32 R63, PT, PT, R70, R63, !PT ;  /* 0x0000003f463f7248 */ /* 0x004fe40007fe0000 */
[----:B------:R-:W-:Y:S02]  /*6780*/  SEL R54, R11, R54, P2 ;  /* 0x000000360b367207 */ /* 0x000fe40001000000 */
[----:B---3--:R-:W-:-:S02]  /*6790*/  IADD3.X R29, PT, PT, R66, R29, RZ, P5, !PT ;  /* 0x0000001d421d7210 */ /* 0x008fc40002ffe4ff */
[----:B------:R-:W-:Y:S01]  /*67a0*/  SEL R9, R13, R52, P2 ;  /* 0x000000340d097207 */ /* 0x000fe20001000000 */
[----:B----4-:R-:W-:Y:S01]  /*67b0*/  IMAD.X R31, R38, 0x1, R31, P6 ;  /* 0x00000001261f7824 */ /* 0x010fe200030e061f */
[----:B0-----:R-:W-:Y:S02]  /*67c0*/  SEL R6, R14, R53, P0 ;  /* 0x000000350e067207 */ /* 0x001fe40000000000 */
[----:B-----5:R-:W-:-:S07]  /*67d0*/  SEL R7, R39, R50, P0 ;  /* 0x0000003227077207 */ /* 0x020fce0000000000 */
.L_x_1527:
        /* <DEDUP_REMOVED lines=17> */
[----:B----4-:R-:W-:-:S03]  /*68f0*/  IADD3.X R19, PT, PT, R40, R19, RZ, P1, !PT ;  /* 0x0000001328137210 */ /* 0x010fc60000ffe4ff */
[----:B------:R-:W4:Y:S01]  /*6900*/  SHFL.DOWN PT, R18, R33, R10, 0x1f ;  /* 0x08001f0a21127589 */ /* 0x000f2200000e0000 */
[----:B-----5:R-:W-:-:S03]  /*6910*/  IMAD.X R15, R14, 0x1, R15, P5 ;  /* 0x000000010e0f7824 */ /* 0x020fc600028e060f */
[----:B------:R-:W5:Y:S01]  /*6920*/  SHFL.DOWN PT, R38, R17, R10, 0x1f ;  /* 0x08001f0a11267589 */ /* 0x000f6200000e0000 */
[----:B------:R-:W-:-:S03]  /*6930*/  IADD3 R41, P3, PT, R41, R24, RZ ;  /* 0x0000001829297210 */ /* 0x000fc60007f7e0ff */
[----:B------:R-:W5:Y:S01]  /*6940*/  SHFL.DOWN PT, R40, R25, R10, 0x1f ;  /* 0x08001f0a19287589 */ /* 0x000f6200000e0000 */
[----:B0-----:R-:W-:-:S03]  /*6950*/  IMAD.X R21, R12, 0x1, R21, P2 ;  /* 0x000000010c157824 */ /* 0x001fc600010e0615 */
[----:B------:R-:W0:Y:S01]  /*6960*/  SHFL.DOWN PT, R14, R0, R10, 0x1f ;  /* 0x08001f0a000e7589 */ /* 0x000e2200000e0000 */
[----:B-1----:R-:W-:-:S03]  /*6970*/  IADD3 R43, P0, PT, R43, R26, RZ ;  /* 0x0000001a2b2b7210 */ /* 0x002fc60007f1e0ff */
[----:B------:R-:W1:Y:S01]  /*6980*/  SHFL.DOWN PT, R49, R56, R10, 0x1f ;  /* 0x08001f0a38317589 */ /* 0x000e6200000e0000 */
[----:B--2---:R-:W-:-:S03]  /*6990*/  IADD3 R67, P4, PT, R67, R28, RZ ;  /* 0x0000001c43437210 */ /* 0x004fc60007f9e0ff */
[----:B------:R-:W2:Y:S01]  /*69a0*/  SHFL.DOWN PT, R51, R60, R10, 0x1f ;  /* 0x08001f0a3c337589 */ /* 0x000ea200000e0000 */
[----:B---3--:R-:W-:-:S03]  /*69b0*/  IMAD.X R23, R16, 0x1, R23, P3 ;  /* 0x0000000110177824 */ /* 0x008fc600018e0617 */
[----:B------:R-:W3:Y:S01]  /*69c0*/  SHFL.DOWN PT, R65, R58, R10, 0x1f ;  /* 0x08001f0a3a417589 */ /* 0x000ee200000e0000 */
[----:B----4-:R-:W-:-:S03]  /*69d0*/  VIMNMX.U32 R33, PT, PT, R18, R33, PT ;  /* 0x0000002112217248 */ /* 0x010fc60003fe0000 */
[----:B------:R-:W4:Y:S01]  /*69e0*/  SHFL.DOWN PT, R12, R45, R10, 0x1f ;  /* 0x08001f0a2d0c7589 */ /* 0x000f2200000e0000 */
[----:B-----5:R-:W-:-:S03]  /*69f0*/  IMAD.X R17, R38, 0x1, R17, P6 ;  /* 0x0000000126117824 */ /* 0x020fc600030e0611 */
[----:B------:R-:W-:Y:S01]  /*6a00*/  SHFL.DOWN PT, R75, R35, R10, 0x1f ;  /* 0x08001f0a234b7589 */ /* 0x000fe200000e0000 */
[----:B------:R-:W-:-:S03]  /*6a10*/  IMAD.X R25, R40, 0x1, R25, P0 ;  /* 0x0000000128197824 */ /* 0x000fc600000e0619 */
[----:B------:R-:W5:Y:S01]  /*6a20*/  SHFL.DOWN PT, R74, R34, R10, 0x1f ;  /* 0x08001f0a224a7589 */ /* 0x000f6200000e0000 */
[----:B0-----:R-:W-:-:S03]  /*6a30*/  ISETP.LT.U32.AND P0, PT, R14, R0, PT ;  /* 0x000000000e00720c */ /* 0x001fc60003f01070 */
[----:B------:R-:W0:Y:S01]  /*6a40*/  SHFL.DOWN PT, R28, R55, R10, 0x1f ;  /* 0x08001f0a371c7589 */ /* 0x000e2200000e0000 */
[----:B-1----:R-:W-:-:S03]  /*6a50*/  IADD3 R49, P1, PT, R49, R56, RZ ;  /* 0x0000003831317210 */ /* 0x002fc60007f3e0ff */
[----:B------:R-:W1:Y:S01]  /*6a60*/  SHFL.DOWN PT, R26, R57, R10, 0x1f ;  /* 0x08001f0a391a7589 */ /* 0x000e6200000e0000 */
[----:B--2---:R-:W-:-:S03]  /*6a70*/  IADD3 R51, P3, PT, R51, R60, RZ ;  /* 0x0000003c33337210 */ /* 0x004fc60007f7e0ff */
[----:B------:R-:W2:Y:S01]  /*6a80*/  SHFL.DOWN PT, R20, R59, R10, 0x1f ;  /* 0x08001f0a3b147589 */ /* 0x000ea200000e0000 */
[----:B---3--:R-:W-:-:S03]  /*6a90*/  IADD3 R65, P2, PT, R65, R58, RZ ;  /* 0x0000003a41417210 */ /* 0x008fc60007f5e0ff */
[----:B------:R-:W3:Y:S01]  /*6aa0*/  SHFL.DOWN PT, R16, R2, R10, 0x1f ;  /* 0x08001f0a02107589 */ /* 0x000ee200000e0000 */
[----:B----4-:R-:W-:-:S03]  /*6ab0*/  ISETP.LT.U32.AND.EX P0, PT, R12, R45, PT, P0 ;  /* 0x0000002d0c00720c */ /* 0x010fc60003f01100 */
[----:B------:R-:W4:Y:S01]  /*6ac0*/  SHFL.DOWN PT, R18, R62, R10, 0x1f ;  /* 0x08001f0a3e127589 */ /* 0x000f2200000e0000 */
[----:B------:R-:W-:-:S03]  /*6ad0*/  SEL R45, R12, R45, P0 ;  /* 0x0000002d0c2d7207 */ /* 0x000fc60000000000 */
[----:B------:R-:W4:Y:S01]  /*6ae0*/  SHFL.DOWN PT, R22, R3, R10, 0x1f ;  /* 0x08001f0a03167589 */ /* 0x000f2200000e0000 */
[----:B-----5:R-:W-:Y:S01]  /*6af0*/  DADD R34, R74, R34 ;  /* 0x000000004a227229 */ /* 0x020fe20000000022 */
[----:B------:R-:W-:Y:S02]  /*6b00*/  SEL R75, R14, R0, P0 ;  /* 0x000000000e4b7207 */ /* 0x000fe40000000000 */
[----:B------:R-:W5:Y:S01]  /*6b10*/  SHFL.DOWN PT, R24, R61, R10, 0x1f ;  /* 0x08001f0a3d187589 */ /* 0x000f6200000e0000 */
[----:B0-----:R-:W-:-:S03]  /*6b20*/  IMAD.X R55, R28, 0x1, R55, P1 ;  /* 0x000000011c377824 */ /* 0x001fc600008e0637 */
[----:B------:R-:W0:Y:S01]  /*6b30*/  SHFL.DOWN PT, R69, R30, R10, 0x1f ;  /* 0x08001f0a1e457589 */ /* 0x000e2200000e0000 */
[----:B-1----:R-:W-:-:S03]  /*6b40*/  IADD3.X R57, PT, PT, R26, R57, RZ, P2, !PT ;  /* 0x000000391a397210 */ /* 0x002fc600017fe4ff */
[----:B------:R-:W-:Y:S01]  /*6b50*/  SHFL.DOWN PT, R77, R37, R10, 0x1f ;  /* 0x08001f0a254d7589 */ /* 0x000fe200000e0000 */
[----:B--2---:R-:W-:-:S03]  /*6b60*/  IMAD.X R59, R20, 0x1, R59, P3 ;  /* 0x00000001143b7824 */ /* 0x004fc600018e063b */
[----:B------:R-:W1:Y:S01]  /*6b70*/  SHFL.DOWN PT, R76, R36, R10, 0x1f ;  /* 0x08001f0a244c7589 */ /* 0x000e6200000e0000 */
[----:B---3--:R-:W-:-:S03]  /*6b80*/  ISETP.GT.U32.AND P1, PT, R16, R2, PT ;  /* 0x000000021000720c */ /* 0x008fc60003f24070 */
[----:B------:R-:W2:Y:S01]  /*6b90*/  SHFL.DOWN PT, R38, R27, R10, 0x1f ;  /* 0x08001f0a1b267589 */ /* 0x000ea200000e0000 */
[CC--:B----4-:R-:W-:Y:S02]  /*6ba0*/  ISETP.LT.U32.AND P2, PT, R18.reuse, R62.reuse, PT ;  /* 0x0000003e1200720c */ /* 0x0d0fe40003f41070 */
[----:B------:R-:W-:Y:S01]  /*6bb0*/  ISETP.GE.U32.AND P0, PT, R18, R62, PT ;  /* 0x0000003e1200720c */ /* 0x000fe20003f06070 */
[----:B------:R-:W3:Y:S01]  /*6bc0*/  SHFL.DOWN PT, R47, R32, R10, 0x1f ;  /* 0x08001f0a202f7589 */ /* 0x000ee200000e0000 */
[----:B------:R-:W-:-:S03]  /*6bd0*/  ISETP.GT.U32.AND.EX P1, PT, R22, R3, PT, P1 ;  /* 0x000000031600720c */ /* 0x000fc60003f24110 */
[----:B------:R-:W4:Y:S01]  /*6be0*/  SHFL.DOWN PT, R42, R63, R10, 0x1f ;  /* 0x08001f0a3f2a7589 */ /* 0x000f2200000e0000 */
[CC--:B-----5:R-:W-:Y:S02]  /*6bf0*/  ISETP.LT.U32.AND.EX P2, PT, R24.reuse, R61.reuse, PT, P2 ;  /* 0x0000003d1800720c */ /* 0x0e0fe40003f41120 */
[-C--:B------:R-:W-:Y:S01]  /*6c00*/  ISETP.GE.U32.AND.EX P0, PT, R24, R61.reuse, PT, P0 ;  /* 0x0000003d1800720c */ /* 0x080fe20003f06100 */
[----:B------:R-:W5:Y:S01]  /*6c10*/  SHFL.DOWN PT, R14, R4, R10, 0x1f ;  /* 0x08001f0a040e7589 */ /* 0x000f6200000e0000 */
[----:B0-----:R-:W-:Y:S02]  /*6c20*/  IADD3 R69, P5, PT, R69, R30, RZ ;  /* 0x0000001e45457210 */ /* 0x001fe40007fbe0ff */
[----:B------:R-:W-:Y:S01]  /*6c30*/  SEL R62, R18, R62, P2 ;  /* 0x0000003e123e7207 */ /* 0x000fe20001000000 */
[----:B------:R-:W0:Y:S01]  /*6c40*/  SHFL.DOWN PT, R0, R5, R10, 0x1f ;  /* 0x08001f0a05007589 */ /* 0x000e2200000e0000 */
[----:B------:R-:W-:Y:S02]  /*6c50*/  SEL R61, R24, R61, P2 ;  /* 0x0000003d183d7207 */ /* 0x000fe40001000000 */
[----:B------:R-:W-:Y:S01]  /*6c60*/  SEL R3, R22, R3, P1 ;  /* 0x0000000316037207 */ /* 0x000fe20000800000 */
[----:B------:R-:W0:Y:S01]  /*6c70*/  SHFL.DOWN PT, R20, R54, R10, 0x1f ;  /* 0x08001f0a36147589 */ /* 0x000e2200000e0000 */
[----:B-1----:R-:W-:Y:S01]  /*6c80*/  DADD R36, R76, R36 ;  /* 0x000000004c247229 */ /* 0x002fe20000000024 */
[----:B------:R-:W-:-:S02]  /*6c90*/  SEL R77, R16, R2, P1 ;  /* 0x00000002104d7207 */ /* 0x000fc40000800000 */
[----:B------:R-:W1:Y:S01]  /*6ca0*/  SHFL.DOWN PT, R12, R9, R10, 0x1f ;  /* 0x08001f0a090c7589 */ /* 0x000e6200000e0000 */
[----:B--2---:R-:W-:-:S03]  /*6cb0*/  IMAD.X R27, R38, 0x1, R27, P4 ;  /* 0x00000001261b7824 */ /* 0x004fc600020e061b */
[----:B------:R-:W2:Y:S01]  /*6cc0*/  SHFL.DOWN PT, R30, R31, R10, 0x1f ;  /* 0x08001f0a1f1e7589 */ /* 0x000ea200000e0000 */
[----:B---3--:R-:W-:-:S03]  /*6cd0*/  IADD3 R47, P6, PT, R47, R32, RZ ;  /* 0x000000202f2f7210 */ /* 0x008fc60007fde0ff */
[----:B------:R-:W3:Y:S01]  /*6ce0*/  SHFL.DOWN PT, R18, R6, R10, 0x1f ;  /* 0x08001f0a06127589 */ /* 0x000ee200000e0000 */
[----:B----4-:R-:W-:-:S03]  /*6cf0*/  VIMNMX.U32 R63, PT, PT, R42, R63, !PT ;  /* 0x0000003f2a3f7248 */ /* 0x010fc60007fe0000 */
[----:B------:R-:W4:Y:S01]  /*6d00*/  SHFL.DOWN PT, R16, R7, R10, 0x1f ;  /* 0x08001f0a07107589 */ /* 0x000f2200000e0000 */
[----:B-----5:R-:W-:-:S03]  /*6d10*/  SEL R4, R14, R4, !P0 ;  /* 0x000000040e047207 */ /* 0x020fc60004000000 */
[----:B------:R-:W5:Y:S01]  /*6d20*/  SHFL.DOWN PT, R26, R13, R8, 0x1f ;  /* 0x08001f080d1a7589 */ /* 0x000f6200000e0000 */
[----:B0-----:R-:W-:-:S03]  /*6d30*/  SEL R5, R0, R5, !P0 ;  /* 0x0000000500057207 */ /* 0x001fc60004000000 */
[----:B------:R-:W0:Y:S01]  /*6d40*/  SHFL.DOWN PT, R40, R43, R8, 0x1f ;  /* 0x08001f082b287589 */ /* 0x000e2200000e0000 */
[CC--:B------:R-:W-:Y:S02]  /*6d50*/  ISETP.GT.U32.AND P1, PT, R20.reuse, R54.reuse, PT ;  /* 0x000000361400720c */ /* 0x0c0fe40003f24070 */
[-C--:B------:R-:W-:Y:S01]  /*6d60*/  ISETP.GT.U32.AND P0, PT, R20, R54.reuse, PT ;  /* 0x000000361400720c */ /* 0x080fe20003f04070 */
[----:B------:R-:W0:Y:S01]  /*6d70*/  SHFL.DOWN PT, R24, R11, R8, 0x1f ;  /* 0x08001f080b187589 */ /* 0x000e2200000e0000 */
[CC--:B-1----:R-:W-:Y:S02]  /*6d80*/  ISETP.GT.U32.AND.EX P1, PT, R12.reuse, R9.reuse, PT, P1 ;  /* 0x000000090c00720c */ /* 0x0c2fe40003f24110 */
[----:B------:R-:W-:Y:S01]  /*6d90*/  ISETP.GT.U32.AND.EX P0, PT, R12, R9, PT, P0 ;  /* 0x000000090c00720c */ /* 0x000fe20003f04100 */
[----:B------:R-:W1:Y:S01]  /*6da0*/  SHFL.DOWN PT, R38, R41, R8, 0x1f ;  /* 0x08001f0829267589 */ /* 0x000e6200000e0000 */
[----:B--2---:R-:W-:Y:S01]  /*6db0*/  IMAD.X R31, R30, 0x1, R31, P6 ;  /* 0x000000011e1f7824 */ /* 0x004fe200030e061f */
[----:B------:R-:W-:-:S02]  /*6dc0*/  SEL R54, R20, R54, P1 ;  /* 0x0000003614367207 */ /* 0x000fc40000800000 */
[----:B------:R-:W2:Y:S01]  /*6dd0*/  SHFL.DOWN PT, R32, R29, R10, 0x1f ;  /* 0x08001f0a1d207589 */ /* 0x000ea200000e0000 */
[----:B---3--:R-:W-:Y:S02]  /*6de0*/  SEL R6, R18, R6, P0 ;  /* 0x0000000612067207 */ /* 0x008fe40000000000 */
[----:B------:R-:W-:Y:S01]  /*6df0*/  SEL R9, R12, R9, P1 ;  /* 0x000000090c097207 */ /* 0x000fe20000800000 */
[----:B------:R-:W3:Y:S01]  /*6e00*/  SHFL.DOWN PT, R22, R71, R8, 0x1f ;  /* 0x08001f0847167589 */ /* 0x000ee200000e0000 */
[----:B----4-:R-:W-:-:S03]  /*6e10*/  SEL R7, R16, R7, P0 ;  /* 0x0000000710077207 */ /* 0x010fc60000000000 */
[----:B------:R-:W4:Y:S01]  /*6e20*/  SHFL.DOWN PT, R28, R39, R8, 0x1f ;  /* 0x08001f08271c7589 */ /* 0x000f2200000e0000 */
[----:B-----5:R-:W-:-:S03]  /*6e30*/  IADD3 R20, P6, PT, R26, R13, RZ ;  /* 0x0000000d1a147210 */ /* 0x020fc60007fde0ff */
[----:B------:R-:W5:Y:S01]  /*6e40*/  SHFL.DOWN PT, R42, R67, R8, 0x1f ;  /* 0x08001f08432a7589 */ /* 0x000f6200000e0000 */
[----:B0-----:R-:W-:-:S03]  /*6e50*/  IADD3 R26, P0, PT, R40, R43, RZ ;  /* 0x0000002b281a7210 */ /* 0x001fc60007f1e0ff */
[----:B------:R-:W0:Y:S01]  /*6e60*/  SHFL.DOWN PT, R14, R15, R8, 0x1f ;  /* 0x08001f080f0e7589 */ /* 0x000e2200000e0000 */
[----:B------:R-:W-:-:S03]  /*6e70*/  IADD3 R18, P2, PT, R24, R11, RZ ;  /* 0x0000000b18127210 */ /* 0x000fc60007f5e0ff */
[----:B------:R-:W0:Y:S01]  /*6e80*/  SHFL.DOWN PT, R2, R21, R8, 0x1f ;  /* 0x08001f0815027589 */ /* 0x000e2200000e0000 */
[----:B-1----:R-:W-:-:S03]  /*6e90*/  IADD3 R24, P1, PT, R38, R41, RZ ;  /* 0x0000002926187210 */ /* 0x002fc60007f3e0ff */
[----:B------:R-:W1:Y:S01]  /*6ea0*/  SHFL.DOWN PT, R40, R33, R8, 0x1f ;  /* 0x08001f0821287589 */ /* 0x000e6200000e0000 */
[----:B--2---:R-:W-:-:S03]  /*6eb0*/  IMAD.X R29, R32, 0x1, R29, P5 ;  /* 0x00000001201d7824 */ /* 0x004fc600028e061d */
[----:B------:R-:W2:Y:S01]  /*6ec0*/  SHFL.DOWN PT, R0, R19, R8, 0x1f ;  /* 0x08001f0813007589 */ /* 0x000ea200000e0000 */
[----:B---3--:R-:W-:-:S03]  /*6ed0*/  IADD3 R16, P3, PT, R22, R71, RZ ;  /* 0x0000004716107210 */ /* 0x008fc60007f7e0ff */
[----:B------:R-:W3:Y:S01]  /*6ee0*/  SHFL.DOWN PT, R38, R23, R8, 0x1f ;  /* 0x08001f0817267589 */ /* 0x000ee200000e0000 */
[----:B----4-:R-:W-:Y:S02]  /*6ef0*/  IADD3 R22, P5, PT, R28, R39, RZ ;  /* 0x000000271c167210 */ /* 0x010fe40007fbe0ff */
[----:B-----5:R-:W-:Y:S01]  /*6f00*/  IADD3 R28, P4, PT, R42, R67, RZ ;  /* 0x000000432a1c7210 */ /* 0x020fe20007f9e0ff */
[----:B------:R-:W4:Y:S01]  /*6f10*/  SHFL.DOWN PT, R58, R65, R8, 0x1f ;  /* 0x08001f08413a7589 */ /* 0x000f2200000e0000 */
[----:B0-----:R-:W-:-:S03]  /*6f20*/  IMAD.X R15, R14, 0x1, R15, P3 ;  /* 0x000000010e0f7824 */ /* 0x001fc600018e060f */
[----:B------:R-:W0:Y:S01]  /*6f30*/  SHFL.DOWN PT, R42, R25, R8, 0x1f ;  /* 0x08001f08192a7589 */ /* 0x000e2200000e0000 */
[----:B------:R-:W-:-:S03]  /*6f40*/  IMAD.X R21, R2, 0x1, R21, P5 ;  /* 0x0000000102157824 */ /* 0x000fc600028e0615 */
[----:B------:R-:W5:Y:S01]  /*6f50*/  SHFL.DOWN PT, R56, R49, R8, 0x1f ;  /* 0x08001f0831387589 */ /* 0x000f6200000e0000 */
[----:B-1----:R-:W-:-:S03]  /*6f60*/  VIMNMX.U32 R33, PT, PT, R33, R40, PT ;  /* 0x0000002821217248 */ /* 0x002fc60003fe0000 */
[----:B------:R-:W1:Y:S01]  /*6f70*/  SHFL.DOWN PT, R53, R44, R10, 0x1f ;  /* 0x08001f0a2c357589 */ /* 0x000e6200000e0000 */
[----:B--2---:R-:W-:-:S03]  /*6f80*/  IMAD.X R19, R0, 0x1, R19, P6 ;  /* 0x0000000100137824 */ /* 0x004fc600030e0613 */
[----:B------:R-:W2:Y:S01]  /*6f90*/  SHFL.DOWN PT, R73, R64, R10, 0x1f ;  /* 0x08001f0a40497589 */ /* 0x000ea200000e0000 */
[----:B---3--:R-:W-:-:S03]  /*6fa0*/  IMAD.X R23, R38, 0x1, R23, P1 ;  /* 0x0000000126177824 */ /* 0x008fc600008e0617 */
[----:B------:R-:W3:Y:S04]  /*6fb0*/  SHFL.DOWN PT, R14, R57, R8, 0x1f ;  /* 0x08001f08390e7589 */ /* 0x000ee800000e0000 */
[----:B------:R-:W3:Y:S01]  /*6fc0*/  SHFL.DOWN PT, R10, R17, R8, 0x1f ;  /* 0x08001f08110a7589 */ /* 0x000ee200000e0000 */
[----:B----4-:R-:W-:-:S03]  /*6fd0*/  IADD3 R58, P5, PT, R58, R65, RZ ;  /* 0x000000413a3a7210 */ /* 0x010fc60007fbe0ff */
[----:B------:R-:W4:Y:S01]  /*6fe0*/  SHFL.DOWN PT, R60, R51, R8, 0x1f ;  /* 0x08001f08333c7589 */ /* 0x000f2200000e0000 */
[----:B0-----:R-:W-:-:S03]  /*6ff0*/  IMAD.X R25, R42, 0x1, R25, P0 ;  /* 0x000000012a197824 */ /* 0x001fc600000e0619 */
[----:B------:R-:W0:Y:S01]  /*7000*/  SHFL.DOWN PT, R48, R55, R8, 0x1f ;  /* 0x08001f0837307589 */ /* 0x000e2200000e0000 */
[----:B-----5:R-:W-:-:S03]  /*7010*/  IADD3 R56, P6, PT, R56, R49, RZ ;  /* 0x0000003138387210 */ /* 0x020fc60007fde0ff */
[----:B------:R-:W-:Y:S01]  /*7020*/  SHFL.DOWN PT, R13, R37, R8, 0x1f ;  /* 0x08001f08250d7589 */ /* 0x000fe200000e0000 */
[----:B-1----:R-:W-:-:S03]  /*7030*/  VIMNMX.U32 R53, PT, PT, R53, R44, !PT ;  /* 0x0000002c35357248 */ /* 0x002fc60007fe0000 */
[----:B------:R-:W1:Y:S01]  /*7040*/  SHFL.DOWN PT, R12, R36, R8, 0x1f ;  /* 0x08001f08240c7589 */ /* 0x000e6200000e0000 */
[----:B--2---:R-:W-:-:S03]  /*7050*/  VIMNMX.U32 R73, PT, PT, R73, R64, PT ;  /* 0x0000004049497248 */ /* 0x004fc60003fe0000 */
[----:B------:R-:W2:Y:S01]  /*7060*/  SHFL.DOWN PT, R2, R59, R8, 0x1f ;  /* 0x08001f083b027589 */ /* 0x000ea200000e0000 */
[----:B---3--:R-:W-:-:S03]  /*7070*/  IMAD.X R57, R14, 0x1, R57, P5 ;  /* 0x000000010e397824 */ /* 0x008fc600028e0639 */
[----:B------:R-:W3:Y:S01]  /*7080*/  SHFL.DOWN PT, R32, R47, R8, 0x1f ;  /* 0x08001f082f207589 */ /* 0x000ee200000e0000 */
[----:B------:R-:W-:-:S03]  /*7090*/  IMAD.X R17, R10, 0x1, R17, P2 ;  /* 0x000000010a117824 */ /* 0x000fc600010e0611 */
[----:B------:R-:W5:Y:S01]  /*70a0*/  SHFL.DOWN PT, R40, R77, R8, 0x1f ;  /* 0x08001f084d287589 */ /* 0x000f6200000e0000 */
[----:B----4-:R-:W-:-:S03]  /*70b0*/  IADD3 R60, P1, PT, R60, R51, RZ ;  /* 0x000000333c3c7210 */ /* 0x010fc60007f3e0ff */
[----:B------:R-:W4:Y:S01]  /*70c0*/  SHFL.DOWN PT, R0, R75, R8, 0x1f ;  /* 0x08001f084b007589 */ /* 0x000f2200000e0000 */
[----:B0-----:R-:W-:-:S03]  /*70d0*/  IMAD.X R55, R48, 0x1, R55, P6 ;  /* 0x0000000130377824 */ /* 0x001fc600030e0637 */
[----:B------:R-:W0:Y:S04]  /*70e0*/  SHFL.DOWN PT, R66, R27, R8, 0x1f ;  /* 0x08001f081b427589 */ /* 0x000e2800000e0000 */
[----:B------:R-:W0:Y:S01]  /*70f0*/  SHFL.DOWN PT, R38, R3, R8, 0x1f ;  /* 0x08001f0803267589 */ /* 0x000e2200000e0000 */
[----:B-1----:R-:W-:-:S03]  /*7100*/  DADD R36, R36, R12 ;  /* 0x0000000024247229 */ /* 0x002fc6000000000c */
[----:B------:R-:W1:Y:S01]  /*7110*/  SHFL.DOWN PT, R30, R69, R8, 0x1f ;  /* 0x08001f08451e7589 */ /* 0x000e6200000e0000 */
[----:B--2---:R-:W-:-:S03]  /*7120*/  IMAD.X R59, R2, 0x1, R59, P1 ;  /* 0x00000001023b7824 */ /* 0x004fc600008e063b */
[----:B------:R-:W2:Y:S01]  /*7130*/  SHFL.DOWN PT, R50, R31, R8, 0x1f ;  /* 0x08001f081f327589 */ /* 0x000ea200000e0000 */
[----:B---3--:R-:W-:-:S03]  /*7140*/  IADD3 R32, P2, PT, R32, R47, RZ ;  /* 0x0000002f20207210 */ /* 0x008fc60007f5e0ff */
[----:B------:R-:W3:Y:S01]  /*7150*/  SHFL.DOWN PT, R46, R45, R8, 0x1f ;  /* 0x08001f082d2e7589 */ /* 0x000ee200000e0000 */
[----:B-----5:R-:W-:-:S03]  /*7160*/  ISETP.GT.U32.AND P1, PT, R40, R77, PT ;  /* 0x0000004d2800720c */ /* 0x020fc60003f24070 */
[----:B------:R-:W5:Y:S01]  /*7170*/  SHFL.DOWN PT, R39, R62, R8, 0x1f ;  /* 0x08001f083e277589 */ /* 0x000f6200000e0000 */
[----:B----4-:R-:W-:-:S03]  /*7180*/  ISETP.LT.U32.AND P0, PT, R0, R75, PT ;  /* 0x0000004b0000720c */ /* 0x010fc60003f01070 */
[----:B------:R-:W4:Y:S01]  /*7190*/  SHFL.DOWN PT, R52, R29, R8, 0x1f ;  /* 0x08001f081d347589 */ /* 0x000f2200000e0000 */
[----:B0-----:R-:W-:Y:S02]  /*71a0*/  IADD3.X R27, PT, PT, R66, R27, RZ, P4, !PT ;  /* 0x0000001b421b7210 */ /* 0x001fe400027fe4ff */
[----:B------:R-:W-:Y:S01]  /*71b0*/  ISETP.GE.U32.AND P4, PT, R8, 0x2, PT ;  /* 0x000000020800780c */ /* 0x000fe20003f86070 */
[----:B------:R-:W0:Y:S01]  /*71c0*/  SHFL.DOWN PT, R42, R61, R8, 0x1f ;  /* 0x08001f083d2a7589 */ /* 0x000e2200000e0000 */
[----:B------:R-:W-:-:S03]  /*71d0*/  ISETP.GT.U32.AND.EX P1, PT, R38, R3, PT, P1 ;  /* 0x000000032600720c */ /* 0x000fc60003f24110 */
[----:B------:R-:W0:Y:S01]  /*71e0*/  SHFL.DOWN PT, R41, R54, R8, 0x1f ;  /* 0x08001f0836297589 */ /* 0x000e2200000e0000 */
[----:B-1----:R-:W-:Y:S02]  /*71f0*/  IADD3 R30, P3, PT, R30, R69, RZ ;  /* 0x000000451e1e7210 */ /* 0x002fe40007f7e0ff */
[----:B------:R-:W-:Y:S01]  /*7200*/  SEL R2, R40, R77, P1 ;  /* 0x0000004d28027207 */ /* 0x000fe20000800000 */
[----:B------:R-:W1:Y:S01]  /*7210*/  SHFL.DOWN PT, R14, R9, R8, 0x1f ;  /* 0x08001f08090e7589 */ /* 0x000e6200000e0000 */
[----:B--2---:R-:W-:Y:S01]  /*7220*/  IMAD.X R31, R50, 0x1, R31, P2 ;  /* 0x00000001321f7824 */ /* 0x004fe200010e061f */
[----:B------:R-:W-:Y:S02]  /*7230*/  SEL R3, R38, R3, P1 ;  /* 0x0000000326037207 */ /* 0x000fe40000800000 */
[----:B------:R-:W-:Y:S01]  /*7240*/  SHFL.DOWN PT, R11, R35, R8, 0x1f ;  /* 0x08001f08230b7589 */ /* 0x000fe200000e0000 */
[----:B---3--:R-:W-:-:S03]  /*7250*/  ISETP.LT.U32.AND.EX P0, PT, R46, R45, PT, P0 ;  /* 0x0000002d2e00720c */ /* 0x008fc60003f01100 */
[----:B------:R-:W2:Y:S01]  /*7260*/  SHFL.DOWN PT, R10, R34, R8, 0x1f ;  /* 0x08001f08220a7589 */ /* 0x000ea200000e0000 */
[CC--:B-----5:R-:W-:Y:S02]  /*7270*/  ISETP.LT.U32.AND P2, PT, R39.reuse, R62.reuse, PT ;  /* 0x0000003e2700720c */ /* 0x0e0fe40003f41070 */
[----:B------:R-:W-:Y:S01]  /*7280*/  SEL R0, R0, R75, P0 ;  /* 0x0000004b00007207 */ /* 0x000fe20000000000 */
[----:B------:R-:W3:Y:S01]  /*7290*/  SHFL.DOWN PT, R44, R53, R8, 0x1f ;  /* 0x08001f08352c7589 */ /* 0x000ee200000e0000 */
[----:B------:R-:W-:Y:S01]  /*72a0*/  SEL R45, R46, R45, P0 ;  /* 0x0000002d2e2d7207 */ /* 0x000fe20000000000 */
[----:B----4-:R-:W-:Y:S01]  /*72b0*/  IMAD.X R29, R52, 0x1, R29, P3 ;  /* 0x00000001341d7824 */ /* 0x010fe200018e061d */
[----:B------:R-:W-:Y:S01]  /*72c0*/  ISETP.GE.U32.AND P1, PT, R39, R62, PT ;  /* 0x0000003e2700720c */ /* 0x000fe20003f26070 */
[----:B------:R-:W4:Y:S01]  /*72d0*/  SHFL.DOWN PT, R64, R73, R8, 0x1f ;  /* 0x08001f0849407589 */ /* 0x000f2200000e0000 */
[CC--:B0-----:R-:W-:Y:S02]  /*72e0*/  ISETP.LT.U32.AND.EX P0, PT, R42.reuse, R61.reuse, PT, P2 ;  /* 0x0000003d2a00720c */ /* 0x0c1fe40003f01120 */
[----:B------:R-:W-:Y:S01]  /*72f0*/  ISETP.GE.U32.AND.EX P1, PT, R42, R61, PT, P1 ;  /* 0x0000003d2a00720c */ /* 0x000fe20003f26110 */
[----:B------:R-:W0:Y:S01]  /*7300*/  SHFL.DOWN PT, R68, R63, R8, 0x1f ;  /* 0x08001f083f447589 */ /* 0x000e2200000e0000 */
[----:B------:R-:W-:-:S02]  /*7310*/  ISETP.GT.U32.AND P2, PT, R41, R54, PT ;  /* 0x000000362900720c */ /* 0x000fc40003f44070 */
[----:B------:R-:W-:Y:S01]  /*7320*/  ISETP.GT.U32.AND P3, PT, R41, R54, PT ;  /* 0x000000362900720c */ /* 0x000fe20003f64070 */
[----:B------:R-:W5:Y:S01]  /*7330*/  SHFL.DOWN PT, R13, R4, R8, 0x1f ;  /* 0x08001f08040d7589 */ /* 0x000f6200000e0000 */
[----:B------:R-:W-:Y:S02]  /*7340*/  SEL R62, R39, R62, P0 ;  /* 0x0000003e273e7207 */ /* 0x000fe40000000000 */
[----:B------:R-:W-:Y:S01]  /*7350*/  SEL R61, R42, R61, P0 ;  /* 0x0000003d2a3d7207 */ /* 0x000fe20000000000 */
[----:B------:R-:W5:Y:S01]  /*7360*/  SHFL.DOWN PT, R12, R5, R8, 0x1f ;  /* 0x08001f08050c7589 */ /* 0x000f6200000e0000 */
[CC--:B-1----:R-:W-:Y:S02]  /*7370*/  ISETP.GT.U32.AND.EX P3, PT, R14.reuse, R9.reuse, PT, P3 ;  /* 0x000000090e00720c */ /* 0x0c2fe40003f64130 */
[----:B------:R-:W-:Y:S01]  /*7380*/  ISETP.GT.U32.AND.EX P0, PT, R14, R9, PT, P2 ;  /* 0x000000090e00720c */ /* 0x000fe20003f04120 */
[----:B------:R-:W1:Y:S01]  /*7390*/  SHFL.DOWN PT, R43, R6, R8, 0x1f ;  /* 0x08001f08062b7589 */ /* 0x000e6200000e0000 */
[----:B--2---:R-:W-:Y:S01]  /*73a0*/  DADD R34, R34, R10 ;  /* 0x0000000022227229 */ /* 0x004fe2000000000a */
[----:B------:R-:W-:-:S02]  /*73b0*/  SEL R54, R41, R54, P3 ;  /* 0x0000003629367207 */ /* 0x000fc40001800000 */
[----:B------:R-:W2:Y:S01]  /*73c0*/  SHFL.DOWN PT, R48, R7, R8, 0x1f ;  /* 0x08001f0807307589 */ /* 0x000ea200000e0000 */
[----:B---3--:R-:W-:Y:S02]  /*73d0*/  VIMNMX.U32 R44, PT, PT, R53, R44, !PT ;  /* 0x0000002c352c7248 */ /* 0x008fe40007fe0000 */
[----:B------:R-:W-:Y:S02]  /*73e0*/  SEL R9, R14, R9, P3 ;  /* 0x000000090e097207 */ /* 0x000fe40001800000 */
[----:B----4-:R-:W-:Y:S02]  /*73f0*/  VIMNMX.U32 R64, PT, PT, R73, R64, PT ;  /* 0x0000004049407248 */ /* 0x010fe40003fe0000 */
[----:B0-----:R-:W-:Y:S02]  /*7400*/  VIMNMX.U32 R63, PT, PT, R63, R68, !PT ;  /* 0x000000443f3f7248 */ /* 0x001fe40007fe0000 */
[----:B-----5:R-:W-:Y:S02]  /*7410*/  SEL R4, R13, R4, !P1 ;  /* 0x000000040d047207 */ /* 0x020fe40004800000 */
[----:B------:R-:W-:-:S02]  /*7420*/  SEL R5, R12, R5, !P1 ;  /* 0x000000050c057207 */ /* 0x000fc40004800000 */
[----:B-1----:R-:W-:Y:S02]  /*7430*/  SEL R6, R43, R6, P0 ;  /* 0x000000062b067207 */ /* 0x002fe40000000000 */
[----:B--2---:R-:W-:Y:S01]  /*7440*/  SEL R7, R48, R7, P0 ;  /* 0x0000000730077207 */ /* 0x004fe20000000000 */
[----:B------:R-:W-:Y:S06]  /*7450*/  @P4 BRA `(.L_x_1527) ;  /* 0xfffffff000e04947 */ /* 0x000fec000383ffff */
[----:B------:R-:W0:Y:S02]  /*7460*/  S2R R8, SR_TID.X ;  /* 0x0000000000087919 */ /* 0x000e240000002100 */
[----:B0-----:R-:W-:-:S13]  /*7470*/  LOP3.LUT P0, RZ, R8, 0x1f, RZ, 0xc0, !PT ;  /* 0x0000001f08ff7812 */ /* 0x001fda000780c0ff */
[----:B------:R-:W-:Y:S05]  /*7480*/  @P0 EXIT ;  /* 0x000000000000094d */ /* 0x000fea0003800000 */
[----:B------:R-:W0:Y:S01]  /*7490*/  S2R R8, SR_LANEID ;  /* 0x0000000000087919 */ /* 0x000e220000000000 */
[----:B------:R-:W1:Y:S01]  /*74a0*/  LDCU.64 UR6, c[0x0][0x3a0] ;  /* 0x00007400ff0677ac */ /* 0x000e620008000a00 */
[----:B------:R-:W2:Y:S01]  /*74b0*/  LDCU.64 UR8, c[0x0][0x358] ;  /* 0x00006b00ff0877ac */ /* 0x000ea20008000a00 */
[----:B------:R-:W3:Y:S01]  /*74c0*/  LDC.64 R12, c[0x0][0x3a0] ;  /* 0x0000e800ff0c7b82 */ /* 0x000ee20000000a00 */
[----:B------:R-:W-:Y:S01]  /*74d0*/  CREDUX.MAX UR10, R44 ;  /* 0x000000002c0a72cc */ /* 0x000fe20000000000 */
[----:B------:R-:W-:Y:S01]  /*74e0*/  VOTEU.ANY UR4, UPT, PT ;  /* 0x0000000000047886 */ /* 0x000fe200038e0100 */
[----:B------:R-:W-:Y:S01]  /*74f0*/  MOV R14, R16 ;  /* 0x00000010000e7202 */ /* 0x000fe20000000f00 */
[----:B------:R-:W-:Y:S02]  /*7500*/  UFLO.U32 UR4, UR4 ;  /* 0x00000004000472bd */ /* 0x000fe400080e0000 */
[----:B-1----:R-:W-:-:S04]  /*7510*/  UIADD3 UR5, UP0, UPT, UR6, 0x20, URZ ;  /* 0x0000002006057890 */ /* 0x002fc8000ff1e0ff */
[----:B------:R-:W-:Y:S01]  /*7520*/  UIADD3.X UR6, UPT, UPT, URZ, UR7, URZ, UP0, !UPT ;  /* 0x00000007ff067290 */ /* 0x000fe200087fe4ff */
[----:B------:R-:W-:Y:S01]  /*7530*/  CREDUX.MIN UR7, R33 ;  /* 0x00000000210772cc */ /* 0x000fe20000008000 */
[----:B------:R-:W-:Y:S01]  /*7540*/  IMAD.U32 R10, RZ, RZ, UR5 ;  /* 0x00000005ff0a7e24 */ /* 0x000fe2000f8e00ff */
[----:B------:R-:W-:Y:S01]  /*7550*/  CREDUX.MIN UR5, R64 ;  /* 0x00000000400572cc */ /* 0x000fe20000008000 */
[----:B------:R-:W-:Y:S02]  /*7560*/  IMAD.MOV.U32 R16, RZ, RZ, R18 ;  /* 0x000000ffff107224 */ /* 0x000fe400078e0012 */
[----:B------:R-:W-:Y:S01]  /*7570*/  IMAD.U32 R11, RZ, RZ, UR6 ;  /* 0x00000006ff0b7e24 */ /* 0x000fe2000f8e00ff */
[----:B------:R-:W-:Y:S01]  /*7580*/  CREDUX.MAX UR6, R63 ;  /* 0x000000003f0672cc */ /* 0x000fe20000000000 */
[----:B------:R-:W-:Y:S01]  /*7590*/  IMAD.MOV.U32 R18, RZ, RZ, R20 ;  /* 0x000000ffff127224 */ /* 0x000fe200078e0014 */
[----:B0-----:R-:W-:Y:S01]  /*75a0*/  ISETP.EQ.U32.AND P0, PT, R8, UR4, PT ;  /* 0x0000000408007c0c */ /* 0x001fe2000bf02070 */
[----:B------:R-:W-:Y:S01]  /*75b0*/  IMAD.MOV.U32 R20, RZ, RZ, R22 ;  /* 0x000000ffff147224 */ /* 0x000fe200078e0016 */
[----:B--2---:R0:W-:Y:S01]  /*75c0*/  REDG.E.ADD.64.STRONG.GPU desc[UR8][R10.64], R14 ;  /* 0x0000000e0a00798e */ /* 0x0041e2000c12e508 */
[----:B------:R-:W-:-:S02]  /*75d0*/  IMAD.MOV.U32 R22, RZ, RZ, R24 ;  /* 0x000000ffff167224 */ /* 0x000fc400078e0018 */
[----:B------:R-:W-:Y:S01]  /*75e0*/  IMAD.MOV.U32 R24, RZ, RZ, R26 ;  /* 0x000000ffff187224 */ /* 0x000fe200078e001a */
[----:B------:R1:W-:Y:S01]  /*75f0*/  REDG.E.ADD.64.STRONG.GPU desc[UR8][R10.64+-0x8], R16 ;  /* 0xfffff8100a00798e */ /* 0x0003e2000c12e508 */
[----:B------:R-:W-:Y:S01]  /*7600*/  IMAD.MOV.U32 R26, RZ, RZ, R28 ;  /* 0x000000ffff1a7224 */ /* 0x000fe200078e001c */
[----:B------:R-:W-:Y:S01]  /*7610*/  MOV R33, R31 ;  /* 0x0000001f00217202 */ /* 0x000fe20000000f00 */
[----:B------:R-:W-:Y:S01]  /*7620*/  IMAD.MOV.U32 R28, RZ, RZ, R30 ;  /* 0x000000ffff1c7224 */ /* 0x000fe200078e001e */
[----:B------:R2:W-:Y:S04]  /*7630*/  REDG.E.ADD.64.STRONG.GPU desc[UR8][R10.64+0x8], R18 ;  /* 0x000008120a00798e */ /* 0x0005e8000c12e508 */
[----:B------:R4:W-:Y:S01]  /*7640*/  REDG.E.ADD.64.STRONG.GPU desc[UR8][R10.64+0x10], R20 ;  /* 0x000010140a00798e */ /* 0x0009e2000c12e508 */
[----:B0-----:R-:W-:-:S03]  /*7650*/  IMAD.MOV.U32 R14, RZ, RZ, R56 ;  /* 0x000000ffff0e7224 */ /* 0x001fc600078e0038 */
[----:B------:R0:W-:Y:S01]  /*7660*/  REDG.E.ADD.64.STRONG.GPU desc[UR8][R10.64+0x18], R22 ;  /* 0x000018160a00798e */ /* 0x0001e2000c12e508 */
[----:B------:R-:W-:Y:S02]  /*7670*/  IMAD.MOV.U32 R15, RZ, RZ, R55 ;  /* 0x000000ffff0f7224 */ /* 0x000fe400078e0037 */
[----:B------:R-:W-:Y:S01]  /*7680*/  IMAD.MOV.U32 R56, RZ, RZ, R58 ;  /* 0x000000ffff387224 */ /* 0x000fe200078e003a */
[----:B------:R3:W-:Y:S01]  /*7690*/  REDG.E.ADD.64.STRONG.GPU desc[UR8][R10.64+0x20], R24 ;  /* 0x000020180a00798e */ /* 0x0007e2000c12e508 */
[----:B------:R-:W-:Y:S02]  /*76a0*/  IMAD.MOV.U32 R58, RZ, RZ, R60 ;  /* 0x000000ffff3a7224 */ /* 0x000fe400078e003c */
[----:B-1----:R-:W-:Y:S01]  /*76b0*/  IMAD.U32 R17, RZ, RZ, UR7 ;  /* 0x00000007ff117e24 */ /* 0x002fe2000f8e00ff */
[----:B------:R1:W-:Y:S01]  /*76c0*/  REDG.E.ADD.64.STRONG.GPU desc[UR8][R10.64+0x28], R26 ;  /* 0x0000281a0a00798e */ /* 0x0003e2000c12e508 */
[----:B--2---:R-:W-:-:S03]  /*76d0*/  IMAD.U32 R19, RZ, RZ, UR10 ;  /* 0x0000000aff137e24 */ /* 0x004fc6000f8e00ff */
[----:B------:R1:W-:Y:S01]  /*76e0*/  REDG.E.ADD.64.STRONG.GPU desc[UR8][R10.64+0x30], R28 ;  /* 0x0000301c0a00798e */ /* 0x0003e2000c12e508 */
[----:B----4-:R-:W-:Y:S01]  /*76f0*/  IMAD.U32 R21, RZ, RZ, UR5 ;  /* 0x00000005ff157e24 */ /* 0x010fe2000f8e00ff */
[----:B0-----:R-:W-:Y:S02]  /*7700*/  MOV R23, UR6 ;  /* 0x0000000600177c02 */ /* 0x001fe40008000f00 */
[----:B------:R1:W-:Y:S04]  /*7710*/  REDG.E.ADD.64.STRONG.GPU desc[UR8][R10.64+0x38], R32 ;  /* 0x000038200a00798e */ /* 0x0003e8000c12e508 */
[----:B------:R1:W-:Y:S04]  /*7720*/  REDG.E.ADD.64.STRONG.GPU desc[UR8][R10.64+0x88], R14 ;  /* 0x0000880e0a00798e */ /* 0x0003e8000c12e508 */
[----:B------:R1:W-:Y:S04]  /*7730*/  REDG.E.ADD.64.STRONG.GPU desc[UR8][R10.64+0x90], R56 ;  /* 0x000090380a00798e */ /* 0x0003e8000c12e508 */
[----:B------:R1:W-:Y:S04]  /*7740*/  REDG.E.ADD.64.STRONG.GPU desc[UR8][R10.64+0x98], R58 ;  /* 0x0000983a0a00798e */ /* 0x0003e8000c12e508 */
[----:B------:R1:W-:Y:S04]  /*7750*/  @P0 REDG.E.MIN.STRONG.GPU desc[UR8][R10.64+-0x10], R17 ;  /* 0xfffff0110a00098e */ /* 0x0003e8000c92e108 */
[----:B------:R1:W-:Y:S04]  /*7760*/  @P0 REDG.E.MAX.STRONG.GPU desc[UR8][R10.64+-0xc], R19 ;  /* 0xfffff4130a00098e */ /* 0x0003e8000d12e108 */
[----:B------:R1:W-:Y:S04]  /*7770*/  @P0 REDG.E.MIN.STRONG.GPU desc[UR8][R10.64+0x48], R21 ;  /* 0x000048150a00098e */ /* 0x0003e8000c92e108 */
[----:B------:R1:W-:Y:S04]  /*7780*/  @P0 REDG.E.MAX.STRONG.GPU desc[UR8][R10.64+0x4c], R23 ;  /* 0x00004c170a00098e */ /* 0x0003e8000d12e108 */
[----:B---3--:R-:W5:Y:S01]  /*7790*/  LDG.E.64 R12, desc[UR8][R12.64+0x78] ;  /* 0x000078080c0c7981 */ /* 0x008f62000c1e1b00 */
[----:B------:R-:W-:Y:S01]  /*77a0*/  BSSY B0, `(.L_x_1528) ;  /* 0x000000f000007945 */ /* 0x000fe20003800000 */
.L_x_1530:
[----:B-----5:R-:W-:Y:S01]  /*77b0*/  ISETP.GE.U32.AND P0, PT, R0, R12, PT ;  /* 0x0000000c0000720c */ /* 0x020fe20003f06070 */
[----:B------:R-:W-:Y:S05]  /*77c0*/  YIELD ;  /* 0x0000000000007946 */ /* 0x000fea0003800000 */
[----:B------:R-:W-:-:S13]  /*77d0*/  ISETP.GE.U32.AND.EX P0, PT, R45, R13, PT, P0 ;  /* 0x0000000d2d00720c */ /* 0x000fda0003f06100 */
[----:B------:R-:W-:Y:S05]  /*77e0*/  @P0 BRA `(.L_x_1529) ;  /* 0x0000000000280947 */ /* 0x000fea0003800000 */
[----:B------:R-:W-:Y:S02]  /*77f0*/  IMAD.MOV.U32 R16, RZ, RZ, R12 ;  /* 0x000000ffff107224 */ /* 0x000fe400078e000c */
[----:B-1----:R-:W-:Y:S02]  /*7800*/  IMAD.MOV.U32 R17, RZ, RZ, R13 ;  /* 0x000000ffff117224 */ /* 0x002fe400078e000d */
        /* <DEDUP_REMOVED lines=8> */
.L_x_1529:
[----:B------:R-:W-:Y:S05]  /*7890*/  BSYNC B0 ;  /* 0x0000000000007941 */ /* 0x000fea0003800000 */
.L_x_1528:
[----:B------:R-:W0:Y:S02]  /*78a0*/  LDC.64 R12, c[0x0][0x3a0] ;  /* 0x0000e800ff0c7b82 */ /* 0x000e240000000a00 */
[----:B0-----:R-:W5:Y:S01]  /*78b0*/  LDG.E.64 R12, desc[UR8][R12.64+0x80] ;  /* 0x000080080c0c7981 */ /* 0x001f62000c1e1b00 */
[----:B------:R-:W-:Y:S01]  /*78c0*/  BSSY B0, `(.L_x_1531) ;  /* 0x000000f000007945 */ /* 0x000fe20003800000 */
.L_x_1533:
[----:B-----5:R-:W-:Y:S01]  /*78d0*/  ISETP.GT.U32.AND P0, PT, R2, R12, PT ;  /* 0x0000000c0200720c */ /* 0x020fe20003f04070 */
[----:B------:R-:W-:Y:S05]  /*78e0*/  YIELD ;  /* 0x0000000000007946 */ /* 0x000fea0003800000 */
[----:B------:R-:W-:-:S13]  /*78f0*/  ISETP.GT.U32.AND.EX P0, PT, R3, R13, PT, P0 ;  /* 0x0000000d0300720c */ /* 0x000fda0003f04100 */
[----:B------:R-:W-:Y:S05]  /*7900*/  @!P0 BRA `(.L_x_1532) ;  /* 0x0000000000288947 */ /* 0x000fea0003800000 */
[----:B------:R-:W-:Y:S01]  /*7910*/  IMAD.MOV.U32 R16, RZ, RZ, R12 ;  /* 0x000000ffff107224 */ /* 0x000fe200078e000c */
[----:B-1----:R-:W-:Y:S01]  /*7920*/  MOV R17, R13 ;  /* 0x0000000d00117202 */ /* 0x002fe20000000f00 */
        /* <DEDUP_REMOVED lines=8> */
.L_x_1532:
[----:B------:R-:W-:Y:S05]  /*79b0*/  BSYNC B0 ;  /* 0x0000000000007941 */ /* 0x000fea0003800000 */
.L_x_1531:
[----:B------:R-:W-:Y:S01]  /*79c0*/  ISETP.NE.U32.AND P0, PT, R62, -0x1, PT ;  /* 0xffffffff3e00780c */ /* 0x000fe20003f05070 */
[----:B------:R-:W-:Y:S03]  /*79d0*/  BSSY B0, `(.L_x_1534) ;  /* 0x0000018000007945 */ /* 0x000fe60003800000 */
[----:B------:R-:W-:-:S13]  /*79e0*/  ISETP.NE.AND.EX P0, PT, R61, -0x1, PT, P0 ;  /* 0xffffffff3d00780c */ /* 0x000fda0003f05300 */
[----:B------:R-:W-:Y:S05]  /*79f0*/  @!P0 BRA `(.L_x_1535) ;  /* 0x0000000000548947 */ /* 0x000fea0003800000 */
[----:B------:R-:W0:Y:S02]  /*7a00*/  LDC.64 R2, c[0x0][0x3a0] ;  /* 0x0000e800ff027b82 */ /* 0x000e240000000a00 */
[----:B0-----:R-:W5:Y:S01]  /*7a10*/  LDG.E.64 R2, desc[UR8][R2.64+0x88] ;  /* 0x0000880802027981 */ /* 0x001f62000c1e1b00 */
[----:B------:R-:W-:Y:S01]  /*7a20*/  BSSY B1, `(.L_x_1536) ;  /* 0x0000010000017945 */ /* 0x000fe20003800000 */
.L_x_1537:
[----:B-----5:R-:W-:Y:S01]  /*7a30*/  ISETP.GE.U32.AND P0, PT, R62, R2, PT ;  /* 0x000000023e00720c */ /* 0x020fe20003f06070 */
[----:B------:R-:W-:Y:S05]  /*7a40*/  YIELD ;  /* 0x0000000000007946 */ /* 0x000fea0003800000 */
[----:B------:R-:W-:-:S13]  /*7a50*/  ISETP.GE.U32.AND.EX P0, PT, R61, R3, PT, P0 ;  /* 0x000000033d00720c */ /* 0x000fda0003f06100 */
[----:B------:R-:W-:Y:S05]  /*7a60*/  @P0 BREAK B1 ;  /* 0x0000000000010942 */ /* 0x000fea0003800000 */
[----:B------:R-:W-:Y:S05]  /*7a70*/  @P0 BRA `(.L_x_1535) ;  /* 0x0000000000340947 */ /* 0x000fea0003800000 */
        /* <DEDUP_REMOVED lines=10> */
[----:B------:R-:W-:Y:S05]  /*7b20*/  BSYNC B1 ;  /* 0x0000000000017941 */ /* 0x000fea0003800000 */
.L_x_1536:
[----:B------:R-:W0:Y:S02]  /*7b30*/  LDC.64 R2, c[0x0][0x3a0] ;  /* 0x0000e800ff027b82 */ /* 0x000e240000000a00 */
[----:B0-----:R0:W-:Y:S02]  /*7b40*/  STG.E.64 desc[UR8][R2.64+0x90], R4 ;  /* 0x0000900402007986 */ /* 0x0011e4000c101b08 */
.L_x_1535:
[----:B------:R-:W-:Y:S05]  /*7b50*/  BSYNC B0 ;  /* 0x0000000000007941 */ /* 0x000fea0003800000 */
.L_x_1534:
[----:B------:R-:W-:Y:S01]  /*7b60*/  ISETP.NE.U32.AND P0, PT, R54, RZ, PT ;  /* 0x000000ff3600720c */ /* 0x000fe20003f05070 */
[----:B------:R-:W-:Y:S03]  /*7b70*/  BSSY B0, `(.L_x_1538) ;  /* 0x0000017000007945 */ /* 0x000fe60003800000 */
[----:B------:R-:W-:-:S13]  /*7b80*/  ISETP.NE.AND.EX P0, PT, R9, RZ, PT, P0 ;  /* 0x000000ff0900720c */ /* 0x000fda0003f05300 */
[----:B------:R-:W-:Y:S05]  /*7b90*/  @!P0 BRA `(.L_x_1539) ;  /* 0x0000000000508947 */ /* 0x000fea0003800000 */
[----:B0-----:R-:W0:Y:S02]  /*7ba0*/  LDC.64 R2, c[0x0][0x3a0] ;  /* 0x0000e800ff027b82 */ /* 0x001e240000000a00 */
[----:B0-----:R-:W5:Y:S01]  /*7bb0*/  LDG.E.64 R2, desc[UR8][R2.64+0x98] ;  /* 0x0000980802027981 */ /* 0x001f62000c1e1b00 */
[----:B------:R-:W-:Y:S01]  /*7bc0*/  BSSY B1, `(.L_x_1540) ;  /* 0x000000f000017945 */ /* 0x000fe20003800000 */
.L_x_1541:
[----:B-----5:R-:W-:Y:S01]  /*7bd0*/  ISETP.GT.U32.AND P0, PT, R54, R2, PT ;  /* 0x000000023600720c */ /* 0x020fe20003f04070 */
[----:B------:R-:W-:Y:S05]  /*7be0*/  YIELD ;  /* 0x0000000000007946 */ /* 0x000fea0003800000 */
[----:B------:R-:W-:-:S13]  /*7bf0*/  ISETP.GT.U32.AND.EX P0, PT, R9, R3, PT, P0 ;  /* 0x000000030900720c */ /* 0x000fda0003f04100 */
[----:B------:R-:W-:Y:S05]  /*7c00*/  @!P0 BREAK B1 ;  /* 0x0000000000018942 */ /* 0x000fea0003800000 */
[----:B------:R-:W-:Y:S05]  /*7c10*/  @!P0 BRA `(.L_x_1539) ;  /* 0x0000000000308947 */ /* 0x000fea0003800000 */
[----:B------:R-:W-:Y:S02]  /*7c20*/  IMAD.MOV.U32 R52, RZ, RZ, R2 ;  /* 0x000000ffff347224 */ /* 0x000fe400078e0002 */
        /* <DEDUP_REMOVED lines=9> */
.L_x_1540:
[----:B------:R-:W0:Y:S02]  /*7cc0*/  LDC.64 R2, c[0x0][0x3a0] ;  /* 0x0000e800ff027b82 */ /* 0x000e240000000a00 */
[----:B0-----:R2:W-:Y:S02]  /*7cd0*/  STG.E.64 desc[UR8][R2.64+0xa0], R6 ;  /* 0x0000a00602007986 */ /* 0x0015e4000c101b08 */
.L_x_1539:
[----:B------:R-:W-:Y:S05]  /*7ce0*/  BSYNC B0 ;  /* 0x0000000000007941 */ /* 0x000fea0003800000 */
.L_x_1538:
[----:B------:R-:W-:Y:S04]  /*7cf0*/  REDG.E.ADD.F64.RN.STRONG.GPU desc[UR8][R10.64+0x40], R36 ;  /* 0x000040240a0079a6 */ /* 0x000fe8000c12ff08 */
[----:B------:R-:W-:Y:S01]  /*7d00*/  REDG.E.ADD.F64.RN.STRONG.GPU desc[UR8][R10.64+0x50], R34 ;  /* 0x000050220a0079a6 */ /* 0x000fe2000c12ff08 */
[----:B------:R-:W-:Y:S05]  /*7d10*/  EXIT ;  /* 0x000000000000794d */ /* 0x000fea0003800000 */
        .weak           $__internal_1_$__cuda_sm20_rem_u64
        .type           $__internal_1_$__cuda_sm20_rem_u64,@function
        .size           $__internal_1_$__cuda_sm20_rem_u64,(.L_x_1544 - $__internal_1_$__cuda_sm20_rem_u64)
$__internal_1_$__cuda_sm20_rem_u64:
[----:B------:R-:W-:Y:S01]  /*7d20*/  MOV R76, R4 ;  /* 0x00000004004c7202 */ /* 0x000fe20000000f00 */
[----:B------:R-:W-:-:S04]  /*7d30*/  IMAD.MOV.U32 R77, RZ, RZ, R7 ;  /* 0x000000ffff4d7224 */ /* 0x000fc800078e0007 */
        /* <DEDUP_REMOVED lines=12> */
[C---:B------:R-:W-:Y:S02]  /*7e00*/  IMAD R68, R73.reuse, R42, RZ ;  /* 0x0000002a49447224 */ /* 0x040fe400078e02ff */
[----:B------:R-:W-:-:S04]  /*7e10*/  IMAD.HI.U32 R43, P2, R73, R43, R76 ;  /* 0x0000002b492b7227 */ /* 0x000fc8000784004c */
[----:B------:R-:W-:Y:S01]  /*7e20*/  IMAD.HI.U32 R42, R73, R42, RZ ;  /* 0x0000002a492a7227 */ /* 0x000fe200078e00ff */
[----:B------:R-:W-:-:S03]  /*7e30*/  IADD3 R43, P3, PT, R68, R43, RZ ;  /* 0x0000002b442b7210 */ /* 0x000fc60007f7e0ff */
[----:B------:R-:W-:Y:S02]  /*7e40*/  IMAD.X R42, R42, 0x1, R73, P1 ;  /* 0x000000012a2a7824 */ /* 0x000fe400008e0649 */
[----:B------:R-:W-:-:S03]  /*7e50*/  IMAD.WIDE.U32 R72, R43, R4, RZ ;  /* 0x000000042b487225 */ /* 0x000fc600078e00ff */
[----:B------:R-:W-:Y:S01]  /*7e60*/  IADD3.X R65, PT, PT, RZ, RZ, R42, P3, P2 ;  /* 0x000000ffff417210 */ /* 0x000fe20001fe442a */
[----:B------:R-:W-:Y:S01]  /*7e70*/  IMAD R42, R43, R7, R73 ;  /* 0x000000072b2a7224 */ /* 0x000fe200078e0249 */
[----:B------:R-:W-:Y:S01]  /*7e80*/  IADD3 R67, P1, PT, RZ, -R72, RZ ;  /* 0x80000048ff437210 */ /* 0x000fe20007f3e0ff */
[----:B------:R-:W-:Y:S02]  /*7e90*/  HFMA2 R73, -RZ, RZ, 0, 0 ;  /* 0x00000000ff497431 */ /* 0x000fe400000001ff */
        /* <DEDUP_REMOVED lines=9> */
[----:B------:R-:W-:Y:S02]  /*7f30*/  IMAD.MOV.U32 R67, RZ, RZ, 0x0 ;  /* 0x00000000ff437424 */ /* 0x000fe400078e00ff */
[----:B------:R-:W-:Y:S01]  /*7f40*/  IMAD.HI.U32 R72, R42, R6, RZ ;  /* 0x000000062a487227 */ /* 0x000fe200078e00ff */
[----:B------:R-:W-:-:S03]  /*7f50*/  IADD3.X R68, PT, PT, RZ, RZ, R68, P3, P2 ;  /* 0x000000ffff447210 */ /* 0x000fc60001fe4444 */
[----:B------:R-:W-:-:S04]  /*7f60*/  IMAD.WIDE.U32 R42, R42, R3, R72 ;  /* 0x000000032a2a7225 */ /* 0x000fc800078e0048 */
[----:B------:R-:W-:-:S04]  /*7f70*/  IMAD.HI.U32 R65, P1, R68, R6, R42 ;  /* 0x0000000644417227 */ /* 0x000fc8000782002a */
[CC--:B------:R-:W-:Y:S02]  /*7f80*/  IMAD R42, R68.reuse, R3.reuse, RZ ;  /* 0x00000003442a7224 */ /* 0x0c0fe400078e02ff */
[----:B------:R-:W-:-:S03]  /*7f90*/  IMAD.HI.U32 R43, R68, R3, RZ ;  /* 0x00000003442b7227 */ /* 0x000fc600078e00ff */
[----:B------:R-:W-:Y:S01]  /*7fa0*/  IADD3 R42, P2, PT, R42, R65, RZ ;  /* 0x000000412a2a7210 */ /* 0x000fe20007f5e0ff */
[----:B------:R-:W-:-:S04]  /*7fb0*/  IMAD.X R43, RZ, RZ, R43, P1 ;  /* 0x000000ffff2b7224 */ /* 0x000fc800008e062b */
[----:B------:R-:W-:-:S04]  /*7fc0*/  IMAD.WIDE.U32 R72, R42, R4, RZ ;  /* 0x000000042a487225 */ /* 0x000fc800078e00ff */
[----:B------:R-:W-:Y:S01]  /*7fd0*/  IMAD.X R43, RZ, RZ, R43, P2 ;  /* 0x000000ffff2b7224 */ /* 0x000fe200010e062b */
[----:B------:R-:W-:Y:S01]  /*7fe0*/  IADD3 R65, P2, PT, -R72, R6, RZ ;  /* 0x0000000648417210 */ /* 0x000fe20007f5e1ff */
[----:B------:R-:W-:-:S03]  /*7ff0*/  IMAD R42, R42, R7, R73 ;  /* 0x000000072a2a7224 */ /* 0x000fc600078e0249 */
[-C--:B------:R-:W-:Y:S01]  /*8000*/  ISETP.GE.U32.AND P1, PT, R65, R4.reuse, PT ;  /* 0x000000044100720c */ /* 0x080fe20003f26070 */
[----:B------:R-:W-:-:S04]  /*8010*/  IMAD R6, R43, R4, R42 ;  /* 0x000000042b067224 */ /* 0x000fc800078e022a */
[----:B------:R-:W-:Y:S01]  /*8020*/  IMAD.X R6, R3, 0x1, ~R6, P2 ;  /* 0x0000000103067824 */ /* 0x000fe200010e0e06 */
[----:B------:R-:W-:-:S04]  /*8030*/  IADD3 R42, P2, PT, -R4, R65, RZ ;  /* 0x00000041042a7210 */ /* 0x000fc80007f5e1ff */
[C---:B------:R-:W-:Y:S01]  /*8040*/  ISETP.GE.U32.AND.EX P1, PT, R6.reuse, R7, PT, P1 ;  /* 0x000000070600720c */ /* 0x040fe20003f26110 */
[----:B------:R-:W-:Y:S01]  /*8050*/  IMAD.X R3, R6, 0x1, ~R7, P2 ;  /* 0x0000000106037824 */ /* 0x000fe200010e0e07 */
[----:B------:R-:W-:Y:S02]  /*8060*/  ISETP.NE.U32.AND P2, PT, R4, RZ, PT ;  /* 0x000000ff0400720c */ /* 0x000fe40003f45070 */
[----:B------:R-:W-:Y:S02]  /*8070*/  SEL R65, R42, R65, P1 ;  /* 0x000000412a417207 */ /* 0x000fe40000800000 */
[----:B------:R-:W-:Y:S02]  /*8080*/  SEL R6, R3, R6, P1 ;  /* 0x0000000603067207 */ /* 0x000fe40000800000 */
[----:B------:R-:W-:Y:S02]  /*8090*/  IADD3 R42, P3, PT, -R4, R65, RZ ;  /* 0x00000041042a7210 */ /* 0x000fe40007f7e1ff */
[----:B------:R-:W-:-:S02]  /*80a0*/  ISETP.GE.U32.AND P1, PT, R65, R4, PT ;  /* 0x000000044100720c */ /* 0x000fc40003f26070 */
[----:B------:R-:W-:Y:S01]  /*80b0*/  ISETP.NE.AND.EX P2, PT, R7, RZ, PT, P2 ;  /* 0x000000ff0700720c */ /* 0x000fe20003f45320 */
[C---:B------:R-:W-:Y:S01]  /*80c0*/  IMAD.X R3, R6.reuse, 0x1, ~R7, P3 ;  /* 0x0000000106037824 */ /* 0x040fe200018e0e07 */
[----:B------:R-:W-:-:S04]  /*80d0*/  ISETP.GE.U32.AND.EX P1, PT, R6, R7, PT, P1 ;  /* 0x000000070600720c */ /* 0x000fc80003f26110 */
[----:B------:R-:W-:Y:S02]  /*80e0*/  SEL R42, R42, R65, P1 ;  /* 0x000000412a2a7207 */ /* 0x000fe40000800000 */
[----:B------:R-:W-:Y:S02]  /*80f0*/  SEL R3, R3, R6, P1 ;  /* 0x0000000603037207 */ /* 0x000fe40000800000 */
[----:B------:R-:W-:Y:S02]  /*8100*/  SEL R42, R42, 0xffffffff, P2 ;  /* 0xffffffff2a2a7807 */ /* 0x000fe40001000000 */
[----:B------:R-:W-:Y:S01]  /*8110*/  SEL R43, R3, 0xffffffff, P2 ;  /* 0xffffffff032b7807 */ /* 0x000fe20001000000 */
[----:B------:R-:W-:Y:S06]  /*8120*/  RET.REL.NODEC R66 `(_Z25angular_segment_kernel_32jmjjjjP12SegmentStats) ;  /* 0xffffff7c42b47950 */ /* 0x000fec0003c3ffff */
.L_x_1542:
        /* <DEDUP_REMOVED lines=13> */
.L_x_1544:


//--------------------- .nv.shared.reserved.0     --------------------------
	.section	.nv.shared.reserved.0,"aw",@nobits
	.weak		__nv_reservedSMEM_offset_0_alias
	.size		__nv_reservedSMEM_offset_0_alias, 0, 64
	.other		__nv_reservedSMEM_offset_0_alias,@"STO_CUDA_RESERVED_SHARED STV_DEFAULT"
__nv_reservedSMEM_offset_0_alias:
	.zero		0
	.zero		64


//--------------------- .nv.constant0._Z25angular_segment_kernel_64mmjjjjP12SegmentStats --------------------------
	.section	.nv.constant0._Z25angular_segment_kernel_64mmjjjjP12SegmentStats,"a",@progbits
	.sectionflags	@""
	.align	4
.nv.constant0._Z25angular_segment_kernel_64mmjjjjP12SegmentStats:
	.zero		936


//--------------------- .nv.constant0._Z25angular_segment_kernel_32jmjjjjP12SegmentStats --------------------------
	.section	.nv.constant0._Z25angular_segment_kernel_32jmjjjjP12SegmentStats,"a",@progbits
	.sectionflags	@""
	.align	4
.nv.constant0._Z25angular_segment_kernel_32jmjjjjP12SegmentStats:
	.zero		936


//--------------------- SYMBOLS --------------------------

	.type		.nv.reservedSmem.offset0,@object
	.size		.nv.reservedSmem.offset0,0x4
